def matmul_kernel(
    a_ptr,
    b_ptr,
    c_ptr,
    M,
    N,
    K,
    stride_am,
    stride_ak,
    stride_bk,
    stride_bn,
    stride_cm,
    stride_cn,
    BLOCK_M: tl.constexpr,
    BLOCK_N: tl.constexpr,
    BLOCK_K: tl.constexpr,
    GROUP_M: tl.constexpr,
):
    pid = tl.program_id(axis=0)
    num_pid_m = tl.cdiv(M, BLOCK_M)
    num_pid_n = tl.cdiv(N, BLOCK_N)
    num_pid_in_group = GROUP_M * num_pid_n
    group_id = pid // num_pid_in_group
    first_pid_m = group_id * GROUP_M
    group_size_m = min(num_pid_m - first_pid_m, GROUP_M)
    pid_m = first_pid_m + ((pid % num_pid_in_group) % group_size_m)
    pid_n = (pid % num_pid_in_group) // group_size_m

    offs_am = (pid_m * BLOCK_M + tl.arange(0, BLOCK_M)) % M
    offs_bn = (pid_n * BLOCK_N + tl.arange(0, BLOCK_N)) % N
    offs_k = tl.arange(0, BLOCK_K)
    a_ptrs = a_ptr + offs_am[:, None] * stride_am + offs_k[None, :] * stride_ak
    b_ptrs = b_ptr + offs_k[:, None] * stride_bk + offs_bn[None, :] * stride_bn

    acc = tl.zeros((BLOCK_M, BLOCK_N), dtype=tl.float32)
    for kk in range(0, tl.cdiv(K, BLOCK_K)):
        a = tl.load(a_ptrs, mask=offs_k[None, :] < K - kk * BLOCK_K, other=0.0)
        b = tl.load(b_ptrs, mask=offs_k[:, None] < K - kk * BLOCK_K, other=0.0)
        acc = tl.dot(a, b, acc)
        a_ptrs += BLOCK_K * stride_ak
        b_ptrs += BLOCK_K * stride_bk

    c = acc.to(c_ptr.dtype.element_ty)
    offs_cm = pid_m * BLOCK_M + tl.arange(0, BLOCK_M)
    offs_cn = pid_n * BLOCK_N + tl.arange(0, BLOCK_N)
    c_ptrs = c_ptr + offs_cm[:, None] * stride_cm + offs_cn[None, :] * stride_cn
    mask = (offs_cm[:, None] < M) & (offs_cn[None, :] < N)
    tl.store(c_ptrs, c, mask=mask)

# config = {"BLOCK_K": 128, "BLOCK_M": 256, "BLOCK_N": 512, "GROUP_M": 8, "arch": "sm_90", "dtype": "fp8e4m3", "num_ctas": 1, "num_stages": 4, "num_warps": 8}
# arch = sm_90


// ===== COMPILED SASS (sm_90a) =====

	.target	sm_90a

	.elftype	@"ET_EXEC"


//--------------------- .note.nv.tkinfo           --------------------------
	.section	.note.nv.tkinfo,"",@"SHT_NOTE"
	.sectionflags	@"SHF_NOTE_NV_TKINFO"
	.tkinfo
        /*0018*/ 	.word	0x00000002
        /*0030*/ 	.string	""
        /*0030*/ 	.string	"ptxas"
        /*0030*/ 	.string	"Cuda compilation tools, release 13.0, V13.0.88"
        /*0030*/ 	.string	"Build cuda_13.0.r13.0/compiler.36424714_0"
        /*0030*/ 	.string	"-v  -suppress-debug-info  -lineinfo  -arch sm_90a "



//--------------------- .note.nv.cuinfo           --------------------------
	.section	.note.nv.cuinfo,"",@"SHT_NOTE"
	.sectionflags	@"SHF_NOTE_NV_CUINFO"
        /*0018*/ 	.short	0x0002
        /*001a*/ 	.short	0x005a
        /*001c*/ 	.short	0x0082
	.zero		2


//--------------------- .nv.info                  --------------------------
	.section	.nv.info,"",@"SHT_CUDA_INFO"
	.align	4


	//----- nvinfo : EIATTR_REGCOUNT
	.align		4
        /*0000*/ 	.byte	0x04, 0x2f
        /*0002*/ 	.short	(.L_1 - .L_0)
	.align		4
.L_0:
        /*0004*/ 	.word	index@(matmul_kernel)
        /*0008*/ 	.word	0x000000ff


	//----- nvinfo : EIATTR_FRAME_SIZE
	.align		4
.L_1:
        /*000c*/ 	.byte	0x04, 0x11
        /*000e*/ 	.short	(.L_3 - .L_2)
	.align		4
.L_2:
        /*0010*/ 	.word	index@(matmul_kernel)
        /*0014*/ 	.word	0x00001760


	//----- nvinfo : EIATTR_MIN_STACK_SIZE
	.align		4
.L_3:
        /*0018*/ 	.byte	0x04, 0x12
        /*001a*/ 	.short	(.L_5 - .L_4)
	.align		4
.L_4:
        /*001c*/ 	.word	index@(matmul_kernel)
        /*0020*/ 	.word	0x00001760
.L_5:


//--------------------- .nv.compat                --------------------------
	.section	.nv.compat,"",@"SHT_CUDA_COMPAT_INFO"
	.align	4
        /*0000*/ 	.byte	0x02, 0x09, 0x01, 0x00, 0x02, 0x02, 0x04, 0x00, 0x02, 0x05, 0x05, 0x00, 0x03, 0x07, 0x01, 0x01
        /*0010*/ 	.byte	0x02, 0x03, 0x00, 0x00, 0x02, 0x06, 0x01, 0x00, 0x04, 0x0b, 0x08, 0x00, 0x00, 0x00, 0x00, 0x00
        /*0020*/ 	.byte	0x00, 0x00, 0x00, 0x00


//--------------------- .nv.info.matmul_kernel    --------------------------
	.section	.nv.info.matmul_kernel,"",@"SHT_CUDA_INFO"
	.sectionflags	@""
	.align	4


	//----- nvinfo : EIATTR_CUDA_API_VERSION
	.align		4
        /*0000*/ 	.byte	0x04, 0x37
        /*0002*/ 	.short	(.L_7 - .L_6)
.L_6:
        /*0004*/ 	.word	0x00000082


	//----- nvinfo : EIATTR_KPARAM_INFO
	.align		4
.L_7:
        /*0008*/ 	.byte	0x04, 0x17
        /*000a*/ 	.short	(.L_9 - .L_8)
.L_8:
        /*000c*/ 	.word	0x00000000
        /*0010*/ 	.short	0x000d
        /*0012*/ 	.short	0x0048
        /*0014*/ 	.byte	0x00, 0xf4, 0x21, 0x00


	//----- nvinfo : EIATTR_KPARAM_INFO
	.align		4
.L_9:
        /*0018*/ 	.byte	0x04, 0x17
        /*001a*/ 	.short	(.L_11 - .L_10)
.L_10:
        /*001c*/ 	.word	0x00000000
        /*0020*/ 	.short	0x000c
        /*0022*/ 	.short	0x0040
        /*0024*/ 	.byte	0x00, 0xf4, 0x21, 0x00


	//----- nvinfo : EIATTR_KPARAM_INFO
	.align		4
.L_11:
        /*0028*/ 	.byte	0x04, 0x17
        /*002a*/ 	.short	(.L_13 - .L_12)
.L_12:
        /*002c*/ 	.word	0x00000000
        /*0030*/ 	.short	0x000b
        /*0032*/ 	.short	0x0038
        /*0034*/ 	.byte	0x00, 0xf0, 0x11, 0x00


	//----- nvinfo : EIATTR_KPARAM_INFO
	.align		4
.L_13:
        /*0038*/ 	.byte	0x04, 0x17
        /*003a*/ 	.short	(.L_15 - .L_14)
.L_14:
        /*003c*/ 	.word	0x00000000
        /*0040*/ 	.short	0x000a
        /*0042*/ 	.short	0x0034
        /*0044*/ 	.byte	0x00, 0xf0, 0x11, 0x00


	//----- nvinfo : EIATTR_KPARAM_INFO
	.align		4
.L_15:
        /*0048*/ 	.byte	0x04, 0x17
        /*004a*/ 	.short	(.L_17 - .L_16)
.L_16:
        /*004c*/ 	.word	0x00000000
        /*0050*/ 	.short	0x0009
        /*0052*/ 	.short	0x0030
        /*0054*/ 	.byte	0x00, 0xf0, 0x11, 0x00


	//----- nvinfo : EIATTR_KPARAM_INFO
	.align		4
.L_17:
        /*0058*/ 	.byte	0x04, 0x17
        /*005a*/ 	.short	(.L_19 - .L_18)
.L_18:
        /*005c*/ 	.word	0x00000000
        /*0060*/ 	.short	0x0008
        /*0062*/ 	.short	0x002c
        /*0064*/ 	.byte	0x00, 0xf0, 0x11, 0x00


	//----- nvinfo : EIATTR_KPARAM_INFO
	.align		4
.L_19:
        /*0068*/ 	.byte	0x04, 0x17
        /*006a*/ 	.short	(.L_21 - .L_20)
.L_20:
        /*006c*/ 	.word	0x00000000
        /*0070*/ 	.short	0x0007
        /*0072*/ 	.short	0x0028
        /*0074*/ 	.byte	0x00, 0xf0, 0x11, 0x00


	//----- nvinfo : EIATTR_KPARAM_INFO
	.align		4
.L_21:
        /*0078*/ 	.byte	0x04, 0x17
        /*007a*/ 	.short	(.L_23 - .L_22)
.L_22:
        /*007c*/ 	.word	0x00000000
        /*0080*/ 	.short	0x0006
        /*0082*/ 	.short	0x0024
        /*0084*/ 	.byte	0x00, 0xf0, 0x11, 0x00


	//----- nvinfo : EIATTR_KPARAM_INFO
	.align		4
.L_23:
        /*0088*/ 	.byte	0x04, 0x17
        /*008a*/ 	.short	(.L_25 - .L_24)
.L_24:
        /*008c*/ 	.word	0x00000000
        /*0090*/ 	.short	0x0005
        /*0092*/ 	.short	0x0020
        /*0094*/ 	.byte	0x00, 0xf0, 0x11, 0x00


	//----- nvinfo : EIATTR_KPARAM_INFO
	.align		4
.L_25:
        /*0098*/ 	.byte	0x04, 0x17
        /*009a*/ 	.short	(.L_27 - .L_26)
.L_26:
        /*009c*/ 	.word	0x00000000
        /*00a0*/ 	.short	0x0004
        /*00a2*/ 	.short	0x001c
        /*00a4*/ 	.byte	0x00, 0xf0, 0x11, 0x00


	//----- nvinfo : EIATTR_KPARAM_INFO
	.align		4
.L_27:
        /*00a8*/ 	.byte	0x04, 0x17
        /*00aa*/ 	.short	(.L_29 - .L_28)
.L_28:
        /*00ac*/ 	.word	0x00000000
        /*00b0*/ 	.short	0x0003
        /*00b2*/ 	.short	0x0018
        /*00b4*/ 	.byte	0x00, 0xf0, 0x11, 0x00


	//----- nvinfo : EIATTR_KPARAM_INFO
	.align		4
.L_29:
        /*00b8*/ 	.byte	0x04, 0x17
        /*00ba*/ 	.short	(.L_31 - .L_30)
.L_30:
        /*00bc*/ 	.word	0x00000000
        /*00c0*/ 	.short	0x0002
        /*00c2*/ 	.short	0x0010
        /*00c4*/ 	.byte	0x00, 0xf4, 0x21, 0x00


	//----- nvinfo : EIATTR_KPARAM_INFO
	.align		4
.L_31:
        /*00c8*/ 	.byte	0x04, 0x17
        /*00ca*/ 	.short	(.L_33 - .L_32)
.L_32:
        /*00cc*/ 	.word	0x00000000
        /*00d0*/ 	.short	0x0001
        /*00d2*/ 	.short	0x0008
        /*00d4*/ 	.byte	0x00, 0xf4, 0x21, 0x00


	//----- nvinfo : EIATTR_KPARAM_INFO
	.align		4
.L_33:
        /*00d8*/ 	.byte	0x04, 0x17
        /*00da*/ 	.short	(.L_35 - .L_34)
.L_34:
        /*00dc*/ 	.word	0x00000000
        /*00e0*/ 	.short	0x0000
        /*00e2*/ 	.short	0x0000
        /*00e4*/ 	.byte	0x00, 0xf4, 0x21, 0x00


	//----- nvinfo : EIATTR_SPARSE_MMA_MASK
	.align		4
.L_35:
        /*00e8*/ 	.byte	0x03, 0x50
        /*00ea*/ 	.short	0x0000


	//----- nvinfo : EIATTR_MAXREG_COUNT
	.align		4
        /*00ec*/ 	.byte	0x03, 0x1b
        /*00ee*/ 	.short	0x00ff


	//----- nvinfo : EIATTR_NUM_BARRIERS
	.align		4
        /*00f0*/ 	.byte	0x02, 0x4c
        /*00f2*/ 	.byte	0x01
	.zero		1


	//----- nvinfo : EIATTR_ANNOTATIONS
	.align		4
        /*00f4*/ 	.byte	0x04, 0x55
        /*00f6*/ 	.short	(.L_37 - .L_36)


	//   ....[0]....
.L_36:
        /*00f8*/ 	.word	0x00000001
        /*00fc*/ 	.byte	0x20, 0x05, 0x00, 0x00, 0x01, 0x00, 0x00, 0x00, 0x50, 0x05, 0x00, 0x00, 0x01, 0x00, 0x00, 0x00
        /* <DEDUP_REMOVED lines=3962> */
        /*f8ac*/ 	.byte	0x00, 0xc4, 0x05, 0x00


	//----- nvinfo : EIATTR_MERCURY_ISA_VERSION
	.align		4
.L_37:
        /*f8b0*/ 	.byte	0x03, 0x5f
        /*f8b2*/ 	.short	0x0101


	//----- nvinfo : EIATTR_EXIT_INSTR_OFFSETS
	.align		4
        /*f8b4*/ 	.byte	0x04, 0x1c
        /*f8b6*/ 	.short	(.L_39 - .L_38)


	//   ....[0]....
.L_38:
        /*f8b8*/ 	.word	0x0005d070


	//   ....[1]....
        /*f8bc*/ 	.word	0x0005d090


	//----- nvinfo : EIATTR_REQNTID
	.align		4
.L_39:
        /*f8c0*/ 	.byte	0x04, 0x10
        /*f8c2*/ 	.short	(.L_41 - .L_40)
.L_40:
        /*f8c4*/ 	.word	0x00000100
        /*f8c8*/ 	.word	0x00000001
        /*f8cc*/ 	.word	0x00000001


	//----- nvinfo : EIATTR_CBANK_PARAM_SIZE
	.align		4
.L_41:
        /*f8d0*/ 	.byte	0x03, 0x19
        /*f8d2*/ 	.short	0x0050


	//----- nvinfo : EIATTR_PARAM_CBANK
	.align		4
        /*f8d4*/ 	.byte	0x04, 0x0a
        /*f8d6*/ 	.short	(.L_43 - .L_42)
	.align		4
.L_42:
        /*f8d8*/ 	.word	index@(.nv.constant0.matmul_kernel)
        /*f8dc*/ 	.short	0x0210
        /*f8de*/ 	.short	0x0050


	//----- nvinfo : EIATTR_SW_WAR
	.align		4
.L_43:
        /*f8e0*/ 	.byte	0x04, 0x36
        /*f8e2*/ 	.short	(.L_45 - .L_44)
.L_44:
        /*f8e4*/ 	.word	0x00000008
.L_45:


//--------------------- .nv.callgraph             --------------------------
	.section	.nv.callgraph,"",@"SHT_CUDA_CALLGRAPH"
	.align	4
	.sectionentsize	8
	.align		4
        /*0000*/ 	.word	0x00000000
	.align		4
        /*0004*/ 	.word	0xffffffff
	.align		4
        /*0008*/ 	.word	0x00000000
	.align		4
        /*000c*/ 	.word	0xfffffffe
	.align		4
        /*0010*/ 	.word	0x00000000
	.align		4
        /*0014*/ 	.word	0xfffffffd
	.align		4
        /*0018*/ 	.word	0x00000000
	.align		4
        /*001c*/ 	.word	0xfffffffc


//--------------------- .text.matmul_kernel       --------------------------
	.section	.text.matmul_kernel,"ax",@progbits
	.align	128
        .global         matmul_kernel
        .type           matmul_kernel,@function
        .size           matmul_kernel,(.L_x_4 - matmul_kernel)
        .other          matmul_kernel,@"STO_CUDA_ENTRY STV_DEFAULT"
matmul_kernel:
.text.matmul_kernel:
[----:B------:R-:W0:Y:S08]  /*0000*/  LDC R1, c[0x0][0x28] ;  /* 0x00000a00ff017b82 */ /* 0x000e300000000800 */
[----:B------:R-:W1:Y:S01]  /*0010*/  LDC.64 R124, c[0x0][0x228] ;  /* 0x00008a00ff7c7b82 */ /* 0x000e620000000a00 */
[----:B------:R-:W2:Y:S01]  /*0020*/  S2R R5, SR_CTAID.X ;  /* 0x0000000000057919 */ /* 0x000ea20000002500 */
[----:B0-----:R-:W-:Y:S01]  /*0030*/  VIADD R1, R1, 0xffffe8a0 ;  /* 0xffffe8a001017836 */ /* 0x001fe20000000000 */
[----:B------:R-:W-:Y:S01]  /*0040*/  UMOV UR4, 0x400 ;  /* 0x0000040000047882 */ /* 0x000fe20000000000 */
[----:B------:R-:W-:Y:S01]  /*0050*/  ULDC.64 UR8, c[0x0][0x208] ;  /* 0x0000820000087ab9 */ /* 0x000fe20000000a00 */
[----:B------:R-:W0:Y:S03]  /*0060*/  S2R R12, SR_TID.X ;  /* 0x00000000000c7919 */ /* 0x000e260000002100 */
[----:B------:R-:W3:Y:S01]  /*0070*/  S2UR UR5, SR_CgaCtaId ;  /* 0x00000000000579c3 */ /* 0x000ee20000008800 */
[----:B-1----:R-:W-:-:S05]  /*0080*/  VIADD R0, R125, 0x1ff ;  /* 0x000001ff7d007836 */ /* 0x002fca0000000000 */
[----:B------:R-:W-:Y:S01]  /*0090*/  SHF.R.S32.HI R3, RZ, 0x1f, R0 ;  /* 0x0000001fff037819 */ /* 0x000fe20000011400 */
[----:B---3--:R-:W-:-:S03]  /*00a0*/  ULEA UR4, UR5, UR4, 0x18 ;  /* 0x0000000405047291 */ /* 0x008fc6000f8ec03f */
[----:B------:R-:W-:Y:S02]  /*00b0*/  LEA.HI R3, R3, R0, RZ, 0x9 ;  /* 0x0000000003037211 */ /* 0x000fe400078f48ff */
[----:B--2---:R-:W-:Y:S02]  /*00c0*/  IABS R8, R5 ;  /* 0x0000000500087213 */ /* 0x004fe40000000000 */
[----:B------:R-:W-:Y:S02]  /*00d0*/  SHF.R.S32.HI R3, RZ, 0x9, R3 ;  /* 0x00000009ff037819 */ /* 0x000fe40000011403 */
[----:B0-----:R-:W-:-:S03]  /*00e0*/  LOP3.LUT R13, R12, 0xff, RZ, 0xc0, !PT ;  /* 0x000000ff0c0d7812 */ /* 0x001fc600078ec0ff */
[----:B------:R-:W-:-:S05]  /*00f0*/  IMAD.SHL.U32 R4, R3, 0x8, RZ ;  /* 0x0000000803047824 */ /* 0x000fca00078e00ff */
[-C--:B------:R-:W-:Y:S02]  /*0100*/  IABS R7, R4.reuse ;  /* 0x0000000400077213 */ /* 0x080fe40000000000 */
[----:B------:R-:W-:Y:S02]  /*0110*/  IABS R10, R4 ;  /* 0x00000004000a7213 */ /* 0x000fe40000000000 */
[----:B------:R-:W0:Y:S08]  /*0120*/  I2F.RP R0, R7 ;  /* 0x0000000700007306 */ /* 0x000e300000209400 */
[----:B0-----:R-:W0:Y:S02]  /*0130*/  MUFU.RCP R0, R0 ;  /* 0x0000000000007308 */ /* 0x001e240000001000 */
[----:B0-----:R-:W-:-:S02]  /*0140*/  VIADD R2, R0, 0xffffffe ;  /* 0x0ffffffe00027836 */ /* 0x001fc40000000000 */
[----:B------:R-:W-:-:S04]  /*0150*/  IMAD.MOV R0, RZ, RZ, -R10 ;  /* 0x000000ffff007224 */ /* 0x000fc800078e0a0a */
[----:B------:R0:W1:Y:S02]  /*0160*/  F2I.FTZ.U32.TRUNC.NTZ R3, R2 ;  /* 0x0000000200037305 */ /* 0x000064000021f000 */
[----:B0-----:R-:W-:Y:S02]  /*0170*/  IMAD.MOV.U32 R2, RZ, RZ, RZ ;  /* 0x000000ffff027224 */ /* 0x001fe400078e00ff */
[----:B-1----:R-:W-:-:S04]  /*0180*/  IMAD.MOV R6, RZ, RZ, -R3 ;  /* 0x000000ffff067224 */ /* 0x002fc800078e0a03 */
[----:B------:R-:W-:Y:S02]  /*0190*/  IMAD R9, R6, R7, RZ ;  /* 0x0000000706097224 */ /* 0x000fe400078e02ff */
[----:B------:R-:W-:Y:S02]  /*01a0*/  IMAD.MOV.U32 R6, RZ, RZ, R8 ;  /* 0x000000ffff067224 */ /* 0x000fe400078e0008 */
[----:B------:R-:W-:-:S06]  /*01b0*/  IMAD.HI.U32 R3, R3, R9, R2 ;  /* 0x0000000903037227 */ /* 0x000fcc00078e0002 */
[----:B------:R-:W-:-:S04]  /*01c0*/  IMAD.HI.U32 R3, R3, R6, RZ ;  /* 0x0000000603037227 */ /* 0x000fc800078e00ff */
[----:B------:R-:W-:-:S05]  /*01d0*/  IMAD R0, R3, R0, R6 ;  /* 0x0000000003007224 */ /* 0x000fca00078e0206 */
[----:B------:R-:W-:-:S13]  /*01e0*/  ISETP.GT.U32.AND P1, PT, R7, R0, PT ;  /* 0x000000000700720c */ /* 0x000fda0003f24070 */
[----:B------:R-:W-:Y:S02]  /*01f0*/  @!P1 IMAD.IADD R0, R0, 0x1, -R7 ;  /* 0x0000000100009824 */ /* 0x000fe400078e0a07 */
[----:B------:R-:W-:Y:S01]  /*0200*/  @!P1 VIADD R3, R3, 0x1 ;  /* 0x0000000103039836 */ /* 0x000fe20000000000 */
[----:B------:R-:W-:Y:S02]  /*0210*/  ISETP.NE.AND P1, PT, R4, RZ, PT ;  /* 0x000000ff0400720c */ /* 0x000fe40003f25270 */
[----:B------:R-:W-:Y:S02]  /*0220*/  ISETP.GE.U32.AND P0, PT, R0, R7, PT ;  /* 0x000000070000720c */ /* 0x000fe40003f06070 */
[----:B------:R-:W-:-:S04]  /*0230*/  LOP3.LUT R0, R5, R4, RZ, 0x3c, !PT ;  /* 0x0000000405007212 */ /* 0x000fc800078e3cff */
[----:B------:R-:W-:Y:S01]  /*0240*/  ISETP.GE.AND P2, PT, R0, RZ, PT ;  /* 0x000000ff0000720c */ /* 0x000fe20003f46270 */
[----:B------:R-:W-:-:S06]  /*0250*/  VIADD R0, R124, 0xff ;  /* 0x000000ff7c007836 */ /* 0x000fcc0000000000 */
[----:B------:R-:W-:-:S04]  /*0260*/  @P0 VIADD R3, R3, 0x1 ;  /* 0x0000000103030836 */ /* 0x000fc80000000000 */
[----:B------:R-:W-:Y:S01]  /*0270*/  IMAD.MOV.U32 R2, RZ, RZ, R3 ;  /* 0x000000ffff027224 */ /* 0x000fe200078e0003 */
[----:B------:R-:W-:-:S03]  /*0280*/  SHF.R.S32.HI R3, RZ, 0x1f, R0 ;  /* 0x0000001fff037819 */ /* 0x000fc60000011400 */
[----:B------:R-:W-:Y:S01]  /*0290*/  @!P2 IMAD.MOV R2, RZ, RZ, -R2 ;  /* 0x000000ffff02a224 */ /* 0x000fe200078e0a02 */
[----:B------:R-:W-:Y:S02]  /*02a0*/  @!P1 LOP3.LUT R2, RZ, R4, RZ, 0x33, !PT ;  /* 0x00000004ff029212 */ /* 0x000fe400078e33ff */
[----:B------:R-:W-:-:S03]  /*02b0*/  LEA.HI R3, R3, R0, RZ, 0x8 ;  /* 0x0000000003037211 */ /* 0x000fc600078f40ff */
[----:B------:R-:W-:Y:S02]  /*02c0*/  IMAD.SHL.U32 R6, R2, 0x8, RZ ;  /* 0x0000000802067824 */ /* 0x000fe400078e00ff */
[----:B------:R-:W-:-:S03]  /*02d0*/  IMAD.MOV R2, RZ, RZ, -R2 ;  /* 0x000000ffff027224 */ /* 0x000fc600078e0a02 */
[----:B------:R-:W-:Y:S01]  /*02e0*/  LEA.HI.SX32 R3, R3, -R6, 0x18 ;  /* 0x8000000603037211 */ /* 0x000fe200078fc2ff */
[----:B------:R-:W-:-:S03]  /*02f0*/  IMAD R4, R4, R2, R5 ;  /* 0x0000000204047224 */ /* 0x000fc600078e0205 */
[----:B------:R-:W-:Y:S02]  /*0300*/  VIMNMX R11, R3, 0x8, PT ;  /* 0x00000008030b7848 */ /* 0x000fe40003fe0100 */
[----:B------:R-:W-:Y:S02]  /*0310*/  IABS R9, R4 ;  /* 0x0000000400097213 */ /* 0x000fe40000000000 */
[----:B------:R-:W-:-:S04]  /*0320*/  IABS R7, R11 ;  /* 0x0000000b00077213 */ /* 0x000fc80000000000 */
[----:B------:R-:W0:Y:S08]  /*0330*/  I2F.RP R0, R7 ;  /* 0x0000000700007306 */ /* 0x000e300000209400 */
[----:B0-----:R-:W0:Y:S02]  /*0340*/  MUFU.RCP R0, R0 ;  /* 0x0000000000007308 */ /* 0x001e240000001000 */
[----:B0-----:R-:W-:-:S06]  /*0350*/  VIADD R3, R0, 0xffffffe ;  /* 0x0ffffffe00037836 */ /* 0x001fcc0000000000 */
[----:B------:R-:W0:Y:S02]  /*0360*/  F2I.FTZ.U32.TRUNC.NTZ R3, R3 ;  /* 0x0000000300037305 */ /* 0x000e24000021f000 */
[----:B0-----:R-:W-:-:S04]  /*0370*/  IMAD.MOV R8, RZ, RZ, -R3 ;  /* 0x000000ffff087224 */ /* 0x001fc800078e0a03 */
[----:B------:R-:W-:Y:S01]  /*0380*/  IMAD.MOV.U32 R2, RZ, RZ, R8 ;  /* 0x000000ffff027224 */ /* 0x000fe200078e0008 */
[----:B------:R-:W-:-:S03]  /*0390*/  IABS R8, R11 ;  /* 0x0000000b00087213 */ /* 0x000fc60000000000 */
[----:B------:R-:W-:Y:S02]  /*03a0*/  IMAD R5, R2, R7, RZ ;  /* 0x0000000702057224 */ /* 0x000fe400078e02ff */
[----:B------:R-:W-:Y:S02]  /*03b0*/  IMAD.MOV.U32 R2, RZ, RZ, RZ ;  /* 0x000000ffff027224 */ /* 0x000fe400078e00ff */
[----:B------:R-:W-:Y:S02]  /*03c0*/  IMAD.MOV R0, RZ, RZ, -R8 ;  /* 0x000000ffff007224 */ /* 0x000fe400078e0a08 */
[----:B------:R-:W-:Y:S01]  /*03d0*/  IMAD.HI.U32 R2, R3, R5, R2 ;  /* 0x0000000503027227 */ /* 0x000fe200078e0002 */
[----:B------:R-:W0:Y:S05]  /*03e0*/  LDC R8, c[0x0][0x230] ;  /* 0x00008c00ff087b82 */ /* 0x000e2a0000000800 */
[----:B------:R-:W-:-:S04]  /*03f0*/  IMAD.HI.U32 R2, R2, R9, RZ ;  /* 0x0000000902027227 */ /* 0x000fc800078e00ff */
[----:B------:R-:W-:-:S05]  /*0400*/  IMAD R0, R2, R0, R9 ;  /* 0x0000000002007224 */ /* 0x000fca00078e0209 */
[----:B------:R-:W-:Y:S01]  /*0410*/  ISETP.GT.U32.AND P1, PT, R7, R0, PT ;  /* 0x000000000700720c */ /* 0x000fe20003f24070 */
[----:B0-----:R-:W-:-:S12]  /*0420*/  VIADD R8, R8, 0x7f ;  /* 0x0000007f08087836 */ /* 0x001fd80000000000 */
[----:B------:R-:W-:Y:S02]  /*0430*/  @!P1 IMAD.IADD R0, R0, 0x1, -R7 ;  /* 0x0000000100009824 */ /* 0x000fe400078e0a07 */
[----:B------:R-:W-:Y:S01]  /*0440*/  @!P1 VIADD R2, R2, 0x1 ;  /* 0x0000000102029836 */ /* 0x000fe20000000000 */
[----:B------:R-:W-:Y:S02]  /*0450*/  ISETP.NE.AND P1, PT, R11, RZ, PT ;  /* 0x000000ff0b00720c */ /* 0x000fe40003f25270 */
[----:B------:R-:W-:Y:S02]  /*0460*/  ISETP.GE.U32.AND P0, PT, R0, R7, PT ;  /* 0x000000070000720c */ /* 0x000fe40003f06070 */
[----:B------:R-:W-:-:S04]  /*0470*/  LOP3.LUT R0, R4, R11, RZ, 0x3c, !PT ;  /* 0x0000000b04007212 */ /* 0x000fc800078e3cff */
[----:B------:R-:W-:-:S07]  /*0480*/  ISETP.GE.AND P2, PT, R0, RZ, PT ;  /* 0x000000ff0000720c */ /* 0x000fce0003f46270 */
[----:B------:R-:W-:Y:S01]  /*0490*/  @P0 VIADD R2, R2, 0x1 ;  /* 0x0000000102020836 */ /* 0x000fe20000000000 */
[----:B------:R-:W-:-:S05]  /*04a0*/  ISETP.GT.AND P0, PT, R8, 0x7f, PT ;  /* 0x0000007f0800780c */ /* 0x000fca0003f04270 */
[----:B------:R-:W-:Y:S01]  /*04b0*/  @!P2 IMAD.MOV R2, RZ, RZ, -R2 ;  /* 0x000000ffff02a224 */ /* 0x000fe200078e0a02 */
[----:B------:R-:W-:-:S05]  /*04c0*/  @!P1 LOP3.LUT R2, RZ, R11, RZ, 0x33, !PT ;  /* 0x0000000bff029212 */ /* 0x000fca00078e33ff */
[----:B------:R-:W-:Y:S02]  /*04d0*/  IMAD.MOV R0, RZ, RZ, -R2 ;  /* 0x000000ffff007224 */ /* 0x000fe400078e0a02 */
[----:B------:R-:W-:Y:S02]  /*04e0*/  IMAD.SHL.U32 R2, R2, 0x200, RZ ;  /* 0x0000020002027824 */ /* 0x000fe400078e00ff */
[----:B------:R-:W-:-:S04]  /*04f0*/  IMAD R0, R11, R0, R4 ;  /* 0x000000000b007224 */ /* 0x000fc800078e0204 */
[----:B------:R-:W-:-:S04]  /*0500*/  IMAD.IADD R0, R6, 0x1, R0 ;  /* 0x0000000106007824 */ /* 0x000fc800078e0200 */
[----:B------:R-:W-:-:S05]  /*0510*/  IMAD R18, R0, 0x100, R13 ;  /* 0x0000010000127824 */ /* 0x000fca00078e020d */
[----:B------:R0:W-:Y:S01]  /*0520*/  STL [R1+0x12b4], R18 ;  /* 0x0012b41201007387 */ /* 0x0001e20000100800 */
[----:B------:R-:W-:Y:S05]  /*0530*/  @P0 BRA `(.L_x_0) ;  /* 0x0000001c000c0947 */ /* 0x000fea0003800000 */
[----:B------:R-:W-:Y:S01]  /*0540*/  IMAD.SHL.U32 R0, R12, 0x10, RZ ;  /* 0x000000100c007824 */ /* 0x000fe200078e00ff */
[----:B------:R1:W-:Y:S01]  /*0550*/  STL [R1+0x400], RZ ;  /* 0x000400ff01007387 */ /* 0x0003e20000100800 */
[----:B------:R-:W-:Y:S02]  /*0560*/  CS2R R24, SRZ ;  /* 0x0000000000187805 */ /* 0x000fe4000001ff00 */
[----:B------:R-:W-:Y:S02]  /*0570*/  CS2R R26, SRZ ;  /* 0x00000000001a7805 */ /* 0x000fe4000001ff00 */
[----:B------:R-:W-:Y:S01]  /*0580*/  CS2R R28, SRZ ;  /* 0x00000000001c7805 */ /* 0x000fe2000001ff00 */
[----:B------:R1:W-:Y:S01]  /*0590*/  STL [R1+0x12b0], R0 ;  /* 0x0012b00001007387 */ /* 0x0003e20000100800 */
[----:B------:R-:W-:Y:S02]  /*05a0*/  CS2R R30, SRZ ;  /* 0x00000000001e7805 */ /* 0x000fe4000001ff00 */
[----:B------:R-:W-:-:S02]  /*05b0*/  CS2R R32, SRZ ;  /* 0x0000000000207805 */ /* 0x000fc4000001ff00 */
[----:B------:R-:W-:Y:S01]  /*05c0*/  CS2R R34, SRZ ;  /* 0x0000000000227805 */ /* 0x000fe2000001ff00 */
[----:B------:R1:W-:Y:S01]  /*05d0*/  STL [R1+0x404], RZ ;  /* 0x000404ff01007387 */ /* 0x0003e20000100800 */
[----:B------:R-:W-:Y:S02]  /*05e0*/  CS2R R36, SRZ ;  /* 0x0000000000247805 */ /* 0x000fe4000001ff00 */
[----:B------:R-:W-:Y:S02]  /*05f0*/  CS2R R38, SRZ ;  /* 0x0000000000267805 */ /* 0x000fe4000001ff00 */
[----:B------:R-:W-:Y:S01]  /*0600*/  CS2R R40, SRZ ;  /* 0x0000000000287805 */ /* 0x000fe2000001ff00 */
[----:B------:R1:W-:Y:S01]  /*0610*/  STL [R1+0x408], RZ ;  /* 0x000408ff01007387 */ /* 0x0003e20000100800 */
        /* <DEDUP_REMOVED lines=72> */
[----:B------:R-:W-:-:S03]  /*0aa0*/  CS2R R150, SRZ ;  /* 0x0000000000967805 */ /* 0x000fc6000001ff00 */
[----:B------:R1:W-:Y:S04]  /*0ab0*/  STL [R1+0x454], RZ ;  /* 0x000454ff01007387 */ /* 0x0003e80000100800 */
        /* <DEDUP_REMOVED lines=234> */
[----:B------:R1:W-:Y:S04]  /*1960*/  STL [R1], RZ ;  /* 0x000000ff01007387 */ /* 0x0003e80000100800 */
        /* <DEDUP_REMOVED lines=126> */
[----:B------:R1:W-:Y:S01]  /*2150*/  STL [R1+0x1fc], RZ ;  /* 0x0001fcff01007387 */ /* 0x0003e20000100800 */
[----:B------:R-:W-:Y:S05]  /*2160*/  BRA `(.L_x_1) ;  /* 0x000002e000547947 */ /* 0x000fea0003800000 */
.L_x_0:
[----:B------:R-:W-:Y:S01]  /*2170*/  IABS R11, R124 ;  /* 0x0000007c000b7213 */ /* 0x000fe20000000000 */
[----:B------:R-:W-:Y:S01]  /*2180*/  STL [R1+0x12f4], R125 ;  /* 0x0012f47d01007387 */ /* 0x000fe20000100800 */
[----:B------:R-:W-:Y:S01]  /*2190*/  IABS R3, R125 ;  /* 0x0000007d00037213 */ /* 0x000fe20000000000 */
[----:B------:R-:W-:Y:S01]  /*21a0*/  ULDC UR5, c[0x0][0x23c] ;  /* 0x00008f0000057ab9 */ /* 0x000fe20000000800 */
[----:B------:R-:W1:Y:S01]  /*21b0*/  I2F.RP R0, R11 ;  /* 0x0000000b00007306 */ /* 0x000e620000209400 */
[----:B------:R2:W-:Y:S01]  /*21c0*/  STL [R1+0x12b8], R2 ;  /* 0x0012b80201007387 */ /* 0x0005e20000100800 */
[----:B------:R-:W-:Y:S01]  /*21d0*/  ISETP.NE.AND P3, PT, R124, RZ, PT ;  /* 0x000000ff7c00720c */ /* 0x000fe20003f65270 */
[----:B------:R-:W-:Y:S01]  /*21e0*/  ULDC.64 UR10, c[0x0][0x218] ;  /* 0x00008600000a7ab9 */ /* 0x000fe20000000a00 */
[----:B------:R-:W-:Y:S01]  /*21f0*/  ULDC UR6, c[0x0][0x234] ;  /* 0x00008d0000067ab9 */ /* 0x000fe20000000800 */
[----:B------:R-:W-:-:S03]  /*2200*/  ULDC UR12, c[0x0][0x240] ;  /* 0x00009000000c7ab9 */ /* 0x000fc60000000800 */
[----:B------:R-:W3:Y:S08]  /*2210*/  I2F.RP R9, R3 ;  /* 0x0000000300097306 */ /* 0x000ef00000209400 */
[----:B-1----:R-:W1:Y:S08]  /*2220*/  MUFU.RCP R0, R0 ;  /* 0x0000000000007308 */ /* 0x002e700000001000 */
[----:B---3--:R-:W-:Y:S01]  /*2230*/  MUFU.RCP R9, R9 ;  /* 0x0000000900097308 */ /* 0x008fe20000001000 */
[----:B-1----:R-:W-:Y:S01]  /*2240*/  VIADD R4, R0, 0xffffffe ;  /* 0x0ffffffe00047836 */ /* 0x002fe20000000000 */
[----:B------:R-:W-:-:S06]  /*2250*/  IABS R0, R18 ;  /* 0x0000001200007213 */ /* 0x000fcc0000000000 */
[----:B------:R1:W3:Y:S02]  /*2260*/  F2I.FTZ.U32.TRUNC.NTZ R5, R4 ;  /* 0x0000000400057305 */ /* 0x0002e4000021f000 */
[----:B-1----:R-:W-:Y:S02]  /*2270*/  IMAD.MOV.U32 R4, RZ, RZ, RZ ;  /* 0x000000ffff047224 */ /* 0x002fe400078e00ff */
[----:B---3--:R-:W-:-:S04]  /*2280*/  IMAD.MOV R6, RZ, RZ, -R5 ;  /* 0x000000ffff067224 */ /* 0x008fc800078e0a05 */
[----:B------:R-:W-:Y:S02]  /*2290*/  IMAD R7, R6, R11, RZ ;  /* 0x0000000b06077224 */ /* 0x000fe400078e02ff */
[----:B------:R-:W-:Y:S01]  /*22a0*/  VIADD R6, R9, 0xffffffe ;  /* 0x0ffffffe09067836 */ /* 0x000fe20000000000 */
[----:B------:R-:W-:Y:S01]  /*22b0*/  SHF.R.U32.HI R9, RZ, 0x7, R12 ;  /* 0x00000007ff097819 */ /* 0x000fe2000001160c */
[----:B------:R-:W-:Y:S02]  /*22c0*/  IMAD.HI.U32 R5, R5, R7, R4 ;  /* 0x0000000705057227 */ /* 0x000fe400078e0004 */
[----:B------:R1:W3:Y:S04]  /*22d0*/  F2I.FTZ.U32.TRUNC.NTZ R7, R6 ;  /* 0x0000000600077305 */ /* 0x0002e8000021f000 */
[----:B------:R-:W-:-:S04]  /*22e0*/  IMAD.HI.U32 R5, R5, R0, RZ ;  /* 0x0000000005057227 */ /* 0x000fc800078e00ff */
[----:B------:R-:W-:Y:S01]  /*22f0*/  IMAD.MOV R4, RZ, RZ, -R5 ;  /* 0x000000ffff047224 */ /* 0x000fe200078e0a05 */
[----:B------:R-:W-:Y:S01]  /*2300*/  SGXT.U32 R5, R9, 0x1 ;  /* 0x000000010905781a */ /* 0x000fe20000000000 */
[----:B-1----:R-:W-:Y:S01]  /*2310*/  IMAD.MOV.U32 R6, RZ, RZ, RZ ;  /* 0x000000ffff067224 */ /* 0x002fe200078e00ff */
[----:B------:R-:W-:Y:S01]  /*2320*/  SHF.R.U32.HI R9, RZ, 0x5, R12 ;  /* 0x00000005ff097819 */ /* 0x000fe2000001160c */
[----:B------:R-:W-:Y:S01]  /*2330*/  IMAD R4, R11, R4, R0 ;  /* 0x000000040b047224 */ /* 0x000fe200078e0200 */
[----:B------:R-:W-:Y:S01]  /*2340*/  LOP3.LUT R5, R2, R5, RZ, 0xfc, !PT ;  /* 0x0000000502057212 */ /* 0x000fe200078efcff */
[----:B---3--:R-:W-:Y:S01]  /*2350*/  IMAD.MOV R0, RZ, RZ, -R7 ;  /* 0x000000ffff007224 */ /* 0x008fe200078e0a07 */
[----:B------:R-:W-:Y:S02]  /*2360*/  R2UR UR7, R9 ;  /* 0x00000000090772ca */ /* 0x000fe400000e0000 */
[----:B------:R-:W-:Y:S01]  /*2370*/  ISETP.GT.U32.AND P0, PT, R11, R4, PT ;  /* 0x000000040b00720c */ /* 0x000fe20003f04070 */
[----:B------:R-:W-:Y:S01]  /*2380*/  IMAD R9, R0, R3, RZ ;  /* 0x0000000300097224 */ /* 0x000fe200078e02ff */
[----:B------:R-:W-:-:S02]  /*2390*/  LOP3.LUT R14, R5, 0x1fe, RZ, 0xfc, !PT ;  /* 0x000001fe050e7812 */ /* 0x000fc400078efcff */
[----:B------:R-:W-:Y:S01]  /*23a0*/  LOP3.LUT R15, R5, 0x1fc, RZ, 0xfc, !PT ;  /* 0x000001fc050f7812 */ /* 0x000fe200078efcff */
[----:B------:R-:W-:Y:S01]  /*23b0*/  IMAD.HI.U32 R0, R7, R9, R6 ;  /* 0x0000000907007227 */ /* 0x000fe200078e0006 */
[----:B------:R-:W-:Y:S02]  /*23c0*/  IABS R10, R14 ;  /* 0x0000000e000a7213 */ /* 0x000fe40000000000 */
[----:B------:R-:W-:Y:S02]  /*23d0*/  LOP3.LUT R16, R5, 0x1fa, RZ, 0xfc, !PT ;  /* 0x000001fa05107812 */ /* 0x000fe400078efcff */
[----:B------:R-:W-:Y:S01]  /*23e0*/  IABS R12, R15 ;  /* 0x0000000f000c7213 */ /* 0x000fe20000000000 */
[----:B------:R-:W-:Y:S01]  /*23f0*/  IMAD.HI.U32 R6, R0, R10, RZ ;  /* 0x0000000a00067227 */ /* 0x000fe200078e00ff */
[----:B------:R-:W-:Y:S02]  /*2400*/  IABS R13, R16 ;  /* 0x00000010000d7213 */ /* 0x000fe40000000000 */
[----:B------:R-:W-:Y:S01]  /*2410*/  SHF.R.S32.HI R9, RZ, 0x1f, R8 ;  /* 0x0000001fff097819 */ /* 0x000fe20000011408 */
[----:B------:R-:W-:Y:S01]  /*2420*/  @!P0 IMAD.IADD R4, R4, 0x1, -R11 ;  /* 0x0000000104048824 */ /* 0x000fe200078e0a0b */
[----:B------:R-:W-:Y:S01]  /*2430*/  ISETP.GE.AND P2, PT, R14, RZ, PT ;  /* 0x000000ff0e00720c */ /* 0x000fe20003f46270 */
[----:B------:R-:W-:Y:S01]  /*2440*/  IMAD.HI.U32 R7, R0, R12, RZ ;  /* 0x0000000c00077227 */ /* 0x000fe200078e00ff */
[----:B--2---:R-:W-:-:S02]  /*2450*/  LEA.HI R2, R9, R8, RZ, 0x7 ;  /* 0x0000000809027211 */ /* 0x004fc400078f38ff */
[----:B------:R-:W-:Y:S01]  /*2460*/  ISETP.GT.U32.AND P1, PT, R11, R4, PT ;  /* 0x000000040b00720c */ /* 0x000fe20003f24070 */
[----:B------:R-:W-:Y:S01]  /*2470*/  IMAD.MOV R6, RZ, RZ, -R6 ;  /* 0x000000ffff067224 */ /* 0x000fe200078e0a06 */
[----:B------:R-:W-:Y:S01]  /*2480*/  LOP3.LUT R17, R5, 0x1f6, RZ, 0xfc, !PT ;  /* 0x000001f605117812 */ /* 0x000fe200078efcff */
[----:B------:R-:W-:Y:S01]  /*2490*/  IMAD.HI.U32 R8, R0, R13, RZ ;  /* 0x0000000d00087227 */ /* 0x000fe200078e00ff */
[----:B------:R-:W-:Y:S01]  /*24a0*/  ISETP.GE.AND P0, PT, R15, RZ, PT ;  /* 0x000000ff0f00720c */ /* 0x000fe20003f06270 */
[----:B------:R1:W-:Y:S01]  /*24b0*/  STL [R1+0x600], R2 ;  /* 0x0006000201007387 */ /* 0x0003e20000100800 */
[C---:B------:R-:W-:Y:S01]  /*24c0*/  LOP3.LUT R15, R5.reuse, 0x1f8, RZ, 0xfc, !PT ;  /* 0x000001f8050f7812 */ /* 0x040fe200078efcff */
[----:B------:R-:W-:Y:S01]  /*24d0*/  IMAD.MOV R7, RZ, RZ, -R7 ;  /* 0x000000ffff077224 */ /* 0x000fe200078e0a07 */
[----:B------:R-:W-:Y:S01]  /*24e0*/  LOP3.LUT R19, R5, 0x1f4, RZ, 0xfc, !PT ;  /* 0x000001f405137812 */ /* 0x000fe200078efcff */
[----:B------:R-:W-:Y:S01]  /*24f0*/  IMAD R6, R3, R6, R10 ;  /* 0x0000000603067224 */ /* 0x000fe200078e020a */
[----:B------:R-:W-:Y:S01]  /*2500*/  LOP3.LUT R20, R5, 0x1f2, RZ, 0xfc, !PT ;  /* 0x000001f205147812 */ /* 0x000fe200078efcff */
[----:B------:R-:W-:Y:S01]  /*2510*/  IMAD.MOV R14, RZ, RZ, -R8 ;  /* 0x000000ffff0e7224 */ /* 0x000fe200078e0a08 */
[----:B------:R-:W-:Y:S01]  /*2520*/  ISETP.GE.AND P6, PT, R16, RZ, PT ;  /* 0x000000ff1000720c */ /* 0x000fe20003fc6270 */
[C---:B------:R-:W-:Y:S01]  /*2530*/  IMAD R8, R3.reuse, R7, R12 ;  /* 0x0000000703087224 */ /* 0x040fe200078e020c */
[C---:B------:R-:W-:Y:S01]  /*2540*/  ISETP.GT.U32.AND P4, PT, R3.reuse, R6, PT ;  /* 0x000000060300720c */ /* 0x040fe20003f84070 */
[----:B------:R-:W-:Y:S01]  /*2550*/  @!P1 IMAD.IADD R4, R4, 0x1, -R11 ;  /* 0x0000000104049824 */ /* 0x000fe200078e0a0b */
[----:B------:R-:W-:Y:S01]  /*2560*/  ISETP.GE.AND P1, PT, R18, RZ, PT ;  /* 0x000000ff1200720c */ /* 0x000fe20003f26270 */
[C---:B------:R-:W-:Y:S01]  /*2570*/  IMAD R10, R3.reuse, R14, R13 ;  /* 0x0000000e030a7224 */ /* 0x040fe200078e020d */
[----:B------:R-:W-:-:S02]  /*2580*/  ISETP.GT.U32.AND P5, PT, R3, R8, PT ;  /* 0x000000080300720c */ /* 0x000fc40003fa4070 */
[----:B------:R-:W-:Y:S02]  /*2590*/  IABS R14, R17 ;  /* 0x00000011000e7213 */ /* 0x000fe40000000000 */
[----:B------:R-:W-:Y:S02]  /*25a0*/  IABS R12, R15 ;  /* 0x0000000f000c7213 */ /* 0x000fe40000000000 */
[----:B------:R-:W-:Y:S01]  /*25b0*/  IABS R16, R19 ;  /* 0x0000001300107213 */ /* 0x000fe20000000000 */
[----:B------:R-:W-:Y:S01]  /*25c0*/  IMAD.HI.U32 R9, R0, R14, RZ ;  /* 0x0000000e00097227 */ /* 0x000fe200078e00ff */
[----:B------:R-:W-:Y:S02]  /*25d0*/  IABS R11, R20 ;  /* 0x00000014000b7213 */ /* 0x000fe40000000000 */
[C---:B------:R-:W-:Y:S01]  /*25e0*/  LOP3.LUT R21, R5.reuse, 0x1f0, RZ, 0xfc, !PT ;  /* 0x000001f005157812 */ /* 0x040fe200078efcff */
[--C-:B------:R-:W-:Y:S01]  /*25f0*/  @!P4 IMAD.IADD R6, R6, 0x1, -R3.reuse ;  /* 0x000000010606c824 */ /* 0x100fe200078e0a03 */
[----:B------:R-:W-:Y:S01]  /*2600*/  LOP3.LUT R22, R5, 0x1d8, RZ, 0xfc, !PT ;  /* 0x000001d805167812 */ /* 0x000fe200078efcff */
[----:B------:R-:W-:Y:S01]  /*2610*/  @!P5 IMAD.IADD R8, R8, 0x1, -R3 ;  /* 0x000000010808d824 */ /* 0x000fe200078e0a03 */
[----:B------:R-:W-:Y:S01]  /*2620*/  IABS R13, R21 ;  /* 0x00000015000d7213 */ /* 0x000fe20000000000 */
[----:B------:R-:W-:Y:S01]  /*2630*/  IMAD.MOV R9, RZ, RZ, -R9 ;  /* 0x000000ffff097224 */ /* 0x000fe200078e0a09 */
[C---:B------:R-:W-:Y:S01]  /*2640*/  ISETP.GT.U32.AND P5, PT, R3.reuse, R6, PT ;  /* 0x000000060300720c */ /* 0x040fe20003fa4070 */
[----:B------:R-:W-:Y:S01]  /*2650*/  @!P1 IMAD.MOV R4, RZ, RZ, -R4 ;  /* 0x000000ffff049224 */ /* 0x000fe200078e0a04 */
[C---:B------:R-:W-:Y:S01]  /*2660*/  ISETP.GT.U32.AND P1, PT, R3.reuse, R10, PT ;  /* 0x0000000a0300720c */ /* 0x040fe20003f24070 */
[C---:B------:R-:W-:Y:S01]  /*2670*/  IMAD R14, R3.reuse, R9, R14 ;  /* 0x00000009030e7224 */ /* 0x040fe200078e020e */
[----:B------:R-:W-:Y:S01]  /*2680*/  ISETP.GT.U32.AND P4, PT, R3, R8, PT ;  /* 0x000000080300720c */ /* 0x000fe20003f84070 */
[----:B------:R-:W-:Y:S01]  /*2690*/  IMAD.HI.U32 R7, R0, R12, RZ ;  /* 0x0000000c00077227 */ /* 0x000fe200078e00ff */
[----:B------:R-:W-:-:S02]  /*26a0*/  @!P3 LOP3.LUT R4, RZ, R124, RZ, 0x33, !PT ;  /* 0x0000007cff04b212 */ /* 0x000fc400078e33ff */
[C---:B------:R-:W-:Y:S01]  /*26b0*/  LOP3.LUT R24, R5.reuse, 0x1d6, RZ, 0xfc, !PT ;  /* 0x000001d605187812 */ /* 0x040fe200078efcff */
[----:B------:R-:W-:Y:S01]  /*26c0*/  IMAD.MOV R7, RZ, RZ, -R7 ;  /* 0x000000ffff077224 */ /* 0x000fe200078e0a07 */
[C---:B------:R-:W-:Y:S01]  /*26d0*/  LOP3.LUT R26, R5.reuse, 0x1d4, RZ, 0xfc, !PT ;  /* 0x000001d4051a7812 */ /* 0x040fe200078efcff */
[----:B------:R-:W-:Y:S01]  /*26e0*/  IMAD.HI.U32 R9, R0, R11, RZ ;  /* 0x0000000b00097227 */ /* 0x000fe200078e00ff */
[----:B------:R2:W-:Y:S01]  /*26f0*/  STL [R1+0x12d8], R4 ;  /* 0x0012d80401007387 */ /* 0x0005e20000100800 */
[----:B------:R-:W-:Y:S02]  /*2700*/  LOP3.LUT R28, R5, 0x1d0, RZ, 0xfc, !PT ;  /* 0x000001d0051c7812 */ /* 0x000fe400078efcff */
[--C-:B------:R-:W-:Y:S01]  /*2710*/  @!P5 IMAD.IADD R6, R6, 0x1, -R3.reuse ;  /* 0x000000010606d824 */ /* 0x100fe200078e0a03 */
[C---:B------:R-:W-:Y:S01]  /*2720*/  ISETP.GT.U32.AND P5, PT, R3.reuse, R14, PT ;  /* 0x0000000e0300720c */ /* 0x040fe20003fa4070 */
[----:B------:R-:W-:Y:S01]  /*2730*/  IMAD R12, R3, R7, R12 ;  /* 0x00000007030c7224 */ /* 0x000fe200078e020c */
[C---:B------:R-:W-:Y:S01]  /*2740*/  LOP3.LUT R29, R5.reuse, 0x1ce, RZ, 0xfc, !PT ;  /* 0x000001ce051d7812 */ /* 0x040fe200078efcff */
[----:B------:R-:W-:Y:S01]  /*2750*/  @!P1 IMAD.IADD R10, R10, 0x1, -R3 ;  /* 0x000000010a0a9824 */ /* 0x000fe200078e0a03 */
[----:B------:R-:W-:Y:S01]  /*2760*/  LOP3.LUT R27, R5, 0x1d2, RZ, 0xfc, !PT ;  /* 0x000001d2051b7812 */ /* 0x000fe200078efcff */
[----:B------:R-:W-:Y:S01]  /*2770*/  IMAD.HI.U32 R7, R0, R16, RZ ;  /* 0x0000001000077227 */ /* 0x000fe200078e00ff */
[----:B------:R-:W-:-:S02]  /*2780*/  ISETP.GT.U32.AND P3, PT, R3, R12, PT ;  /* 0x0000000c0300720c */ /* 0x000fc40003f64070 */
[----:B------:R-:W-:Y:S01]  /*2790*/  ISETP.GT.U32.AND P1, PT, R3, R10, PT ;  /* 0x0000000a0300720c */ /* 0x000fe20003f24070 */
[----:B------:R-:W-:Y:S01]  /*27a0*/  IMAD.MOV R7, RZ, RZ, -R7 ;  /* 0x000000ffff077224 */ /* 0x000fe200078e0a07 */
[----:B------:R-:W-:Y:S01]  /*27b0*/  IABS R23, R28 ;  /* 0x0000001c00177213 */ /* 0x000fe20000000000 */
[----:B0-----:R-:W-:Y:S01]  /*27c0*/  IMAD.MOV R18, RZ, RZ, -R9 ;  /* 0x000000ffff127224 */ /* 0x001fe200078e0a09 */
[----:B------:R-:W-:Y:S01]  /*27d0*/  IABS R25, R29 ;  /* 0x0000001d00197213 */ /* 0x000fe20000000000 */
[----:B------:R-:W-:Y:S01]  /*27e0*/  @!P5 IMAD.IADD R14, R14, 0x1, -R3 ;  /* 0x000000010e0ed824 */ /* 0x000fe200078e0a03 */
[C---:B------:R-:W-:Y:S01]  /*27f0*/  LOP3.LUT R30, R5.reuse, 0x1ca, RZ, 0xfc, !PT ;  /* 0x000001ca051e7812 */ /* 0x040fe200078efcff */
[----:B------:R-:W-:Y:S01]  /*2800*/  IMAD.MOV.U32 R9, RZ, RZ, R13 ;  /* 0x000000ffff097224 */ /* 0x000fe200078e000d */
[----:B------:R-:W-:Y:S01]  /*2810*/  LOP3.LUT R31, R5, 0x1c6, RZ, 0xfc, !PT ;  /* 0x000001c6051f7812 */ /* 0x000fe200078efcff */
[----:B-1----:R-:W-:Y:S01]  /*2820*/  IMAD.MOV.U32 R2, RZ, RZ, R6 ;  /* 0x000000ffff027224 */ /* 0x002fe200078e0006 */
[----:B------:R-:W-:Y:S01]  /*2830*/  ISETP.GT.U32.AND P5, PT, R3, R14, PT ;  /* 0x0000000e0300720c */ /* 0x000fe20003fa4070 */
[----:B------:R-:W-:Y:S01]  /*2840*/  @!P4 IMAD.IADD R8, R8, 0x1, -R3 ;  /* 0x000000010808c824 */ /* 0x000fe200078e0a03 */
[----:B------:R-:W-:Y:S01]  /*2850*/  ISETP.GE.AND P4, PT, R15, RZ, PT ;  /* 0x000000ff0f00720c */ /* 0x000fe20003f86270 */
[----:B------:R-:W-:Y:S01]  /*2860*/  IMAD R16, R3, R7, R16 ;  /* 0x0000000703107224 */ /* 0x000fe200078e0210 */
[C---:B------:R-:W-:Y:S01]  /*2870*/  LOP3.LUT R15, R5.reuse, 0x1ee, RZ, 0xfc, !PT ;  /* 0x000001ee050f7812 */ /* 0x040fe200078efcff */
[----:B------:R-:W-:Y:S01]  /*2880*/  IMAD.HI.U32 R7, R0, R9, RZ ;  /* 0x0000000900077227 */ /* 0x000fe200078e00ff */
[----:B------:R-:W-:-:S02]  /*2890*/  LOP3.LUT R32, R5, 0x1c0, RZ, 0xfc, !PT ;  /* 0x000001c005207812 */ /* 0x000fc400078efcff */
[----:B------:R-:W-:Y:S01]  /*28a0*/  IABS R252, R15 ;  /* 0x0000000f00fc7213 */ /* 0x000fe20000000000 */
[----:B------:R-:W-:Y:S01]  /*28b0*/  @!P2 IMAD.MOV R2, RZ, RZ, -R2 ;  /* 0x000000ffff02a224 */ /* 0x000fe200078e0a02 */
[C---:B------:R-:W-:Y:S01]  /*28c0*/  LOP3.LUT R34, R5.reuse, 0x1be, RZ, 0xfc, !PT ;  /* 0x000001be05227812 */ /* 0x040fe200078efcff */
[----:B--2---:R-:W-:Y:S01]  /*28d0*/  IMAD.MOV.U32 R4, RZ, RZ, R8 ;  /* 0x000000ffff047224 */ /* 0x004fe200078e0008 */
[----:B------:R-:W-:Y:S01]  /*28e0*/  LOP3.LUT R39, R5, 0x1ba, RZ, 0xfc, !PT ;  /* 0x000001ba05277812 */ /* 0x000fe200078efcff */
[--C-:B------:R-:W-:Y:S01]  /*28f0*/  @!P3 IMAD.IADD R12, R12, 0x1, -R3.reuse ;  /* 0x000000010c0cb824 */ /* 0x100fe200078e0a03 */
[----:B------:R0:W-:Y:S01]  /*2900*/  STL [R1+0x1c], R2 ;  /* 0x00001c0201007387 */ /* 0x0001e20000100800 */
[----:B------:R-:W-:Y:S01]  /*2910*/  @!P1 IMAD.IADD R10, R10, 0x1, -R3 ;  /* 0x000000010a0a9824 */ /* 0x000fe200078e0a03 */
[C---:B------:R-:W-:Y:S01]  /*2920*/  ISETP.GT.U32.AND P1, PT, R3.reuse, R16, PT ;  /* 0x000000100300720c */ /* 0x040fe20003f24070 */
[----:B------:R-:W-:Y:S01]  /*2930*/  IMAD.MOV R8, RZ, RZ, -R7 ;  /* 0x000000ffff087224 */ /* 0x000fe200078e0a07 */
[C---:B------:R-:W-:Y:S01]  /*2940*/  ISETP.GT.U32.AND P2, PT, R3.reuse, R12, PT ;  /* 0x0000000c0300720c */ /* 0x040fe20003f44070 */
[----:B------:R-:W-:Y:S01]  /*2950*/  IMAD R6, R3, R18, R11 ;  /* 0x0000001203067224 */ /* 0x000fe200078e020b */
[----:B------:R-:W-:Y:S01]  /*2960*/  ISETP.GE.AND P3, PT, R17, RZ, PT ;  /* 0x000000ff1100720c */ /* 0x000fe20003f66270 */
[----:B------:R-:W-:Y:S01]  /*2970*/  IMAD R8, R3, R8, R9 ;  /* 0x0000000803087224 */ /* 0x000fe200078e0209 */
[----:B------:R-:W-:Y:S01]  /*2980*/  LOP3.LUT R17, R5, 0x1ec, RZ, 0xfc, !PT ;  /* 0x000001ec05117812 */ /* 0x000fe200078efcff */
[--C-:B------:R-:W-:Y:S01]  /*2990*/  @!P5 IMAD.IADD R14, R14, 0x1, -R3.reuse ;  /* 0x000000010e0ed824 */ /* 0x100fe200078e0a03 */
[----:B------:R-:W-:Y:S01]  /*29a0*/  IABS R33, R34 ;  /* 0x0000002200217213 */ /* 0x000fe20000000000 */
[----:B0-----:R-:W-:Y:S01]  /*29b0*/  IMAD.MOV.U32 R2, RZ, RZ, R10 ;  /* 0x000000ffff027224 */ /* 0x001fe200078e000a */
[C---:B------:R-:W-:Y:S01]  /*29c0*/  ISETP.GT.U32.AND P5, PT, R3.reuse, R8, PT ;  /* 0x000000080300720c */ /* 0x040fe20003fa4070 */
[----:B------:R-:W-:Y:S01]  /*29d0*/  @!P0 IMAD.MOV R4, RZ, RZ, -R4 ;  /* 0x000000ffff048224 */ /* 0x000fe200078e0a04 */
[----:B------:R-:W-:Y:S01]  /*29e0*/  IABS R10, R17 ;  /* 0x00000011000a7213 */ /* 0x000fe20000000000 */
[----:B------:R-:W-:Y:S01]  /*29f0*/  @!P6 IMAD.MOV R2, RZ, RZ, -R2 ;  /* 0x000000ffff02e224 */ /* 0x000fe200078e0a02 */
[----:B------:R-:W-:Y:S01]  /*2a00*/  ISETP.GT.U32.AND P6, PT, R3, R6, PT ;  /* 0x000000060300720c */ /* 0x000fe20003fc4070 */
[--C-:B------:R-:W-:Y:S01]  /*2a10*/  @!P2 IMAD.IADD R12, R12, 0x1, -R3.reuse ;  /* 0x000000010c0ca824 */ /* 0x100fe200078e0a03 */
[----:B------:R-:W-:Y:S01]  /*2a20*/  STL [R1+0x18], R4 ;  /* 0x0000180401007387 */ /* 0x000fe20000100800 */
[----:B------:R-:W-:Y:S01]  /*2a30*/  @!P1 IMAD.IADD R16, R16, 0x1, -R3 ;  /* 0x0000000110109824 */ /* 0x000fe200078e0a03 */
[----:B------:R-:W-:Y:S01]  /*2a40*/  ISETP.GE.AND P0, PT, R19, RZ, PT ;  /* 0x000000ff1300720c */ /* 0x000fe20003f06270 */
[----:B------:R-:W-:Y:S01]  /*2a50*/  IMAD.HI.U32 R7, R0, R252, RZ ;  /* 0x000000fc00077227 */ /* 0x000fe200078e00ff */
[----:B------:R0:W-:Y:S01]  /*2a60*/  STL [R1+0x14], R2 ;  /* 0x0000140201007387 */ /* 0x0001e20000100800 */
[----:B------:R-:W-:-:S02]  /*2a70*/  LOP3.LUT R19, R5, 0x1ea, RZ, 0xfc, !PT ;  /* 0x000001ea05137812 */ /* 0x000fc400078efcff */
[----:B------:R-:W-:Y:S01]  /*2a80*/  @!P5 IMAD.IADD R8, R8, 0x1, -R3 ;  /* 0x000000010808d824 */ /* 0x000fe200078e0a03 */
[----:B------:R-:W-:Y:S01]  /*2a90*/  ISETP.GE.AND P2, PT, R20, RZ, PT ;  /* 0x000000ff1400720c */ /* 0x000fe20003f46270 */
[----:B------:R-:W-:Y:S01]  /*2aa0*/  IMAD.MOV R9, RZ, RZ, -R7 ;  /* 0x000000ffff097224 */ /* 0x000fe200078e0a07 */
[----:B------:R-:W-:Y:S01]  /*2ab0*/  LOP3.LUT R20, R5, 0x1e8, RZ, 0xfc, !PT ;  /* 0x000001e805147812 */ /* 0x000fe200078efcff */
[----:B------:R-:W-:Y:S01]  /*2ac0*/  @!P6 IMAD.IADD R6, R6, 0x1, -R3 ;  /* 0x000000010606e824 */ /* 0x000fe200078e0a03 */
[C---:B------:R-:W-:Y:S01]  /*2ad0*/  ISETP.GT.U32.AND P6, PT, R3.reuse, R16, PT ;  /* 0x000000100300720c */ /* 0x040fe20003fc4070 */
[----:B------:R-:W-:Y:S01]  /*2ae0*/  IMAD.HI.U32 R7, R0, R10, RZ ;  /* 0x0000000a00077227 */ /* 0x000fe200078e00ff */
[----:B------:R-:W-:Y:S02]  /*2af0*/  IABS R11, R19 ;  /* 0x00000013000b7213 */ /* 0x000fe40000000000 */
[C---:B------:R-:W-:Y:S01]  /*2b00*/  ISETP.GT.U32.AND P5, PT, R3.reuse, R6, PT ;  /* 0x000000060300720c */ /* 0x040fe20003fa4070 */
[----:B0-----:R-:W-:Y:S01]  /*2b10*/  IMAD.MOV.U32 R2, RZ, RZ, R12 ;  /* 0x000000ffff027224 */ /* 0x001fe200078e000c */
[----:B------:R-:W-:Y:S01]  /*2b20*/  IABS R13, R20 ;  /* 0x00000014000d7213 */ /* 0x000fe20000000000 */
[----:B------:R-:W-:Y:S01]  /*2b30*/  IMAD R252, R3, R9, R252 ;  /* 0x0000000903fc7224 */ /* 0x000fe200078e02fc */
[----:B------:R-:W-:Y:S01]  /*2b40*/  ISETP.GE.AND P1, PT, R21, RZ, PT ;  /* 0x000000ff1500720c */ /* 0x000fe20003f26270 */
[----:B------:R-:W-:Y:S01]  /*2b50*/  @!P4 IMAD.MOV R2, RZ, RZ, -R2 ;  /* 0x000000ffff02c224 */ /* 0x000fe200078e0a02 */
[----:B------:R-:W-:Y:S01]  /*2b60*/  ISETP.GT.U32.AND P4, PT, R3, R8, PT ;  /* 0x000000080300720c */ /* 0x000fe20003f84070 */
[----:B------:R-:W-:Y:S01]  /*2b70*/  IMAD.MOV R7, RZ, RZ, -R7 ;  /* 0x000000ffff077224 */ /* 0x000fe200078e0a07 */
[----:B------:R-:W-:Y:S01]  /*2b80*/  LOP3.LUT R21, R5, 0x1da, RZ, 0xfc, !PT ;  /* 0x000001da05157812 */ /* 0x000fe200078efcff */
[----:B------:R-:W-:Y:S01]  /*2b90*/  @!P6 IMAD.IADD R16, R16, 0x1, -R3 ;  /* 0x000000011010e824 */ /* 0x000fe200078e0a03 */
[C---:B------:R-:W-:Y:S01]  /*2ba0*/  ISETP.GT.U32.AND P6, PT, R3.reuse, R252, PT ;  /* 0x000000fc0300720c */ /* 0x040fe20003fc4070 */
[----:B------:R-:W-:Y:S01]  /*2bb0*/  IMAD R9, R3, R7, R10 ;  /* 0x0000000703097224 */ /* 0x000fe200078e020a */
[----:B------:R0:W-:Y:S01]  /*2bc0*/  STL [R1+0x10], R2 ;  /* 0x0000100201007387 */ /* 0x0001e20000100800 */
[----:B------:R-:W-:Y:S01]  /*2bd0*/  IMAD.HI.U32 R7, R0, R11, RZ ;  /* 0x0000000b00077227 */ /* 0x000fe200078e00ff */
[----:B------:R-:W-:-:S02]  /*2be0*/  LOP3.LUT R42, R5, 0x1b6, RZ, 0xfc, !PT ;  /* 0x000001b6052a7812 */ /* 0x000fc400078efcff */
[----:B------:R-:W-:Y:S01]  /*2bf0*/  IABS R35, R39 ;  /* 0x0000002700237213 */ /* 0x000fe20000000000 */
[----:B------:R-:W-:Y:S01]  /*2c00*/  IMAD.MOV.U32 R4, RZ, RZ, R14 ;  /* 0x000000ffff047224 */ /* 0x000fe200078e000e */
[----:B------:R-:W-:Y:S01]  /*2c10*/  IABS R38, R42 ;  /* 0x0000002a00267213 */ /* 0x000fe20000000000 */
[--C-:B------:R-:W-:Y:S01]  /*2c20*/  @!P4 IMAD.IADD R8, R8, 0x1, -R3.reuse ;  /* 0x000000010808c824 */ /* 0x100fe200078e0a03 */
[----:B------:R-:W-:Y:S01]  /*2c30*/  ISETP.GT.U32.AND P4, PT, R3, R9, PT ;  /* 0x000000090300720c */ /* 0x000fe20003f84070 */
[----:B------:R-:W-:Y:S01]  /*2c40*/  @!P5 IMAD.IADD R6, R6, 0x1, -R3 ;  /* 0x000000010606d824 */ /* 0x000fe200078e0a03 */
[----:B------:R-:W-:Y:S01]  /*2c50*/  ISETP.GE.AND P5, PT, R15, RZ, PT ;  /* 0x000000ff0f00720c */ /* 0x000fe20003fa6270 */
[----:B0-----:R-:W-:Y:S01]  /*2c60*/  IMAD.MOV.U32 R2, RZ, RZ, R16 ;  /* 0x000000ffff027224 */ /* 0x001fe200078e0010 */
[C---:B------:R-:W-:Y:S01]  /*2c70*/  LOP3.LUT R15, R5.reuse, 0x1e6, RZ, 0xfc, !PT ;  /* 0x000001e6050f7812 */ /* 0x040fe200078efcff */
[----:B------:R-:W-:Y:S01]  /*2c80*/  IMAD.HI.U32 R10, R0, R13, RZ ;  /* 0x0000000d000a7227 */ /* 0x000fe200078e00ff */
[----:B------:R-:W-:-:S02]  /*2c90*/  LOP3.LUT R41, R5, 0x1b8, RZ, 0xfc, !PT ;  /* 0x000001b805297812 */ /* 0x000fc400078efcff */
[----:B------:R-:W-:Y:S01]  /*2ca0*/  LOP3.LUT R43, R5, 0x1b4, RZ, 0xfc, !PT ;  /* 0x000001b4052b7812 */ /* 0x000fe200078efcff */
[----:B------:R-:W-:Y:S01]  /*2cb0*/  IMAD.MOV R12, RZ, RZ, -R7 ;  /* 0x000000ffff0c7224 */ /* 0x000fe200078e0a07 */
[----:B------:R-:W-:Y:S01]  /*2cc0*/  IABS R37, R41 ;  /* 0x0000002900257213 */ /* 0x000fe20000000000 */
[----:B------:R-:W-:Y:S01]  /*2cd0*/  @!P6 IMAD.IADD R252, R252, 0x1, -R3 ;  /* 0x00000001fcfce824 */ /* 0x000fe200078e0a03 */
[----:B------:R-:W-:Y:S01]  /*2ce0*/  ISETP.GE.AND P6, PT, R17, RZ, PT ;  /* 0x000000ff1100720c */ /* 0x000fe20003fc6270 */
[----:B------:R-:W-:Y:S01]  /*2cf0*/  @!P3 IMAD.MOV R4, RZ, RZ, -R4 ;  /* 0x000000ffff04b224 */ /* 0x000fe200078e0a04 */
[----:B------:R-:W-:Y:S01]  /*2d00*/  LOP3.LUT R17, R5, 0x1e4, RZ, 0xfc, !PT ;  /* 0x000001e405117812 */ /* 0x000fe200078efcff */
[----:B------:R-:W-:Y:S01]  /*2d10*/  @!P0 IMAD.MOV R2, RZ, RZ, -R2 ;  /* 0x000000ffff028224 */ /* 0x000fe200078e0a02 */
[C---:B------:R-:W-:Y:S01]  /*2d20*/  ISETP.GT.U32.AND P3, PT, R3.reuse, R252, PT ;  /* 0x000000fc0300720c */ /* 0x040fe20003f64070 */
[----:B------:R-:W-:Y:S01]  /*2d30*/  IMAD.MOV R18, RZ, RZ, -R10 ;  /* 0x000000ffff127224 */ /* 0x000fe200078e0a0a */
[----:B------:R-:W-:Y:S01]  /*2d40*/  STL [R1+0xc], R4 ;  /* 0x00000c0401007387 */ /* 0x000fe20000100800 */
[----:B------:R-:W-:Y:S01]  /*2d50*/  IMAD R10, R3, R12, R11 ;  /* 0x0000000c030a7224 */ /* 0x000fe200078e020b */
[----:B------:R-:W-:Y:S01]  /*2d60*/  IABS R12, R15 ;  /* 0x0000000f000c7213 */ /* 0x000fe20000000000 */
[----:B------:R-:W-:Y:S01]  /*2d70*/  @!P4 IMAD.IADD R9, R9, 0x1, -R3 ;  /* 0x000000010909c824 */ /* 0x000fe200078e0a03 */
[----:B------:R0:W-:Y:S01]  /*2d80*/  STL [R1+0x8], R2 ;  /* 0x0000080201007387 */ /* 0x0001e20000100800 */
[C---:B------:R-:W-:Y:S01]  /*2d90*/  IMAD R11, R3.reuse, R18, R13 ;  /* 0x00000012030b7224 */ /* 0x040fe200078e020d */
[----:B------:R-:W-:Y:S01]  /*2da0*/  IABS R13, R17 ;  /* 0x00000011000d7213 */ /* 0x000fe20000000000 */
[----:B------:R-:W-:Y:S01]  /*2db0*/  IMAD.HI.U32 R7, R0, R12, RZ ;  /* 0x0000000c00077227 */ /* 0x000fe200078e00ff */
[----:B------:R-:W-:-:S02]  /*2dc0*/  ISETP.GT.U32.AND P4, PT, R3, R9, PT ;  /* 0x000000090300720c */ /* 0x000fc40003f84070 */
[----:B------:R-:W-:Y:S01]  /*2dd0*/  ISETP.GT.U32.AND P0, PT, R3, R10, PT ;  /* 0x0000000a0300720c */ /* 0x000fe20003f04070 */
[----:B------:R-:W-:Y:S01]  /*2de0*/  IMAD.MOV R7, RZ, RZ, -R7 ;  /* 0x000000ffff077224 */ /* 0x000fe200078e0a07 */
[C---:B------:R-:W-:Y:S01]  /*2df0*/  LOP3.LUT R18, R5.reuse, 0x1e0, RZ, 0xfc, !PT ;  /* 0x000001e005127812 */ /* 0x040fe200078efcff */
[--C-:B------:R-:W-:Y:S01]  /*2e00*/  @!P3 IMAD.IADD R252, R252, 0x1, -R3.reuse ;  /* 0x00000001fcfcb824 */ /* 0x100fe200078e0a03 */
[----:B------:R-:W-:Y:S01]  /*2e10*/  ISETP.GE.AND P3, PT, R20, RZ, PT ;  /* 0x000000ff1400720c */ /* 0x000fe20003f66270 */
[----:B0-----:R-:W-:Y:S01]  /*2e20*/  IMAD.MOV.U32 R2, RZ, RZ, R6 ;  /* 0x000000ffff027224 */ /* 0x001fe200078e0006 */
[C---:B------:R-:W-:Y:S01]  /*2e30*/  LOP3.LUT R20, R5.reuse, 0x1de, RZ, 0xfc, !PT ;  /* 0x000001de05147812 */ /* 0x040fe200078efcff */
[C---:B------:R-:W-:Y:S01]  /*2e40*/  IMAD.HI.U32 R6, R0.reuse, R13, RZ ;  /* 0x0000000d00067227 */ /* 0x040fe200078e00ff */
[----:B------:R-:W-:Y:S02]  /*2e50*/  LOP3.LUT R44, R5, 0x1b2, RZ, 0xfc, !PT ;  /* 0x000001b2052c7812 */ /* 0x000fe400078efcff */
[----:B------:R-:W-:Y:S01]  /*2e60*/  IABS R16, R20 ;  /* 0x0000001400107213 */ /* 0x000fe20000000000 */
[----:B------:R-:W-:Y:S01]  /*2e70*/  @!P2 IMAD.MOV R2, RZ, RZ, -R2 ;  /* 0x000000ffff02a224 */ /* 0x000fe200078e0a02 */
[----:B------:R-:W-:Y:S01]  /*2e80*/  ISETP.GT.U32.AND P2, PT, R3, R11, PT ;  /* 0x0000000b0300720c */ /* 0x000fe20003f44070 */
[----:B------:R-:W-:Y:S01]  /*2e90*/  IMAD.MOV R6, RZ, RZ, -R6 ;  /* 0x000000ffff067224 */ /* 0x000fe200078e0a06 */
[----:B------:R-:W-:Y:S01]  /*2ea0*/  LOP3.LUT R46, R5, 0x1ae, RZ, 0xfc, !PT ;  /* 0x000001ae052e7812 */ /* 0x000fe200078efcff */
[----:B------:R-:W-:Y:S01]  /*2eb0*/  IMAD R12, R3, R7, R12 ;  /* 0x00000007030c7224 */ /* 0x000fe200078e020c */
[----:B------:R-:W-:Y:S01]  /*2ec0*/  LOP3.LUT R7, R5, 0x1e2, RZ, 0xfc, !PT ;  /* 0x000001e205077812 */ /* 0x000fe200078efcff */
[----:B------:R-:W-:Y:S01]  /*2ed0*/  @!P4 IMAD.IADD R9, R9, 0x1, -R3 ;  /* 0x000000010909c824 */ /* 0x000fe200078e0a03 */
[----:B------:R-:W-:Y:S01]  /*2ee0*/  ISETP.GE.AND P4, PT, R15, RZ, PT ;  /* 0x000000ff0f00720c */ /* 0x000fe20003f86270 */
[C---:B------:R-:W-:Y:S01]  /*2ef0*/  IMAD R13, R3.reuse, R6, R13 ;  /* 0x00000006030d7224 */ /* 0x040fe200078e020d */
[----:B------:R-:W-:Y:S01]  /*2f00*/  IABS R14, R7 ;  /* 0x00000007000e7213 */ /* 0x000fe20000000000 */
[----:B------:R-:W-:Y:S01]  /*2f10*/  @!P5 IMAD.MOV R252, RZ, RZ, -R252 ;  /* 0x000000fffffcd224 */ /* 0x000fe200078e0afc */
[C---:B------:R-:W-:Y:S01]  /*2f20*/  ISETP.GT.U32.AND P5, PT, R3.reuse, R12, PT ;  /* 0x0000000c0300720c */ /* 0x040fe20003fa4070 */
[----:B------:R-:W-:Y:S01]  /*2f30*/  @!P6 IMAD.MOV R9, RZ, RZ, -R9 ;  /* 0x000000ffff09e224 */ /* 0x000fe200078e0a09 */
[----:B------:R-:W-:Y:S01]  /*2f40*/  ISETP.GT.U32.AND P6, PT, R3, R13, PT ;  /* 0x0000000d0300720c */ /* 0x000fe20003fc4070 */
[----:B------:R-:W-:Y:S01]  /*2f50*/  @!P2 IMAD.IADD R11, R11, 0x1, -R3 ;  /* 0x000000010b0ba824 */ /* 0x000fe200078e0a03 */
[----:B------:R-:W-:Y:S01]  /*2f60*/  IABS R15, R18 ;  /* 0x00000012000f7213 */ /* 0x000fe20000000000 */
[----:B------:R-:W-:Y:S01]  /*2f70*/  IMAD.HI.U32 R6, R0, R14, RZ ;  /* 0x0000000e00067227 */ /* 0x000fe200078e00ff */
[----:B------:R-:W-:-:S02]  /*2f80*/  IABS R40, R46 ;  /* 0x0000002e00287213 */ /* 0x000fc40000000000 */
[----:B------:R-:W-:Y:S01]  /*2f90*/  ISETP.GT.U32.AND P2, PT, R3, R11, PT ;  /* 0x0000000b0300720c */ /* 0x000fe20003f44070 */
[----:B------:R-:W-:Y:S01]  /*2fa0*/  IMAD.MOV R6, RZ, RZ, -R6 ;  /* 0x000000ffff067224 */ /* 0x000fe200078e0a06 */
[C---:B------:R-:W-:Y:S01]  /*2fb0*/  LOP3.LUT R45, R5.reuse, 0x1b0, RZ, 0xfc, !PT ;  /* 0x000001b0052d7812 */ /* 0x040fe200078efcff */
[----:B------:R-:W-:Y:S01]  /*2fc0*/  IMAD.MOV.U32 R4, RZ, RZ, R8 ;  /* 0x000000ffff047224 */ /* 0x000fe200078e0008 */
[C---:B------:R-:W-:Y:S01]  /*2fd0*/  LOP3.LUT R47, R5.reuse, 0x1aa, RZ, 0xfc, !PT ;  /* 0x000001aa052f7812 */ /* 0x040fe200078efcff */
[--C-:B------:R-:W-:Y:S01]  /*2fe0*/  @!P5 IMAD.IADD R12, R12, 0x1, -R3.reuse ;  /* 0x000000010c0cd824 */ /* 0x100fe200078e0a03 */
[----:B------:R-:W-:Y:S01]  /*2ff0*/  LOP3.LUT R53, R5, 0x19e, RZ, 0xfc, !PT ;  /* 0x0000019e05357812 */ /* 0x000fe200078efcff */
[--C-:B------:R-:W-:Y:S01]  /*3000*/  @!P6 IMAD.IADD R13, R13, 0x1, -R3.reuse ;  /* 0x000000010d0de824 */ /* 0x100fe200078e0a03 */
[----:B------:R-:W-:Y:S01]  /*3010*/  LOP3.LUT R54, R5, 0x19a, RZ, 0xfc, !PT ;  /* 0x0000019a05367812 */ /* 0x000fe200078efcff */
[--C-:B------:R-:W-:Y:S01]  /*3020*/  @!P0 IMAD.IADD R10, R10, 0x1, -R3.reuse ;  /* 0x000000010a0a8824 */ /* 0x100fe200078e0a03 */
[C---:B------:R-:W-:Y:S01]  /*3030*/  ISETP.GT.U32.AND P5, PT, R3.reuse, R12, PT ;  /* 0x0000000c0300720c */ /* 0x040fe20003fa4070 */
[C---:B------:R-:W-:Y:S01]  /*3040*/  IMAD R14, R3.reuse, R6, R14 ;  /* 0x00000006030e7224 */ /* 0x040fe200078e020e */
[----:B------:R-:W-:Y:S01]  /*3050*/  ISETP.GT.U32.AND P6, PT, R3, R13, PT ;  /* 0x0000000d0300720c */ /* 0x000fe20003fc4070 */
[----:B------:R-:W-:Y:S01]  /*3060*/  @!P2 IMAD.IADD R11, R11, 0x1, -R3 ;  /* 0x000000010b0ba824 */ /* 0x000fe200078e0a03 */
[----:B------:R-:W-:Y:S01]  /*3070*/  ISETP.GE.AND P2, PT, R7, RZ, PT ;  /* 0x000000ff0700720c */ /* 0x000fe20003f46270 */
[----:B------:R-:W-:Y:S01]  /*3080*/  IMAD.HI.U32 R7, R0, R15, RZ ;  /* 0x0000000f00077227 */ /* 0x000fe200078e00ff */
[----:B------:R-:W-:-:S02]  /*3090*/  ISETP.GT.U32.AND P0, PT, R3, R10, PT ;  /* 0x0000000a0300720c */ /* 0x000fc40003f04070 */
[----:B------:R-:W-:Y:S01]  /*30a0*/  IABS R48, R53 ;  /* 0x0000003500307213 */ /* 0x000fe20000000000 */
[----:B------:R-:W-:Y:S01]  /*30b0*/  IMAD.MOV R8, RZ, RZ, -R7 ;  /* 0x000000ffff087224 */ /* 0x000fe200078e0a07 */
[----:B------:R-:W-:Y:S01]  /*30c0*/  IABS R50, R54 ;  /* 0x0000003600327213 */ /* 0x000fe20000000000 */
[----:B------:R-:W-:Y:S01]  /*30d0*/  IMAD.HI.U32 R6, R0, R16, RZ ;  /* 0x0000001000067227 */ /* 0x000fe200078e00ff */
[C---:B------:R-:W-:Y:S02]  /*30e0*/  LOP3.LUT R55, R5.reuse, 0x198, RZ, 0xfc, !PT ;  /* 0x0000019805377812 */ /* 0x040fe400078efcff */
[----:B------:R-:W-:Y:S01]  /*30f0*/  LOP3.LUT R57, R5, 0x194, RZ, 0xfc, !PT ;  /* 0x0000019405397812 */ /* 0x000fe200078efcff */
[----:B------:R-:W-:Y:S01]  /*3100*/  IMAD R15, R3, R8, R15 ;  /* 0x00000008030f7224 */ /* 0x000fe200078e020f */
[----:B------:R-:W-:Y:S01]  /*3110*/  LOP3.LUT R8, R5, 0x1dc, RZ, 0xfc, !PT ;  /* 0x000001dc05087812 */ /* 0x000fe200078efcff */
[--C-:B------:R-:W-:Y:S01]  /*3120*/  @!P5 IMAD.IADD R12, R12, 0x1, -R3.reuse ;  /* 0x000000010c0cd824 */ /* 0x100fe200078e0a03 */
[----:B------:R-:W-:Y:S01]  /*3130*/  ISETP.GT.U32.AND P5, PT, R3, R14, PT ;  /* 0x0000000e0300720c */ /* 0x000fe20003fa4070 */
[--C-:B------:R-:W-:Y:S01]  /*3140*/  @!P6 IMAD.IADD R13, R13, 0x1, -R3.reuse ;  /* 0x000000010d0de824 */ /* 0x100fe200078e0a03 */
[----:B------:R-:W-:Y:S01]  /*3150*/  ISETP.GT.U32.AND P6, PT, R3, R15, PT ;  /* 0x0000000f0300720c */ /* 0x000fe20003fc4070 */
[--C-:B------:R-:W-:Y:S01]  /*3160*/  @!P0 IMAD.IADD R10, R10, 0x1, -R3.reuse ;  /* 0x000000010a0a8824 */ /* 0x100fe200078e0a03 */
[----:B------:R-:W-:Y:S01]  /*3170*/  ISETP.GE.AND P0, PT, R17, RZ, PT ;  /* 0x000000ff1100720c */ /* 0x000fe20003f06270 */
[----:B------:R-:W-:Y:S01]  /*3180*/  IMAD.MOV R6, RZ, RZ, -R6 ;  /* 0x000000ffff067224 */ /* 0x000fe200078e0a06 */
[----:B------:R-:W-:Y:S01]  /*3190*/  IABS R17, R8 ;  /* 0x0000000800117213 */ /* 0x000fe20000000000 */
[----:B------:R-:W-:Y:S01]  /*31a0*/  @!P1 IMAD.MOV R4, RZ, RZ, -R4 ;  /* 0x000000ffff049224 */ /* 0x000fe200078e0a04 */
[----:B------:R-:W-:Y:S01]  /*31b0*/  ISETP.GE.AND P1, PT, R19, RZ, PT ;  /* 0x000000ff1300720c */ /* 0x000fe20003f26270 */
[----:B------:R-:W-:Y:S01]  /*31c0*/  IMAD R16, R3, R6, R16 ;  /* 0x0000000603107224 */ /* 0x000fe200078e0210 */
[----:B------:R-:W-:Y:S01]  /*31d0*/  IABS R19, R22 ;  /* 0x0000001600137213 */ /* 0x000fe20000000000 */
[----:B------:R-:W-:Y:S01]  /*31e0*/  IMAD.HI.U32 R6, R0, R17, RZ ;  /* 0x0000001100067227 */ /* 0x000fe200078e00ff */
[----:B------:R-:W-:Y:S01]  /*31f0*/  IABS R51, R55 ;  /* 0x0000003700337213 */ /* 0x000fe20000000000 */
[----:B------:R-:W-:Y:S01]  /*3200*/  STL [R1+0x12dc], R4 ;  /* 0x0012dc0401007387 */ /* 0x000fe20000100800 */
[----:B------:R-:W-:Y:S01]  /*3210*/  LOP3.LUT R56, R5, 0x196, RZ, 0xfc, !PT ;  /* 0x0000019605387812 */ /* 0x000fe200078efcff */
[--C-:B------:R-:W-:Y:S01]  /*3220*/  @!P5 IMAD.IADD R14, R14, 0x1, -R3.reuse ;  /* 0x000000010e0ed824 */ /* 0x100fe200078e0a03 */
[----:B------:R-:W-:Y:S01]  /*3230*/  ISETP.GT.U32.AND P5, PT, R3, R16, PT ;  /* 0x000000100300720c */ /* 0x000fe20003fa4070 */
[----:B------:R-:W-:Y:S01]  /*3240*/  @!P6 IMAD.IADD R15, R15, 0x1, -R3 ;  /* 0x000000010f0fe824 */ /* 0x000fe200078e0a03 */
[----:B------:R-:W-:Y:S01]  /*3250*/  IABS R52, R56 ;  /* 0x0000003800347213 */ /* 0x000fe20000000000 */
[----:B------:R-:W-:Y:S01]  /*3260*/  IMAD.MOV R6, RZ, RZ, -R6 ;  /* 0x000000ffff067224 */ /* 0x000fe200078e0a06 */
[C---:B------:R-:W-:Y:S01]  /*3270*/  ISETP.GT.U32.AND P6, PT, R3.reuse, R14, PT ;  /* 0x0000000e0300720c */ /* 0x040fe20003fc4070 */
[----:B------:R-:W-:Y:S01]  /*3280*/  @!P4 IMAD.MOV R12, RZ, RZ, -R12 ;  /* 0x000000ffff0cc224 */ /* 0x000fe200078e0a0c */
[C---:B------:R-:W-:Y:S01]  /*3290*/  ISETP.GT.U32.AND P4, PT, R3.reuse, R15, PT ;  /* 0x0000000f0300720c */ /* 0x040fe20003f84070 */
[----:B------:R-:W-:Y:S01]  /*32a0*/  IMAD R17, R3, R6, R17 ;  /* 0x0000000603117224 */ /* 0x000fe200078e0211 */
[C---:B------:R-:W-:Y:S01]  /*32b0*/  LOP3.LUT R59, R5.reuse, 0x190, RZ, 0xfc, !PT ;  /* 0x00000190053b7812 */ /* 0x040fe200078efcff */
[----:B------:R-:W-:Y:S01]  /*32c0*/  IMAD.HI.U32 R6, R0, R19, RZ ;  /* 0x0000001300067227 */ /* 0x000fe200078e00ff */
[C---:B------:R-:W-:Y:S01]  /*32d0*/  LOP3.LUT R60, R5.reuse, 0x18e, RZ, 0xfc, !PT ;  /* 0x0000018e053c7812 */ /* 0x040fe200078efcff */
[----:B------:R-:W-:Y:S01]  /*32e0*/  STL [R1+0x4], R2 ;  /* 0x0000040201007387 */ /* 0x000fe20000100800 */
[C---:B------:R-:W-:Y:S01]  /*32f0*/  LOP3.LUT R62, R5.reuse, 0x18a, RZ, 0xfc, !PT ;  /* 0x0000018a053e7812 */ /* 0x040fe200078efcff */
[----:B------:R-:W-:Y:S01]  /*3300*/  IMAD.MOV R6, RZ, RZ, -R6 ;  /* 0x000000ffff067224 */ /* 0x000fe200078e0a06 */
[----:B------:R-:W-:Y:S01]  /*3310*/  LOP3.LUT R61, R5, 0x18c, RZ, 0xfc, !PT ;  /* 0x0000018c053d7812 */ /* 0x000fe200078efcff */
[----:B------:R-:W-:Y:S01]  /*3320*/  @!P1 IMAD.MOV R10, RZ, RZ, -R10 ;  /* 0x000000ffff0a9224 */ /* 0x000fe200078e0a0a */
[----:B------:R-:W-:Y:S01]  /*3330*/  ISETP.GE.AND P1, PT, R18, RZ, PT ;  /* 0x000000ff1200720c */ /* 0x000fe20003f26270 */
[----:B------:R-:W-:Y:S01]  /*3340*/  @!P6 IMAD.IADD R14, R14, 0x1, -R3 ;  /* 0x000000010e0ee824 */ /* 0x000fe200078e0a03 */
[C---:B------:R-:W-:Y:S01]  /*3350*/  ISETP.GT.U32.AND P6, PT, R3.reuse, R17, PT ;  /* 0x000000110300720c */ /* 0x040fe20003fc4070 */
[----:B------:R-:W-:Y:S01]  /*3360*/  IMAD R19, R3, R6, R19 ;  /* 0x0000000603137224 */ /* 0x000fe200078e0213 */
[----:B------:R-:W-:Y:S01]  /*3370*/  IABS R18, R21 ;  /* 0x0000001500127213 */ /* 0x000fe20000000000 */
[----:B------:R-:W-:Y:S01]  /*3380*/  @!P3 IMAD.MOV R11, RZ, RZ, -R11 ;  /* 0x000000ffff0bb224 */ /* 0x000fe200078e0a0b */
[----:B------:R-:W-:Y:S01]  /*3390*/  ISETP.GE.AND P3, PT, R20, RZ, PT ;  /* 0x000000ff1400720c */ /* 0x000fe20003f66270 */
[----:B------:R-:W-:Y:S01]  /*33a0*/  @!P4 IMAD.IADD R15, R15, 0x1, -R3 ;  /* 0x000000010f0fc824 */ /* 0x000fe200078e0a03 */
[----:B------:R-:W-:Y:S01]  /*33b0*/  IABS R20, R24 ;  /* 0x0000001800147213 */ /* 0x000fe20000000000 */
[C---:B------:R-:W-:Y:S01]  /*33c0*/  IMAD.HI.U32 R7, R0.reuse, R18, RZ ;  /* 0x0000001200077227 */ /* 0x040fe200078e00ff */
[----:B------:R-:W-:Y:S01]  /*33d0*/  ISETP.GE.AND P4, PT, R21, RZ, PT ;  /* 0x000000ff1500720c */ /* 0x000fe20003f86270 */
[----:B------:R0:W-:Y:S01]  /*33e0*/  STL [R1+0x12e0], R252 ;  /* 0x0012e0fc01007387 */ /* 0x0001e20000100800 */
[----:B------:R-:W-:Y:S01]  /*33f0*/  IABS R21, R26 ;  /* 0x0000001a00157213 */ /* 0x000fe20000000000 */
[----:B------:R-:W-:Y:S01]  /*3400*/  IMAD.MOV R7, RZ, RZ, -R7 ;  /* 0x000000ffff077224 */ /* 0x000fe200078e0a07 */
[----:B------:R-:W-:Y:S01]  /*3410*/  IABS R58, R62 ;  /* 0x0000003e003a7213 */ /* 0x000fe20000000000 */
[----:B------:R-:W-:Y:S01]  /*3420*/  @!P6 IMAD.IADD R17, R17, 0x1, -R3 ;  /* 0x000000011111e824 */ /* 0x000fe200078e0a03 */
[C---:B------:R-:W-:Y:S01]  /*3430*/  ISETP.GT.U32.AND P6, PT, R3.reuse, R19, PT ;  /* 0x000000130300720c */ /* 0x040fe20003fc4070 */
[----:B------:R-:W-:Y:S01]  /*3440*/  IMAD R18, R3, R7, R18 ;  /* 0x0000000703127224 */ /* 0x000fe200078e0212 */
[----:B------:R-:W-:Y:S01]  /*3450*/  LOP3.LUT R64, R5, 0x184, RZ, 0xfc, !PT ;  /* 0x0000018405407812 */ /* 0x000fe200078efcff */
[----:B------:R-:W-:Y:S01]  /*3460*/  @!P1 IMAD.MOV R15, RZ, RZ, -R15 ;  /* 0x000000ffff0f9224 */ /* 0x000fe200078e0a0f */
[----:B------:R-:W-:Y:S01]  /*3470*/  ISETP.GT.U32.AND P1, PT, R3, R17, PT ;  /* 0x000000110300720c */ /* 0x000fe20003f24070 */
[C---:B------:R-:W-:Y:S01]  /*3480*/  IMAD.HI.U32 R7, R0.reuse, R20, RZ ;  /* 0x0000001400077227 */ /* 0x040fe200078e00ff */
[C---:B------:R-:W-:Y:S01]  /*3490*/  LOP3.LUT R65, R5.reuse, 0x180, RZ, 0xfc, !PT ;  /* 0x0000018005417812 */ /* 0x040fe200078efcff */
[----:B------:R-:W-:Y:S01]  /*34a0*/  STL [R1+0x12e4], R9 ;  /* 0x0012e40901007387 */ /* 0x000fe20000100800 */
[----:B------:R-:W-:Y:S01]  /*34b0*/  LOP3.LUT R68, R5, 0x17a, RZ, 0xfc, !PT ;  /* 0x0000017a05447812 */ /* 0x000fe200078efcff */
[----:B------:R-:W-:Y:S01]  /*34c0*/  @!P2 IMAD.MOV R14, RZ, RZ, -R14 ;  /* 0x000000ffff0ea224 */ /* 0x000fe200078e0a0e */
[----:B------:R-:W-:Y:S01]  /*34d0*/  ISETP.GT.U32.AND P2, PT, R3, R18, PT ;  /* 0x000000120300720c */ /* 0x000fe20003f44070 */
[----:B------:R-:W-:Y:S01]  /*34e0*/  IMAD.MOV R7, RZ, RZ, -R7 ;  /* 0x000000ffff077224 */ /* 0x000fe200078e0a07 */
[----:B------:R-:W-:Y:S01]  /*34f0*/  IABS R63, R65 ;  /* 0x00000041003f7213 */ /* 0x000fe20000000000 */
[--C-:B------:R-:W-:Y:S01]  /*3500*/  @!P6 IMAD.IADD R19, R19, 0x1, -R3.reuse ;  /* 0x000000011313e824 */ /* 0x100fe200078e0a03 */
[----:B------:R-:W-:Y:S01]  /*3510*/  IABS R66, R68 ;  /* 0x0000004400427213 */ /* 0x000fe20000000000 */
[----:B------:R-:W-:Y:S01]  /*3520*/  IMAD.HI.U32 R6, R0, R21, RZ ;  /* 0x0000001500067227 */ /* 0x000fe200078e00ff */
[----:B------:R-:W-:Y:S01]  /*3530*/  LOP3.LUT R67, R5, 0x17c, RZ, 0xfc, !PT ;  /* 0x0000017c05437812 */ /* 0x000fe200078efcff */
[----:B------:R-:W-:Y:S01]  /*3540*/  STL [R1+0x12e8], R10 ;  /* 0x0012e80a01007387 */ /* 0x000fe20000100800 */
[----:B------:R-:W-:Y:S01]  /*3550*/  ISETP.GT.U32.AND P6, PT, R3, R19, PT ;  /* 0x000000130300720c */ /* 0x000fe20003fc4070 */
[--C-:B------:R-:W-:Y:S01]  /*3560*/  @!P5 IMAD.IADD R16, R16, 0x1, -R3.reuse ;  /* 0x000000011010d824 */ /* 0x100fe200078e0a03 */
[----:B------:R-:W-:Y:S01]  /*3570*/  LOP3.LUT R71, R5, 0x176, RZ, 0xfc, !PT ;  /* 0x0000017605477812 */ /* 0x000fe200078efcff */
[----:B------:R-:W-:Y:S01]  /*3580*/  IMAD R20, R3, R7, R20 ;  /* 0x0000000703147224 */ /* 0x000fe200078e0214 */
[----:B------:R-:W-:Y:S01]  /*3590*/  LOP3.LUT R74, R5, 0x172, RZ, 0xfc, !PT ;  /* 0x00000172054a7812 */ /* 0x000fe200078efcff */
[----:B------:R-:W-:Y:S01]  /*35a0*/  IMAD.MOV R6, RZ, RZ, -R6 ;  /* 0x000000ffff067224 */ /* 0x000fe200078e0a06 */
[----:B------:R-:W-:Y:S01]  /*35b0*/  ISETP.GT.U32.AND P5, PT, R3, R16, PT ;  /* 0x000000100300720c */ /* 0x000fe20003fa4070 */
[----:B------:R-:W-:Y:S01]  /*35c0*/  @!P1 IMAD.IADD R17, R17, 0x1, -R3 ;  /* 0x0000000111119824 */ /* 0x000fe200078e0a03 */
[C---:B------:R-:W-:Y:S01]  /*35d0*/  ISETP.GT.U32.AND P1, PT, R3.reuse, R20, PT ;  /* 0x000000140300720c */ /* 0x040fe20003f24070 */
[----:B------:R-:W-:Y:S01]  /*35e0*/  IMAD R21, R3, R6, R21 ;  /* 0x0000000603157224 */ /* 0x000fe200078e0215 */
[----:B------:R-:W-:Y:S01]  /*35f0*/  IABS R70, R74 ;  /* 0x0000004a00467213 */ /* 0x000fe20000000000 */
[--C-:B------:R-:W-:Y:S01]  /*3600*/  @!P2 IMAD.IADD R18, R18, 0x1, -R3.reuse ;  /* 0x000000011212a824 */ /* 0x100fe200078e0a03 */
[----:B------:R-:W-:Y:S01]  /*3610*/  LOP3.LUT R72, R5, 0x174, RZ, 0xfc, !PT ;  /* 0x0000017405487812 */ /* 0x000fe200078efcff */
[----:B------:R-:W-:Y:S01]  /*3620*/  @!P6 IMAD.IADD R19, R19, 0x1, -R3 ;  /* 0x000000011313e824 */ /* 0x000fe200078e0a03 */
[C---:B------:R-:W-:Y:S01]  /*3630*/  ISETP.GT.U32.AND P6, PT, R3.reuse, R21, PT ;  /* 0x000000150300720c */ /* 0x040fe20003fc4070 */
[----:B------:R-:W-:Y:S01]  /*3640*/  @!P0 IMAD.MOV R13, RZ, RZ, -R13 ;  /* 0x000000ffff0d8224 */ /* 0x000fe200078e0a0d */
[----:B------:R-:W-:Y:S01]  /*3650*/  ISETP.GT.U32.AND P2, PT, R3, R18, PT ;  /* 0x000000120300720c */ /* 0x000fe20003f44070 */
[----:B------:R-:W-:Y:S01]  /*3660*/  IMAD.HI.U32 R7, R0, R23, RZ ;  /* 0x0000001700077227 */ /* 0x000fe200078e00ff */
[----:B------:R-:W-:Y:S01]  /*3670*/  ISETP.GE.AND P0, PT, R8, RZ, PT ;  /* 0x000000ff0800720c */ /* 0x000fe20003f06270 */
[----:B------:R-:W-:Y:S01]  /*3680*/  STL [R1+0x12ec], R11 ;  /* 0x0012ec0b01007387 */ /* 0x000fe20000100800 */
[----:B------:R-:W-:Y:S01]  /*3690*/  IABS R69, R72 ;  /* 0x0000004800457213 */ /* 0x000fe20000000000 */
[--C-:B------:R-:W-:Y:S01]  /*36a0*/  @!P5 IMAD.IADD R16, R16, 0x1, -R3.reuse ;  /* 0x000000011010d824 */ /* 0x100fe200078e0a03 */
[----:B------:R-:W-:Y:S01]  /*36b0*/  ISETP.GE.AND P5, PT, R22, RZ, PT ;  /* 0x000000ff1600720c */ /* 0x000fe20003fa6270 */
[--C-:B------:R-:W-:Y:S01]  /*36c0*/  @!P1 IMAD.IADD R20, R20, 0x1, -R3.reuse ;  /* 0x0000000114149824 */ /* 0x100fe200078e0a03 */
[----:B------:R-:W-:Y:S01]  /*36d0*/  IABS R22, R27 ;  /* 0x0000001b00167213 */ /* 0x000fe20000000000 */
[----:B------:R-:W-:Y:S01]  /*36e0*/  IMAD.HI.U32 R8, R0, R25, RZ ;  /* 0x0000001900087227 */ /* 0x000fe200078e00ff */
[----:B------:R-:W-:Y:S01]  /*36f0*/  ISETP.GE.AND P1, PT, R26, RZ, PT ;  /* 0x000000ff1a00720c */ /* 0x000fe20003f26270 */
[----:B------:R-:W-:Y:S01]  /*3700*/  STL [R1+0x12f0], R12 ;  /* 0x0012f00c01007387 */ /* 0x000fe20000100800 */
[----:B------:R-:W-:Y:S01]  /*3710*/  IABS R26, R30 ;  /* 0x0000001e001a7213 */ /* 0x000fe20000000000 */
[--C-:B------:R-:W-:Y:S01]  /*3720*/  @!P6 IMAD.IADD R21, R21, 0x1, -R3.reuse ;  /* 0x000000011515e824 */ /* 0x100fe200078e0a03 */
[----:B------:R-:W-:Y:S01]  /*3730*/  ISETP.GT.U32.AND P6, PT, R3, R20, PT ;  /* 0x000000140300720c */ /* 0x000fe20003fc4070 */
[----:B------:R-:W-:Y:S01]  /*3740*/  @!P2 IMAD.IADD R18, R18, 0x1, -R3 ;  /* 0x000000011212a824 */ /* 0x000fe200078e0a03 */
[----:B------:R-:W-:Y:S01]  /*3750*/  ISETP.GE.AND P2, PT, R24, RZ, PT ;  /* 0x000000ff1800720c */ /* 0x000fe20003f46270 */
[----:B------:R-:W-:Y:S01]  /*3760*/  IMAD.HI.U32 R6, R0, R22, RZ ;  /* 0x0000001600067227 */ /* 0x000fe200078e00ff */
[C---:B------:R-:W-:Y:S01]  /*3770*/  LOP3.LUT R75, R5.reuse, 0x16e, RZ, 0xfc, !PT ;  /* 0x0000016e054b7812 */ /* 0x040fe200078efcff */
[----:B------:R-:W-:Y:S01]  /*3780*/  STL [R1+0x12f8], R13 ;  /* 0x0012f80d01007387 */ /* 0x000fe20000100800 */
[C---:B------:R-:W-:Y:S01]  /*3790*/  LOP3.LUT R76, R5.reuse, 0x16c, RZ, 0xfc, !PT ;  /* 0x0000016c054c7812 */ /* 0x040fe200078efcff */
[----:B------:R-:W-:Y:S01]  /*37a0*/  IMAD.MOV R24, RZ, RZ, -R7 ;  /* 0x000000ffff187224 */ /* 0x000fe200078e0a07 */
[C---:B------:R-:W-:Y:S01]  /*37b0*/  LOP3.LUT R7, R5.reuse, 0x1cc, RZ, 0xfc, !PT ;  /* 0x000001cc05077812 */ /* 0x040fe200078efcff */
[----:B------:R-:W-:Y:S01]  /*37c0*/  IMAD.MOV R8, RZ, RZ, -R8 ;  /* 0x000000ffff087224 */ /* 0x000fe200078e0a08 */
[----:B------:R-:W-:Y:S01]  /*37d0*/  IABS R73, R76 ;  /* 0x0000004c00497213 */ /* 0x000fe20000000000 */
[----:B------:R-:W-:Y:S01]  /*37e0*/  IMAD.MOV R6, RZ, RZ, -R6 ;  /* 0x000000ffff067224 */ /* 0x000fe200078e0a06 */
[----:B------:R-:W-:Y:S01]  /*37f0*/  LOP3.LUT R78, R5, 0x166, RZ, 0xfc, !PT ;  /* 0x00000166054e7812 */ /* 0x000fe200078efcff */
[----:B------:R-:W-:Y:S01]  /*3800*/  IMAD R23, R3, R24, R23 ;  /* 0x0000001803177224 */ /* 0x000fe200078e0217 */
[----:B------:R-:W-:Y:S01]  /*3810*/  LOP3.LUT R79, R5, 0x164, RZ, 0xfc, !PT ;  /* 0x00000164054f7812 */ /* 0x000fe200078efcff */
[C---:B------:R-:W-:Y:S01]  /*3820*/  IMAD R24, R3.reuse, R8, R25 ;  /* 0x0000000803187224 */ /* 0x040fe200078e0219 */
[----:B------:R-:W-:Y:S01]  /*3830*/  IABS R25, R7 ;  /* 0x0000000700197213 */ /* 0x000fe20000000000 */
[C---:B------:R-:W-:Y:S01]  /*3840*/  IMAD R22, R3.reuse, R6, R22 ;  /* 0x0000000603167224 */ /* 0x040fe200078e0216 */
[----:B------:R-:W-:Y:S01]  /*3850*/  IABS R77, R79 ;  /* 0x0000004f004d7213 */ /* 0x000fe20000000000 */
[----:B------:R-:W-:Y:S01]  /*3860*/  @!P6 IMAD.IADD R20, R20, 0x1, -R3 ;  /* 0x000000011414e824 */ /* 0x000fe200078e0a03 */
[C---:B------:R-:W-:Y:S01]  /*3870*/  ISETP.GT.U32.AND P6, PT, R3.reuse, R24, PT ;  /* 0x000000180300720c */ /* 0x040fe20003fc4070 */
[----:B------:R-:W-:Y:S01]  /*3880*/  @!P3 IMAD.MOV R16, RZ, RZ, -R16 ;  /* 0x000000ffff10b224 */ /* 0x000fe200078e0a10 */
[C---:B------:R-:W-:Y:S01]  /*3890*/  ISETP.GT.U32.AND P3, PT, R3.reuse, R22, PT ;  /* 0x000000160300720c */ /* 0x040fe20003f64070 */
[----:B------:R-:W-:Y:S01]  /*38a0*/  @!P0 IMAD.MOV R17, RZ, RZ, -R17 ;  /* 0x000000ffff118224 */ /* 0x000fe200078e0a11 */
[C---:B------:R-:W-:Y:S01]  /*38b0*/  ISETP.GT.U32.AND P0, PT, R3.reuse, R21, PT ;  /* 0x000000150300720c */ /* 0x040fe20003f04070 */
[----:B------:R-:W-:Y:S01]  /*38c0*/  @!P4 IMAD.MOV R18, RZ, RZ, -R18 ;  /* 0x000000ffff12c224 */ /* 0x000fe200078e0a12 */
[----:B------:R-:W-:Y:S01]  /*38d0*/  ISETP.GT.U32.AND P4, PT, R3, R23, PT ;  /* 0x000000170300720c */ /* 0x000fe20003f84070 */
[----:B------:R-:W-:Y:S01]  /*38e0*/  IMAD.HI.U32 R6, R0, R25, RZ ;  /* 0x0000001900067227 */ /* 0x000fe200078e00ff */
[C---:B------:R-:W-:Y:S01]  /*38f0*/  LOP3.LUT R85, R5.reuse, 0x162, RZ, 0xfc, !PT ;  /* 0x0000016205557812 */ /* 0x040fe200078efcff */
[----:B------:R-:W-:Y:S01]  /*3900*/  STL [R1+0x12fc], R14 ;  /* 0x0012fc0e01007387 */ /* 0x000fe20000100800 */
[C---:B------:R-:W-:Y:S01]  /*3910*/  LOP3.LUT R86, R5.reuse, 0x160, RZ, 0xfc, !PT ;  /* 0x0000016005567812 */ /* 0x040fe200078efcff */
[----:B------:R-:W-:Y:S01]  /*3920*/  IMAD.MOV R8, RZ, RZ, -R6 ;  /* 0x000000ffff087224 */ /* 0x000fe200078e0a06 */
[C---:B------:R-:W-:Y:S01]  /*3930*/  LOP3.LUT R87, R5.reuse, 0x15e, RZ, 0xfc, !PT ;  /* 0x0000015e05577812 */ /* 0x040fe200078efcff */
[--C-:B------:R-:W-:Y:S01]  /*3940*/  @!P6 IMAD.IADD R24, R24, 0x1, -R3.reuse ;  /* 0x000000011818e824 */ /* 0x100fe200078e0a03 */
[----:B------:R-:W-:Y:S01]  /*3950*/  LOP3.LUT R88, R5, 0x15c, RZ, 0xfc, !PT ;  /* 0x0000015c05587812 */ /* 0x000fe200078efcff */
[--C-:B------:R-:W-:Y:S01]  /*3960*/  @!P3 IMAD.IADD R22, R22, 0x1, -R3.reuse ;  /* 0x000000011616b824 */ /* 0x100fe200078e0a03 */
[----:B------:R-:W-:Y:S01]  /*3970*/  ISETP.GE.AND P3, PT, R29, RZ, PT ;  /* 0x000000ff1d00720c */ /* 0x000fe20003f66270 */
[----:B------:R-:W-:Y:S01]  /*3980*/  @!P0 IMAD.IADD R21, R21, 0x1, -R3 ;  /* 0x0000000115158824 */ /* 0x000fe200078e0a03 */
[----:B------:R-:W-:Y:S01]  /*3990*/  ISETP.GE.AND P0, PT, R28, RZ, PT ;  /* 0x000000ff1c00720c */ /* 0x000fe20003f06270 */
[----:B------:R-:W-:Y:S01]  /*39a0*/  IMAD R25, R3, R8, R25 ;  /* 0x0000000803197224 */ /* 0x000fe200078e0219 */
[----:B------:R-:W-:Y:S01]  /*39b0*/  LOP3.LUT R8, R5, 0x1c8, RZ, 0xfc, !PT ;  /* 0x000001c805087812 */ /* 0x000fe200078efcff */
[----:B------:R-:W-:Y:S01]  /*39c0*/  @!P2 IMAD.MOV R20, RZ, RZ, -R20 ;  /* 0x000000ffff14a224 */ /* 0x000fe200078e0a14 */
[----:B------:R-:W-:Y:S01]  /*39d0*/  ISETP.GT.U32.AND P2, PT, R3, R24, PT ;  /* 0x000000180300720c */ /* 0x000fe20003f44070 */
[----:B------:R-:W-:Y:S01]  /*39e0*/  @!P4 IMAD.IADD R23, R23, 0x1, -R3 ;  /* 0x000000011717c824 */ /* 0x000fe200078e0a03 */
[C---:B------:R-:W-:Y:S01]  /*39f0*/  ISETP.GT.U32.AND P4, PT, R3.reuse, R22, PT ;  /* 0x000000160300720c */ /* 0x040fe20003f84070 */
[----:B------:R-:W-:Y:S01]  /*3a00*/  @!P1 IMAD.MOV R21, RZ, RZ, -R21 ;  /* 0x000000ffff159224 */ /* 0x000fe200078e0a15 */
[----:B------:R-:W-:Y:S01]  /*3a10*/  ISETP.GT.U32.AND P1, PT, R3, R25, PT ;  /* 0x000000190300720c */ /* 0x000fe20003f24070 */
[----:B------:R-:W-:Y:S01]  /*3a20*/  @!P5 IMAD.MOV R19, RZ, RZ, -R19 ;  /* 0x000000ffff13d224 */ /* 0x000fe200078e0a13 */
[----:B------:R-:W-:Y:S01]  /*3a30*/  ISETP.GE.AND P5, PT, R27, RZ, PT ;  /* 0x000000ff1b00720c */ /* 0x000fe20003fa6270 */
[----:B------:R-:W-:Y:S01]  /*3a40*/  IMAD.HI.U32 R6, R0, R26, RZ ;  /* 0x0000001a00067227 */ /* 0x000fe200078e00ff */
[C---:B------:R-:W-:Y:S01]  /*3a50*/  ISETP.GT.U32.AND P6, PT, R3.reuse, R23, PT ;  /* 0x000000170300720c */ /* 0x040fe20003fc4070 */
[----:B------:R-:W-:Y:S01]  /*3a60*/  STL [R1+0x1300], R15 ;  /* 0x0013000f01007387 */ /* 0x000fe20000100800 */
[----:B------:R-:W-:Y:S01]  /*3a70*/  IABS R27, R8 ;  /* 0x00000008001b7213 */ /* 0x000fe20000000000 */
[----:B------:R-:W-:Y:S01]  /*3a80*/  IMAD.MOV R6, RZ, RZ, -R6 ;  /* 0x000000ffff067224 */ /* 0x000fe200078e0a06 */
[----:B------:R-:W-:Y:S01]  /*3a90*/  IABS R28, R31 ;  /* 0x0000001f001c7213 */ /* 0x000fe20000000000 */
[--C-:B------:R-:W-:Y:S01]  /*3aa0*/  @!P2 IMAD.IADD R24, R24, 0x1, -R3.reuse ;  /* 0x000000011818a824 */ /* 0x100fe200078e0a03 */
[----:B------:R-:W-:Y:S01]  /*3ab0*/  ISETP.GE.AND P2, PT, R30, RZ, PT ;  /* 0x000000ff1e00720c */ /* 0x000fe20003f46270 */
[----:B------:R-:W-:Y:S01]  /*3ac0*/  IMAD R26, R3, R6, R26 ;  /* 0x00000006031a7224 */ /* 0x000fe200078e021a */
[----:B------:R-:W-:Y:S01]  /*3ad0*/  LOP3.LUT R30, R5, 0x1c4, RZ, 0xfc, !PT ;  /* 0x000001c4051e7812 */ /* 0x000fe200078efcff */
[--C-:B------:R-:W-:Y:S01]  /*3ae0*/  @!P4 IMAD.IADD R22, R22, 0x1, -R3.reuse ;  /* 0x000000011616c824 */ /* 0x100fe200078e0a03 */
[----:B------:R-:W-:Y:S01]  /*3af0*/  ISETP.GE.AND P4, PT, R7, RZ, PT ;  /* 0x000000ff0700720c */ /* 0x000fe20003f86270 */
[----:B------:R-:W-:Y:S01]  /*3b00*/  IMAD.HI.U32 R6, R0, R27, RZ ;  /* 0x0000001b00067227 */ /* 0x000fe200078e00ff */
[----:B------:R-:W-:Y:S01]  /*3b10*/  IABS R29, R30 ;  /* 0x0000001e001d7213 */ /* 0x000fe20000000000 */
[----:B------:R1:W-:Y:S01]  /*3b20*/  STL [R1+0x1304], R16 ;  /* 0x0013041001007387 */ /* 0x0003e20000100800 */
[----:B------:R-:W-:Y:S01]  /*3b30*/  IABS R81, R87 ;  /* 0x0000005700517213 */ /* 0x000fe20000000000 */
[--C-:B------:R-:W-:Y:S01]  /*3b40*/  @!P1 IMAD.IADD R25, R25, 0x1, -R3.reuse ;  /* 0x0000000119199824 */ /* 0x100fe200078e0a03 */
[----:B------:R-:W-:Y:S01]  /*3b50*/  ISETP.GE.AND P1, PT, R8, RZ, PT ;  /* 0x000000ff0800720c */ /* 0x000fe20003f26270 */
[----:B------:R-:W-:Y:S01]  /*3b60*/  @!P6 IMAD.IADD R23, R23, 0x1, -R3 ;  /* 0x000000011717e824 */ /* 0x000fe200078e0a03 */
[----:B------:R-:W-:Y:S01]  /*3b70*/  ISETP.GT.U32.AND P6, PT, R3, R26, PT ;  /* 0x0000001a0300720c */ /* 0x000fe20003fc4070 */
[----:B------:R-:W-:Y:S01]  /*3b80*/  IMAD.MOV R6, RZ, RZ, -R6 ;  /* 0x000000ffff067224 */ /* 0x000fe200078e0a06 */
[----:B------:R-:W-:Y:S01]  /*3b90*/  LOP3.LUT R89, R5, 0x15a, RZ, 0xfc, !PT ;  /* 0x0000015a05597812 */ /* 0x000fe200078efcff */
[----:B------:R-:W-:Y:S01]  /*3ba0*/  @!P5 IMAD.MOV R22, RZ, RZ, -R22 ;  /* 0x000000ffff16d224 */ /* 0x000fe200078e0a16 */
[C---:B------:R-:W-:Y:S01]  /*3bb0*/  ISETP.GT.U32.AND P5, PT, R3.reuse, R25, PT ;  /* 0x000000190300720c */ /* 0x040fe20003fa4070 */
[----:B------:R-:W-:Y:S01]  /*3bc0*/  IMAD R27, R3, R6, R27 ;  /* 0x00000006031b7224 */ /* 0x000fe200078e021b */
[----:B------:R-:W-:Y:S01]  /*3bd0*/  IABS R83, R88 ;  /* 0x0000005800537213 */ /* 0x000fe20000000000 */
[----:B------:R-:W-:Y:S01]  /*3be0*/  IMAD.HI.U32 R6, R0, R29, RZ ;  /* 0x0000001d00067227 */ /* 0x000fe200078e00ff */
[----:B------:R-:W-:Y:S01]  /*3bf0*/  IABS R84, R89 ;  /* 0x0000005900547213 */ /* 0x000fe20000000000 */
[----:B------:R-:W-:Y:S01]  /*3c00*/  STL [R1+0x1308], R17 ;  /* 0x0013081101007387 */ /* 0x000fe20000100800 */
[----:B------:R-:W-:Y:S01]  /*3c10*/  LOP3.LUT R90, R5, 0x156, RZ, 0xfc, !PT ;  /* 0x00000156055a7812 */ /* 0x000fe200078efcff */
[----:B------:R-:W-:Y:S01]  /*3c20*/  @!P0 IMAD.MOV R23, RZ, RZ, -R23 ;  /* 0x000000ffff178224 */ /* 0x000fe200078e0a17 */
[----:B------:R-:W-:Y:S01]  /*3c30*/  ISETP.GT.U32.AND P0, PT, R3, R27, PT ;  /* 0x0000001b0300720c */ /* 0x000fe20003f04070 */
[----:B------:R-:W-:Y:S01]  /*3c40*/  IMAD.MOV R6, RZ, RZ, -R6 ;  /* 0x000000ffff067224 */ /* 0x000fe200078e0a06 */
[C---:B------:R-:W-:Y:S01]  /*3c50*/  LOP3.LUT R95, R5.reuse, 0x146, RZ, 0xfc, !PT ;  /* 0x00000146055f7812 */ /* 0x040fe200078efcff */
[--C-:B------:R-:W-:Y:S01]  /*3c60*/  @!P6 IMAD.IADD R26, R26, 0x1, -R3.reuse ;  /* 0x000000011a1ae824 */ /* 0x100fe200078e0a03 */
[----:B------:R-:W-:Y:S01]  /*3c70*/  LOP3.LUT R94, R5, 0x148, RZ, 0xfc, !PT ;  /* 0x00000148055e7812 */ /* 0x000fe200078efcff */
[----:B------:R-:W-:Y:S01]  /*3c80*/  @!P5 IMAD.IADD R25, R25, 0x1, -R3 ;  /* 0x000000011919d824 */ /* 0x000fe200078e0a03 */
[----:B------:R-:W-:Y:S01]  /*3c90*/  LOP3.LUT R96, R5, 0x144, RZ, 0xfc, !PT ;  /* 0x0000014405607812 */ /* 0x000fe200078efcff */
[C---:B------:R-:W-:Y:S01]  /*3ca0*/  IMAD R29, R3.reuse, R6, R29 ;  /* 0x00000006031d7224 */ /* 0x040fe200078e021d */
[C---:B------:R-:W-:Y:S01]  /*3cb0*/  ISETP.GT.U32.AND P6, PT, R3.reuse, R26, PT ;  /* 0x0000001a0300720c */ /* 0x040fe20003fc4070 */
[----:B------:R-:W-:Y:S01]  /*3cc0*/  IMAD.HI.U32 R7, R0, R28, RZ ;  /* 0x0000001c00077227 */ /* 0x000fe200078e00ff */
[----:B------:R-:W-:Y:S01]  /*3cd0*/  IABS R92, R95 ;  /* 0x0000005f005c7213 */ /* 0x000fe20000000000 */
[----:B------:R-:W-:Y:S01]  /*3ce0*/  STL [R1+0x130c], R18 ;  /* 0x00130c1201007387 */ /* 0x000fe20000100800 */
[----:B------:R-:W-:Y:S01]  /*3cf0*/  IABS R91, R94 ;  /* 0x0000005e005b7213 */ /* 0x000fe20000000000 */
[----:B------:R-:W-:Y:S01]  /*3d00*/  @!P4 IMAD.MOV R25, RZ, RZ, -R25 ;  /* 0x000000ffff19c224 */ /* 0x000fe200078e0a19 */
[----:B------:R-:W-:Y:S01]  /*3d10*/  ISETP.GT.U32.AND P4, PT, R3, R29, PT ;  /* 0x0000001d0300720c */ /* 0x000fe20003f84070 */
[----:B------:R-:W-:Y:S01]  /*3d20*/  IMAD.MOV R7, RZ, RZ, -R7 ;  /* 0x000000ffff077224 */ /* 0x000fe200078e0a07 */
[----:B------:R-:W-:Y:S01]  /*3d30*/  IABS R93, R96 ;  /* 0x00000060005d7213 */ /* 0x000fe20000000000 */
[--C-:B------:R-:W-:Y:S01]  /*3d40*/  @!P0 IMAD.IADD R27, R27, 0x1, -R3.reuse ;  /* 0x000000011b1b8824 */ /* 0x100fe200078e0a03 */
[----:B------:R-:W-:Y:S01]  /*3d50*/  LOP3.LUT R98, R5, 0x13e, RZ, 0xfc, !PT ;  /* 0x0000013e05627812 */ /* 0x000fe200078efcff */
[----:B------:R-:W-:Y:S01]  /*3d60*/  IMAD R28, R3, R7, R28 ;  /* 0x00000007031c7224 */ /* 0x000fe200078e021c */
[----:B------:R-:W-:Y:S01]  /*3d70*/  LOP3.LUT R7, R5, 0x1c2, RZ, 0xfc, !PT ;  /* 0x000001c205077812 */ /* 0x000fe200078efcff */
[----:B------:R-:W-:Y:S01]  /*3d80*/  @!P3 IMAD.MOV R24, RZ, RZ, -R24 ;  /* 0x000000ffff18b224 */ /* 0x000fe200078e0a18 */
[C---:B------:R-:W-:Y:S01]  /*3d90*/  ISETP.GT.U32.AND P0, PT, R3.reuse, R27, PT ;  /* 0x0000001b0300720c */ /* 0x040fe20003f04070 */
[--C-:B------:R-:W-:Y:S01]  /*3da0*/  @!P6 IMAD.IADD R26, R26, 0x1, -R3.reuse ;  /* 0x000000011a1ae824 */ /* 0x100fe200078e0a03 */
[----:B------:R-:W-:Y:S01]  /*3db0*/  ISETP.GT.U32.AND P5, PT, R3, R28, PT ;  /* 0x0000001c0300720c */ /* 0x000fe20003fa4070 */
[----:B------:R-:W-:Y:S01]  /*3dc0*/  IMAD.HI.U32 R8, R0, R33, RZ ;  /* 0x0000002100087227 */ /* 0x000fe200078e00ff */
[----:B------:R-:W-:Y:S01]  /*3dd0*/  ISETP.GE.AND P3, PT, R31, RZ, PT ;  /* 0x000000ff1f00720c */ /* 0x000fe20003f66270 */
[----:B------:R-:W-:Y:S01]  /*3de0*/  STL [R1+0x1310], R19 ;  /* 0x0013101301007387 */ /* 0x000fe20000100800 */
[----:B------:R-:W-:Y:S01]  /*3df0*/  IABS R31, R32 ;  /* 0x00000020001f7213 */ /* 0x000fe20000000000 */
[--C-:B------:R-:W-:Y:S01]  /*3e00*/  @!P4 IMAD.IADD R29, R29, 0x1, -R3.reuse ;  /* 0x000000011d1dc824 */ /* 0x100fe200078e0a03 */
[----:B------:R-:W-:Y:S01]  /*3e10*/  ISETP.GE.AND P6, PT, R30, RZ, PT ;  /* 0x000000ff1e00720c */ /* 0x000fe20003fc6270 */
[----:B------:R-:W-:Y:S01]  /*3e20*/  @!P2 IMAD.MOV R26, RZ, RZ, -R26 ;  /* 0x000000ffff1aa224 */ /* 0x000fe200078e0a1a */
[----:B------:R-:W-:Y:S01]  /*3e30*/  IABS R30, R7 ;  /* 0x00000007001e7213 */ /* 0x000fe20000000000 */
[----:B------:R-:W-:Y:S01]  /*3e40*/  IMAD.MOV R8, RZ, RZ, -R8 ;  /* 0x000000ffff087224 */ /* 0x000fe200078e0a08 */
[----:B------:R-:W-:Y:S01]  /*3e50*/  ISETP.GE.AND P2, PT, R7, RZ, PT ;  /* 0x000000ff0700720c */ /* 0x000fe20003f46270 */
[----:B------:R-:W-:Y:S01]  /*3e60*/  IMAD.HI.U32 R7, R0, R31, RZ ;  /* 0x0000001f00077227 */ /* 0x000fe200078e00ff */
[----:B------:R-:W-:Y:S01]  /*3e70*/  ISETP.GT.U32.AND P4, PT, R3, R29, PT ;  /* 0x0000001d0300720c */ /* 0x000fe20003f84070 */
[----:B------:R-:W-:Y:S01]  /*3e80*/  STL [R1+0x1314], R20 ;  /* 0x0013141401007387 */ /* 0x000fe20000100800 */
[----:B------:R-:W-:Y:S01]  /*3e90*/  LOP3.LUT R100, R5, 0x13c, RZ, 0xfc, !PT ;  /* 0x0000013c05647812 */ /* 0x000fe200078efcff */
[----:B------:R-:W-:Y:S01]  /*3ea0*/  @!P0 IMAD.IADD R27, R27, 0x1, -R3 ;  /* 0x000000011b1b8824 */ /* 0x000fe200078e0a03 */
[----:B------:R-:W-:Y:S01]  /*3eb0*/  ISETP.GE.AND P0, PT, R32, RZ, PT ;  /* 0x000000ff2000720c */ /* 0x000fe20003f06270 */
[----:B------:R-:W-:Y:S01]  /*3ec0*/  IMAD.MOV R32, RZ, RZ, -R7 ;  /* 0x000000ffff207224 */ /* 0x000fe200078e0a07 */
[----:B------:R-:W-:Y:S01]  /*3ed0*/  LOP3.LUT R101, R5, 0x13a, RZ, 0xfc, !PT ;  /* 0x0000013a05657812 */ /* 0x000fe200078efcff */
[----:B------:R-:W-:Y:S01]  /*3ee0*/  @!P5 IMAD.IADD R28, R28, 0x1, -R3 ;  /* 0x000000011c1cd824 */ /* 0x000fe200078e0a03 */
[----:B------:R-:W-:Y:S01]  /*3ef0*/  IABS R97, R100 ;  /* 0x0000006400617213 */ /* 0x000fe20000000000 */
[C---:B------:R-:W-:Y:S01]  /*3f00*/  IMAD R31, R3.reuse, R32, R31 ;  /* 0x00000020031f7224 */ /* 0x040fe200078e021f */
[----:B------:R-:W-:Y:S01]  /*3f10*/  IABS R99, R101 ;  /* 0x0000006500637213 */ /* 0x000fe20000000000 */
[----:B------:R-:W-:Y:S01]  /*3f20*/  IMAD.HI.U32 R6, R0, R30, RZ ;  /* 0x0000001e00067227 */ /* 0x000fe200078e00ff */
[----:B------:R-:W-:Y:S01]  /*3f30*/  ISETP.GT.U32.AND P5, PT, R3, R28, PT ;  /* 0x0000001c0300720c */ /* 0x000fe20003fa4070 */
[----:B------:R2:W-:Y:S01]  /*3f40*/  STL [R1+0x1318], R21 ;  /* 0x0013181501007387 */ /* 0x0005e20000100800 */
[----:B------:R-:W-:Y:S01]  /*3f50*/  LOP3.LUT R104, R5, 0x136, RZ, 0xfc, !PT ;  /* 0x0000013605687812 */ /* 0x000fe200078efcff */
[----:B------:R-:W-:Y:S01]  /*3f60*/  @!P4 IMAD.IADD R29, R29, 0x1, -R3 ;  /* 0x000000011d1dc824 */ /* 0x000fe200078e0a03 */
[----:B------:R-:W-:Y:S01]  /*3f70*/  ISETP.GT.U32.AND P4, PT, R3, R31, PT ;  /* 0x0000001f0300720c */ /* 0x000fe20003f84070 */
[----:B------:R-:W-:Y:S01]  /*3f80*/  IMAD.MOV R6, RZ, RZ, -R6 ;  /* 0x000000ffff067224 */ /* 0x000fe200078e0a06 */
[----:B------:R-:W-:Y:S01]  /*3f90*/  LOP3.LUT R105, R5, 0x134, RZ, 0xfc, !PT ;  /* 0x0000013405697812 */ /* 0x000fe200078efcff */
[----:B------:R-:W-:Y:S01]  /*3fa0*/  IMAD R32, R3, R8, R33 ;  /* 0x0000000803207224 */ /* 0x000fe200078e0221 */
[----:B------:R-:W-:Y:S01]  /*3fb0*/  LOP3.LUT R106, R5, 0x132, RZ, 0xfc, !PT ;  /* 0x00000132056a7812 */ /* 0x000fe200078efcff */
[----:B------:R-:W-:Y:S01]  /*3fc0*/  IMAD R30, R3, R6, R30 ;  /* 0x00000006031e7224 */ /* 0x000fe200078e021e */
[----:B------:R-:W-:Y:S01]  /*3fd0*/  LOP3.LUT R6, R5, 0x1bc, RZ, 0xfc, !PT ;  /* 0x000001bc05067812 */ /* 0x000fe200078efcff */
[----:B------:R-:W-:Y:S01]  /*3fe0*/  @!P1 IMAD.MOV R27, RZ, RZ, -R27 ;  /* 0x000000ffff1b9224 */ /* 0x000fe200078e0a1b */
[----:B------:R-:W-:Y:S01]  /*3ff0*/  IABS R102, R106 ;  /* 0x0000006a00667213 */ /* 0x000fe20000000000 */
[----:B------:R-:W-:Y:S01]  /*4000*/  @!P5 IMAD.IADD R28, R28, 0x1, -R3 ;  /* 0x000000011c1cd824 */ /* 0x000fe200078e0a03 */
[----:B------:R-:W-:Y:S01]  /*4010*/  ISETP.GE.AND P5, PT, R34, RZ, PT ;  /* 0x000000ff2200720c */ /* 0x000fe20003fa6270 */
[----:B------:R-:W-:Y:S01]  /*4020*/  @!P6 IMAD.MOV R29, RZ, RZ, -R29 ;  /* 0x000000ffff1de224 */ /* 0x000fe200078e0a1d */
[----:B------:R-:W-:Y:S01]  /*4030*/  IABS R34, R6 ;  /* 0x0000000600227213 */ /* 0x000fe20000000000 */
[----:B------:R-:W-:Y:S01]  /*4040*/  @!P4 IMAD.IADD R31, R31, 0x1, -R3 ;  /* 0x000000011f1fc824 */ /* 0x000fe200078e0a03 */
[C---:B------:R-:W-:Y:S01]  /*4050*/  ISETP.GT.U32.AND P1, PT, R3.reuse, R30, PT ;  /* 0x0000001e0300720c */ /* 0x040fe20003f24070 */
[----:B------:R-:W-:Y:S01]  /*4060*/  @!P3 IMAD.MOV R28, RZ, RZ, -R28 ;  /* 0x000000ffff1cb224 */ /* 0x000fe200078e0a1c */
[----:B------:R-:W-:Y:S01]  /*4070*/  ISETP.GE.AND P3, PT, R6, RZ, PT ;  /* 0x000000ff0600720c */ /* 0x000fe20003f66270 */
[----:B------:R-:W-:Y:S01]  /*4080*/  IMAD.HI.U32 R6, R0, R34, RZ ;  /* 0x0000002200067227 */ /* 0x000fe200078e00ff */
[----:B------:R-:W-:-:S02]  /*4090*/  ISETP.GT.U32.AND P4, PT, R3, R31, PT ;  /* 0x0000001f0300720c */ /* 0x000fc40003f84070 */
[----:B------:R-:W-:Y:S01]  /*40a0*/  ISETP.GT.U32.AND P6, PT, R3, R32, PT ;  /* 0x000000200300720c */ /* 0x000fe20003fc4070 */
[C---:B------:R-:W-:Y:S01]  /*40b0*/  IMAD.HI.U32 R7, R0.reuse, R35, RZ ;  /* 0x0000002300077227 */ /* 0x040fe200078e00ff */
[C---:B------:R-:W-:Y:S02]  /*40c0*/  LOP3.LUT R107, R5.reuse, 0x130, RZ, 0xfc, !PT ;  /* 0x00000130056b7812 */ /* 0x040fe400078efcff */
[C---:B------:R-:W-:Y:S01]  /*40d0*/  LOP3.LUT R108, R5.reuse, 0x12a, RZ, 0xfc, !PT ;  /* 0x0000012a056c7812 */ /* 0x040fe200078efcff */
[----:B------:R-:W-:Y:S01]  /*40e0*/  IMAD.HI.U32 R33, R0, R38, RZ ;  /* 0x0000002600217227 */ /* 0x000fe200078e00ff */
[----:B------:R-:W-:Y:S02]  /*40f0*/  IABS R103, R107 ;  /* 0x0000006b00677213 */ /* 0x000fe40000000000 */
[C---:B------:R-:W-:Y:S01]  /*4100*/  LOP3.LUT R112, R5.reuse, 0x128, RZ, 0xfc, !PT ;  /* 0x0000012805707812 */ /* 0x040fe200078efcff */
[----:B------:R-:W-:Y:S01]  /*4110*/  IMAD.MOV R6, RZ, RZ, -R6 ;  /* 0x000000ffff067224 */ /* 0x000fe200078e0a06 */
[C---:B------:R-:W-:Y:S01]  /*4120*/  LOP3.LUT R113, R5.reuse, 0x126, RZ, 0xfc, !PT ;  /* 0x0000012605717812 */ /* 0x040fe200078efcff */
[----:B------:R-:W-:Y:S01]  /*4130*/  IMAD.MOV R36, RZ, RZ, -R7 ;  /* 0x000000ffff247224 */ /* 0x000fe200078e0a07 */
[C---:B------:R-:W-:Y:S01]  /*4140*/  LOP3.LUT R114, R5.reuse, 0x124, RZ, 0xfc, !PT ;  /* 0x0000012405727812 */ /* 0x040fe200078efcff */
[----:B------:R-:W-:Y:S01]  /*4150*/  IMAD.MOV R7, RZ, RZ, -R33 ;  /* 0x000000ffff077224 */ /* 0x000fe200078e0a21 */
[----:B------:R-:W-:Y:S01]  /*4160*/  LOP3.LUT R116, R5, 0x120, RZ, 0xfc, !PT ;  /* 0x0000012005747812 */ /* 0x000fe200078efcff */
[C---:B------:R-:W-:Y:S01]  /*4170*/  IMAD R33, R3.reuse, R6, R34 ;  /* 0x0000000603217224 */ /* 0x040fe200078e0222 */
[----:B------:R-:W-:Y:S01]  /*4180*/  IABS R109, R114 ;  /* 0x00000072006d7213 */ /* 0x000fe20000000000 */
[----:B------:R-:W-:Y:S01]  /*4190*/  @!P1 IMAD.IADD R30, R30, 0x1, -R3 ;  /* 0x000000011e1e9824 */ /* 0x000fe200078e0a03 */
[----:B------:R-:W-:Y:S01]  /*41a0*/  IABS R111, R116 ;  /* 0x00000074006f7213 */ /* 0x000fe20000000000 */
[----:B------:R-:W-:Y:S01]  /*41b0*/  IMAD R34, R3, R36, R35 ;  /* 0x0000002403227224 */ /* 0x000fe200078e0223 */
[----:B------:R-:W-:Y:S01]  /*41c0*/  LOP3.LUT R115, R5, 0x122, RZ, 0xfc, !PT ;  /* 0x0000012205737812 */ /* 0x000fe200078efcff */
[--C-:B------:R-:W-:Y:S01]  /*41d0*/  @!P4 IMAD.IADD R31, R31, 0x1, -R3.reuse ;  /* 0x000000011f1fc824 */ /* 0x100fe200078e0a03 */
[C---:B------:R-:W-:Y:S01]  /*41e0*/  ISETP.GT.U32.AND P1, PT, R3.reuse, R30, PT ;  /* 0x0000001e0300720c */ /* 0x040fe20003f24070 */
[----:B------:R-:W-:Y:S01]  /*41f0*/  @!P6 IMAD.IADD R32, R32, 0x1, -R3 ;  /* 0x000000012020e824 */ /* 0x000fe200078e0a03 */
[C---:B------:R-:W-:Y:S01]  /*4200*/  ISETP.GT.U32.AND P4, PT, R3.reuse, R33, PT ;  /* 0x000000210300720c */ /* 0x040fe20003f84070 */
[----:B------:R-:W-:Y:S01]  /*4210*/  IMAD.HI.U32 R8, R0, R37, RZ ;  /* 0x0000002500087227 */ /* 0x000fe200078e00ff */
[----:B------:R-:W-:-:S02]  /*4220*/  ISETP.GT.U32.AND P6, PT, R3, R34, PT ;  /* 0x000000220300720c */ /* 0x000fc40003fc4070 */
[----:B------:R-:W-:Y:S01]  /*4230*/  IABS R110, R115 ;  /* 0x00000073006e7213 */ /* 0x000fe20000000000 */
[----:B------:R-:W-:Y:S01]  /*4240*/  IMAD.MOV R8, RZ, RZ, -R8 ;  /* 0x000000ffff087224 */ /* 0x000fe200078e0a08 */
[----:B------:R-:W-:Y:S01]  /*4250*/  LOP3.LUT R117, R5, 0x11e, RZ, 0xfc, !PT ;  /* 0x0000011e05757812 */ /* 0x000fe200078efcff */
[C---:B------:R-:W-:Y:S01]  /*4260*/  IMAD R36, R3.reuse, R7, R38 ;  /* 0x0000000703247224 */ /* 0x040fe200078e0226 */
[----:B------:R-:W-:Y:S01]  /*4270*/  IABS R38, R44 ;  /* 0x0000002c00267213 */ /* 0x000fe20000000000 */
[----:B------:R-:W-:Y:S01]  /*4280*/  IMAD R35, R3, R8, R37 ;  /* 0x0000000803237224 */ /* 0x000fe200078e0225 */
[----:B------:R-:W-:Y:S01]  /*4290*/  IABS R37, R43 ;  /* 0x0000002b00257213 */ /* 0x000fe20000000000 */
[--C-:B------:R-:W-:Y:S01]  /*42a0*/  @!P1 IMAD.IADD R30, R30, 0x1, -R3.reuse ;  /* 0x000000011e1e9824 */ /* 0x100fe200078e0a03 */
[----:B------:R-:W-:Y:S01]  /*42b0*/  ISETP.GE.AND P1, PT, R39, RZ, PT ;  /* 0x000000ff2700720c */ /* 0x000fe20003f26270 */
[--C-:B------:R-:W-:Y:S01]  /*42c0*/  @!P4 IMAD.IADD R33, R33, 0x1, -R3.reuse ;  /* 0x000000012121c824 */ /* 0x100fe200078e0a03 */
[C---:B------:R-:W-:Y:S01]  /*42d0*/  ISETP.GT.U32.AND P4, PT, R3.reuse, R32, PT ;  /* 0x000000200300720c */ /* 0x040fe20003f84070 */
[----:B------:R-:W-:Y:S01]  /*42e0*/  @!P6 IMAD.IADD R34, R34, 0x1, -R3 ;  /* 0x000000012222e824 */ /* 0x000fe200078e0a03 */
[----:B------:R-:W-:Y:S01]  /*42f0*/  IABS R39, R45 ;  /* 0x0000002d00277213 */ /* 0x000fe20000000000 */
[----:B------:R-:W-:Y:S01]  /*4300*/  @!P2 IMAD.MOV R30, RZ, RZ, -R30 ;  /* 0x000000ffff1ea224 */ /* 0x000fe200078e0a1e */
[C---:B------:R-:W-:Y:S01]  /*4310*/  ISETP.GT.U32.AND P2, PT, R3.reuse, R33, PT ;  /* 0x000000210300720c */ /* 0x040fe20003f44070 */
[----:B------:R-:W-:Y:S01]  /*4320*/  IMAD.HI.U32 R6, R0, R37, RZ ;  /* 0x0000002500067227 */ /* 0x000fe200078e00ff */
[----:B------:R-:W-:-:S02]  /*4330*/  ISETP.GT.U32.AND P6, PT, R3, R34, PT ;  /* 0x000000220300720c */ /* 0x000fc40003fc4070 */
[C---:B------:R-:W-:Y:S01]  /*4340*/  LOP3.LUT R123, R5.reuse, 0x110, RZ, 0xfc, !PT ;  /* 0x00000110057b7812 */ /* 0x040fe200078efcff */
[----:B------:R-:W-:Y:S01]  /*4350*/  IMAD.HI.U32 R7, R0, R38, RZ ;  /* 0x0000002600077227 */ /* 0x000fe200078e00ff */
[C---:B------:R-:W-:Y:S02]  /*4360*/  LOP3.LUT R122, R5.reuse, 0x112, RZ, 0xfc, !PT ;  /* 0x00000112057a7812 */ /* 0x040fe400078efcff */
[----:B------:R-:W-:Y:S01]  /*4370*/  IABS R119, R123 ;  /* 0x0000007b00777213 */ /* 0x000fe20000000000 */
[----:B------:R-:W-:Y:S01]  /*4380*/  IMAD.MOV R6, RZ, RZ, -R6 ;  /* 0x000000ffff067224 */ /* 0x000fe200078e0a06 */
[----:B------:R-:W-:Y:S01]  /*4390*/  IABS R118, R122 ;  /* 0x0000007a00767213 */ /* 0x000fe20000000000 */
[----:B------:R-:W-:Y:S01]  /*43a0*/  IMAD.MOV R8, RZ, RZ, -R7 ;  /* 0x000000ffff087224 */ /* 0x000fe200078e0a07 */
[----:B------:R-:W-:Y:S01]  /*43b0*/  LOP3.LUT R124, R5, 0x10e, RZ, 0xfc, !PT ;  /* 0x0000010e057c7812 */ /* 0x000fe200078efcff */
[----:B------:R-:W-:Y:S01]  /*43c0*/  @!P0 IMAD.MOV R31, RZ, RZ, -R31 ;  /* 0x000000ffff1f8224 */ /* 0x000fe200078e0a1f */
[C---:B------:R-:W-:Y:S01]  /*43d0*/  ISETP.GT.U32.AND P0, PT, R3.reuse, R35, PT ;  /* 0x000000230300720c */ /* 0x040fe20003f04070 */
[----:B------:R-:W-:Y:S01]  /*43e0*/  @!P4 IMAD.IADD R32, R32, 0x1, -R3 ;  /* 0x000000012020c824 */ /* 0x000fe200078e0a03 */
[C---:B------:R-:W-:Y:S01]  /*43f0*/  ISETP.GT.U32.AND P4, PT, R3.reuse, R36, PT ;  /* 0x000000240300720c */ /* 0x040fe20003f84070 */
[C---:B------:R-:W-:Y:S01]  /*4400*/  IMAD R37, R3.reuse, R6, R37 ;  /* 0x0000000603257224 */ /* 0x040fe200078e0225 */
[----:B------:R-:W-:Y:S01]  /*4410*/  IABS R120, R124 ;  /* 0x0000007c00787213 */ /* 0x000fe20000000000 */
[----:B------:R-:W-:Y:S01]  /*4420*/  IMAD R38, R3, R8, R38 ;  /* 0x0000000803267224 */ /* 0x000fe200078e0226 */
[----:B------:R-:W-:Y:S01]  /*4430*/  LOP3.LUT R8, R5, 0x1ac, RZ, 0xfc, !PT ;  /* 0x000001ac05087812 */ /* 0x000fe200078efcff */
[--C-:B------:R-:W-:Y:S01]  /*4440*/  @!P2 IMAD.IADD R33, R33, 0x1, -R3.reuse ;  /* 0x000000012121a824 */ /* 0x100fe200078e0a03 */
[C---:B------:R-:W-:Y:S01]  /*4450*/  ISETP.GT.U32.AND P2, PT, R3.reuse, R37, PT ;  /* 0x000000250300720c */ /* 0x040fe20003f44070 */
[----:B------:R-:W-:Y:S01]  /*4460*/  @!P6 IMAD.IADD R34, R34, 0x1, -R3 ;  /* 0x000000012222e824 */ /* 0x000fe200078e0a03 */
[----:B------:R-:W-:Y:S01]  /*4470*/  ISETP.GT.U32.AND P6, PT, R3, R38, PT ;  /* 0x000000260300720c */ /* 0x000fe20003fc4070 */
[----:B------:R-:W-:Y:S01]  /*4480*/  IMAD.HI.U32 R7, R0, R40, RZ ;  /* 0x0000002800077227 */ /* 0x000fe200078e00ff */
[----:B------:R-:W-:-:S02]  /*4490*/  LOP3.LUT R126, R5, 0x10c, RZ, 0xfc, !PT ;  /* 0x0000010c057e7812 */ /* 0x000fc400078efcff */
[----:B------:R-:W-:Y:S01]  /*44a0*/  LOP3.LUT R127, R5, 0x10a, RZ, 0xfc, !PT ;  /* 0x0000010a057f7812 */ /* 0x000fe200078efcff */
[--C-:B------:R-:W-:Y:S01]  /*44b0*/  @!P0 IMAD.IADD R35, R35, 0x1, -R3.reuse ;  /* 0x0000000123238824 */ /* 0x100fe200078e0a03 */
[----:B------:R-:W-:Y:S01]  /*44c0*/  ISETP.GE.AND P0, PT, R41, RZ, PT ;  /* 0x000000ff2900720c */ /* 0x000fe20003f06270 */
[--C-:B------:R-:W-:Y:S01]  /*44d0*/  @!P4 IMAD.IADD R36, R36, 0x1, -R3.reuse ;  /* 0x000000012424c824 */ /* 0x100fe200078e0a03 */
[----:B------:R-:W-:Y:S01]  /*44e0*/  IABS R41, R8 ;  /* 0x0000000800297213 */ /* 0x000fe20000000000 */
[----:B------:R-:W-:Y:S01]  /*44f0*/  @!P5 IMAD.MOV R32, RZ, RZ, -R32 ;  /* 0x000000ffff20d224 */ /* 0x000fe200078e0a20 */
[----:B------:R-:W-:Y:S01]  /*4500*/  ISETP.GE.AND P4, PT, R42, RZ, PT ;  /* 0x000000ff2a00720c */ /* 0x000fe20003f86270 */
[--C-:B------:R-:W-:Y:S01]  /*4510*/  @!P2 IMAD.IADD R37, R37, 0x1, -R3.reuse ;  /* 0x000000012525a824 */ /* 0x100fe200078e0a03 */
[C---:B------:R-:W-:Y:S01]  /*4520*/  ISETP.GT.U32.AND P2, PT, R3.reuse, R35, PT ;  /* 0x000000230300720c */ /* 0x040fe20003f44070 */
[----:B------:R-:W-:Y:S01]  /*4530*/  @!P6 IMAD.IADD R38, R38, 0x1, -R3 ;  /* 0x000000012626e824 */ /* 0x000fe200078e0a03 */
[C---:B------:R-:W-:Y:S01]  /*4540*/  ISETP.GT.U32.AND P6, PT, R3.reuse, R36, PT ;  /* 0x000000240300720c */ /* 0x040fe20003fc4070 */
[----:B------:R-:W-:Y:S01]  /*4550*/  IMAD.MOV R7, RZ, RZ, -R7 ;  /* 0x000000ffff077224 */ /* 0x000fe200078e0a07 */
[----:B------:R-:W-:Y:S01]  /*4560*/  ISETP.GT.U32.AND P5, PT, R3, R37, PT ;  /* 0x000000250300720c */ /* 0x000fe20003fa4070 */
[----:B------:R-:W-:Y:S01]  /*4570*/  IMAD.HI.U32 R6, R0, R39, RZ ;  /* 0x0000002700067227 */ /* 0x000fe200078e00ff */
[----:B------:R-:W-:-:S02]  /*4580*/  IABS R42, R47 ;  /* 0x0000002f002a7213 */ /* 0x000fc40000000000 */
[----:B------:R-:W-:Y:S01]  /*4590*/  IABS R121, R126 ;  /* 0x0000007e00797213 */ /* 0x000fe20000000000 */
[----:B------:R-:W-:Y:S01]  /*45a0*/  IMAD R40, R3, R7, R40 ;  /* 0x0000000703287224 */ /* 0x000fe200078e0228 */
[C---:B------:R-:W-:Y:S01]  /*45b0*/  LOP3.LUT R128, R5.reuse, 0x106, RZ, 0xfc, !PT ;  /* 0x0000010605807812 */ /* 0x040fe200078efcff */
[----:B------:R-:W-:Y:S01]  /*45c0*/  IMAD.MOV R6, RZ, RZ, -R6 ;  /* 0x000000ffff067224 */ /* 0x000fe200078e0a06 */
[----:B------:R-:W-:Y:S01]  /*45d0*/  LOP3.LUT R131, R5, 0x102, RZ, 0xfc, !PT ;  /* 0x0000010205837812 */ /* 0x000fe200078efcff */
[----:B------:R-:W-:Y:S01]  /*45e0*/  @!P3 IMAD.MOV R33, RZ, RZ, -R33 ;  /* 0x000000ffff21b224 */ /* 0x000fe200078e0a21 */
[----:B------:R-:W-:Y:S01]  /*45f0*/  ISETP.GT.U32.AND P3, PT, R3, R38, PT ;  /* 0x000000260300720c */ /* 0x000fe20003f64070 */
[--C-:B------:R-:W-:Y:S01]  /*4600*/  @!P2 IMAD.IADD R35, R35, 0x1, -R3.reuse ;  /* 0x000000012323a824 */ /* 0x100fe200078e0a03 */
[----:B------:R-:W-:Y:S01]  /*4610*/  ISETP.GE.AND P2, PT, R43, RZ, PT ;  /* 0x000000ff2b00720c */ /* 0x000fe20003f46270 */
[----:B------:R-:W-:Y:S01]  /*4620*/  @!P6 IMAD.IADD R36, R36, 0x1, -R3 ;  /* 0x000000012424e824 */ /* 0x000fe200078e0a03 */
[C---:B------:R-:W-:Y:S01]  /*4630*/  ISETP.GT.U32.AND P6, PT, R3.reuse, R40, PT ;  /* 0x000000280300720c */ /* 0x040fe20003fc4070 */
[----:B------:R-:W-:Y:S01]  /*4640*/  IMAD R39, R3, R6, R39 ;  /* 0x0000000603277224 */ /* 0x000fe200078e0227 */
[C---:B------:R-:W-:Y:S01]  /*4650*/  LOP3.LUT R130, R5.reuse, 0x104, RZ, 0xfc, !PT ;  /* 0x0000010405827812 */ /* 0x040fe200078efcff */
[----:B------:R-:W-:Y:S01]  /*4660*/  IMAD.HI.U32 R6, R0, R41, RZ ;  /* 0x0000002900067227 */ /* 0x000fe200078e00ff */
[----:B------:R-:W-:-:S02]  /*4670*/  LOP3.LUT R132, R5, 0x100, RZ, 0xfc, !PT ;  /* 0x0000010005847812 */ /* 0x000fc400078efcff */
[----:B------:R-:W-:Y:S01]  /*4680*/  LOP3.LUT R133, R5, 0xfe, RZ, 0xfc, !PT ;  /* 0x000000fe05857812 */ /* 0x000fe200078efcff */
[----:B------:R-:W-:Y:S01]  /*4690*/  @!P5 IMAD.IADD R37, R37, 0x1, -R3 ;  /* 0x000000012525d824 */ /* 0x000fe200078e0a03 */
[----:B------:R-:W-:Y:S01]  /*46a0*/  ISETP.GE.AND P5, PT, R44, RZ, PT ;  /* 0x000000ff2c00720c */ /* 0x000fe20003fa6270 */
[----:B------:R-:W-:Y:S01]  /*46b0*/  IMAD.HI.U32 R7, R0, R42, RZ ;  /* 0x0000002a00077227 */ /* 0x000fe200078e00ff */
[----:B------:R-:W-:Y:S02]  /*46c0*/  IABS R129, R133 ;  /* 0x0000008500817213 */ /* 0x000fe40000000000 */
[C---:B------:R-:W-:Y:S01]  /*46d0*/  LOP3.LUT R134, R5.reuse, 0xfa, RZ, 0xfc, !PT ;  /* 0x000000fa05867812 */ /* 0x040fe200078efcff */
[----:B------:R-:W-:Y:S01]  /*46e0*/  IMAD.MOV R6, RZ, RZ, -R6 ;  /* 0x000000ffff067224 */ /* 0x000fe200078e0a06 */
[----:B------:R-:W-:Y:S01]  /*46f0*/  LOP3.LUT R136, R5, 0xf8, RZ, 0xfc, !PT ;  /* 0x000000f805887812 */ /* 0x000fe200078efcff */
[----:B------:R-:W-:Y:S01]  /*4700*/  @!P1 IMAD.MOV R34, RZ, RZ, -R34 ;  /* 0x000000ffff229224 */ /* 0x000fe200078e0a22 */
[----:B------:R-:W-:Y:S01]  /*4710*/  ISETP.GT.U32.AND P1, PT, R3, R39, PT ;  /* 0x000000270300720c */ /* 0x000fe20003f24070 */
[----:B------:R-:W-:Y:S01]  /*4720*/  IMAD.MOV R7, RZ, RZ, -R7 ;  /* 0x000000ffff077224 */ /* 0x000fe200078e0a07 */
[----:B------:R-:W-:Y:S01]  /*4730*/  LOP3.LUT R138, R5, 0xf2, RZ, 0xfc, !PT ;  /* 0x000000f2058a7812 */ /* 0x000fe200078efcff */
[----:B------:R-:W-:Y:S01]  /*4740*/  IMAD R41, R3, R6, R41 ;  /* 0x0000000603297224 */ /* 0x000fe200078e0229 */
[----:B------:R-:W-:Y:S01]  /*4750*/  LOP3.LUT R6, R5, 0x1a8, RZ, 0xfc, !PT ;  /* 0x000001a805067812 */ /* 0x000fe200078efcff */
[--C-:B------:R-:W-:Y:S01]  /*4760*/  @!P3 IMAD.IADD R38, R38, 0x1, -R3.reuse ;  /* 0x000000012626b824 */ /* 0x100fe200078e0a03 */
[----:B------:R-:W-:Y:S01]  /*4770*/  ISETP.GE.AND P3, PT, R45, RZ, PT ;  /* 0x000000ff2d00720c */ /* 0x000fe20003f66270 */
[----:B------:R-:W-:Y:S01]  /*4780*/  @!P6 IMAD.IADD R40, R40, 0x1, -R3 ;  /* 0x000000012828e824 */ /* 0x000fe200078e0a03 */
[----:B------:R-:W-:Y:S01]  /*4790*/  IABS R43, R6 ;  /* 0x00000006002b7213 */ /* 0x000fe20000000000 */
[----:B------:R-:W-:Y:S01]  /*47a0*/  IMAD R42, R3, R7, R42 ;  /* 0x00000007032a7224 */ /* 0x000fe200078e022a */
[----:B------:R-:W-:Y:S01]  /*47b0*/  LOP3.LUT R7, R5, 0x1a6, RZ, 0xfc, !PT ;  /* 0x000001a605077812 */ /* 0x000fe200078efcff */
[----:B------:R-:W-:Y:S01]  /*47c0*/  @!P2 IMAD.MOV R37, RZ, RZ, -R37 ;  /* 0x000000ffff25a224 */ /* 0x000fe200078e0a25 */
[C---:B------:R-:W-:Y:S01]  /*47d0*/  ISETP.GT.U32.AND P2, PT, R3.reuse, R41, PT ;  /* 0x000000290300720c */ /* 0x040fe20003f44070 */
[----:B------:R-:W-:Y:S01]  /*47e0*/  @!P4 IMAD.MOV R36, RZ, RZ, -R36 ;  /* 0x000000ffff24c224 */ /* 0x000fe200078e0a24 */
[C---:B------:R-:W-:Y:S01]  /*47f0*/  ISETP.GT.U32.AND P4, PT, R3.reuse, R40, PT ;  /* 0x000000280300720c */ /* 0x040fe20003f84070 */
[----:B------:R-:W-:Y:S01]  /*4800*/  @!P5 IMAD.MOV R38, RZ, RZ, -R38 ;  /* 0x000000ffff26d224 */ /* 0x000fe200078e0a26 */
[----:B------:R-:W-:Y:S01]  /*4810*/  ISETP.GT.U32.AND P5, PT, R3, R42, PT ;  /* 0x0000002a0300720c */ /* 0x000fe20003fa4070 */
[----:B------:R-:W-:Y:S01]  /*4820*/  @!P1 IMAD.IADD R39, R39, 0x1, -R3 ;  /* 0x0000000127279824 */ /* 0x000fe200078e0a03 */
[----:B------:R-:W-:Y:S01]  /*4830*/  IABS R44, R7 ;  /* 0x00000007002c7213 */ /* 0x000fe20000000000 */
[----:B------:R-:W-:Y:S01]  /*4840*/  @!P0 IMAD.MOV R35, RZ, RZ, -R35 ;  /* 0x000000ffff238224 */ /* 0x000fe200078e0a23 */
[----:B------:R-:W-:-:S02]  /*4850*/  ISETP.GE.AND P6, PT, R8, RZ, PT ;  /* 0x000000ff0800720c */ /* 0x000fc40003fc6270 */
[----:B------:R-:W-:Y:S02]  /*4860*/  ISETP.GT.U32.AND P0, PT, R3, R39, PT ;  /* 0x000000270300720c */ /* 0x000fe40003f04070 */
[----:B------:R-:W-:Y:S01]  /*4870*/  ISETP.GE.AND P1, PT, R46, RZ, PT ;  /* 0x000000ff2e00720c */ /* 0x000fe20003f26270 */
[--C-:B------:R-:W-:Y:S01]  /*4880*/  @!P2 IMAD.IADD R41, R41, 0x1, -R3.reuse ;  /* 0x000000012929a824 */ /* 0x100fe200078e0a03 */
[----:B------:R-:W-:Y:S01]  /*4890*/  ISETP.GE.AND P2, PT, R7, RZ, PT ;  /* 0x000000ff0700720c */ /* 0x000fe20003f46270 */
[--C-:B------:R-:W-:Y:S01]  /*48a0*/  @!P4 IMAD.IADD R40, R40, 0x1, -R3.reuse ;  /* 0x000000012828c824 */ /* 0x100fe200078e0a03 */
[----:B------:R-:W-:Y:S01]  /*48b0*/  ISETP.GE.AND P4, PT, R6, RZ, PT ;  /* 0x000000ff0600720c */ /* 0x000fe20003f86270 */
[----:B------:R-:W-:Y:S01]  /*48c0*/  @!P5 IMAD.IADD R42, R42, 0x1, -R3 ;  /* 0x000000012a2ad824 */ /* 0x000fe200078e0a03 */
[----:B------:R-:W-:Y:S01]  /*48d0*/  ISETP.GT.U32.AND P5, PT, R3, R41, PT ;  /* 0x000000290300720c */ /* 0x000fe20003fa4070 */
[----:B------:R-:W-:Y:S01]  /*48e0*/  IMAD.HI.U32 R6, R0, R43, RZ ;  /* 0x0000002b00067227 */ /* 0x000fe200078e00ff */
[----:B------:R-:W-:-:S02]  /*48f0*/  LOP3.LUT R8, R5, 0x1a4, RZ, 0xfc, !PT ;  /* 0x000001a405087812 */ /* 0x000fc400078efcff */
[----:B------:R-:W-:Y:S01]  /*4900*/  IABS R135, R138 ;  /* 0x0000008a00877213 */ /* 0x000fe20000000000 */
[----:B------:R-:W-:Y:S01]  /*4910*/  IMAD.MOV R6, RZ, RZ, -R6 ;  /* 0x000000ffff067224 */ /* 0x000fe200078e0a06 */
[----:B------:R-:W-:Y:S01]  /*4920*/  IABS R45, R8 ;  /* 0x00000008002d7213 */ /* 0x000fe20000000000 */
[----:B------:R-:W-:Y:S01]  /*4930*/  @!P0 IMAD.IADD R39, R39, 0x1, -R3 ;  /* 0x0000000127278824 */ /* 0x000fe200078e0a03 */
[----:B------:R-:W-:Y:S01]  /*4940*/  ISETP.GE.AND P0, PT, R47, RZ, PT ;  /* 0x000000ff2f00720c */ /* 0x000fe20003f06270 */
[----:B------:R-:W-:Y:S01]  /*4950*/  IMAD R43, R3, R6, R43 ;  /* 0x00000006032b7224 */ /* 0x000fe200078e022b */
[C---:B------:R-:W-:Y:S01]  /*4960*/  LOP3.LUT R6, R5.reuse, 0x1a2, RZ, 0xfc, !PT ;  /* 0x000001a205067812 */ /* 0x040fe200078efcff */
[----:B------:R-:W-:Y:S01]  /*4970*/  IMAD.HI.U32 R7, R0, R44, RZ ;  /* 0x0000002c00077227 */ /* 0x000fe200078e00ff */
[----:B------:R-:W-:Y:S02]  /*4980*/  LOP3.LUT R137, R5, 0xf4, RZ, 0xfc, !PT ;  /* 0x000000f405897812 */ /* 0x000fe400078efcff */
[----:B------:R-:W-:Y:S01]  /*4990*/  IABS R46, R6 ;  /* 0x00000006002e7213 */ /* 0x000fe20000000000 */
[----:B------:R-:W-:Y:S01]  /*49a0*/  @!P3 IMAD.MOV R39, RZ, RZ, -R39 ;  /* 0x000000ffff27b224 */ /* 0x000fe200078e0a27 */
[----:B------:R-:W-:Y:S01]  /*49b0*/  ISETP.GT.U32.AND P3, PT, R3, R42, PT ;  /* 0x0000002a0300720c */ /* 0x000fe20003f64070 */
[----:B------:R-:W-:Y:S01]  /*49c0*/  @!P5 IMAD.IADD R41, R41, 0x1, -R3 ;  /* 0x000000012929d824 */ /* 0x000fe200078e0a03 */
[----:B------:R-:W-:Y:S01]  /*49d0*/  ISETP.GT.U32.AND P5, PT, R3, R43, PT ;  /* 0x0000002b0300720c */ /* 0x000fe20003fa4070 */
[----:B------:R-:W-:Y:S01]  /*49e0*/  IMAD.MOV R7, RZ, RZ, -R7 ;  /* 0x000000ffff077224 */ /* 0x000fe200078e0a07 */
[C---:B------:R-:W-:Y:S01]  /*49f0*/  LOP3.LUT R140, R5.reuse, 0xf0, RZ, 0xfc, !PT ;  /* 0x000000f0058c7812 */ /* 0x040fe200078efcff */
[----:B------:R-:W-:Y:S01]  /*4a00*/  @!P6 IMAD.MOV R41, RZ, RZ, -R41 ;  /* 0x000000ffff29e224 */ /* 0x000fe200078e0a29 */
[----:B------:R-:W-:Y:S01]  /*4a10*/  LOP3.LUT R142, R5, 0xee, RZ, 0xfc, !PT ;  /* 0x000000ee058e7812 */ /* 0x000fe200078efcff */
[----:B------:R-:W-:Y:S01]  /*4a20*/  IMAD R44, R3, R7, R44 ;  /* 0x00000007032c7224 */ /* 0x000fe200078e022c */
[----:B------:R-:W-:Y:S01]  /*4a30*/  LOP3.LUT R7, R5, 0x1a0, RZ, 0xfc, !PT ;  /* 0x000001a005077812 */ /* 0x000fe200078efcff */
[----:B------:R-:W-:Y:S01]  /*4a40*/  @!P1 IMAD.MOV R40, RZ, RZ, -R40 ;  /* 0x000000ffff289224 */ /* 0x000fe200078e0a28 */
[----:B------:R-:W-:-:S02]  /*4a50*/  ISETP.GE.AND P1, PT, R8, RZ, PT ;  /* 0x000000ff0800720c */ /* 0x000fc40003f26270 */
[----:B------:R-:W-:Y:S01]  /*4a60*/  ISETP.GT.U32.AND P6, PT, R3, R44, PT ;  /* 0x0000002c0300720c */ /* 0x000fe20003fc4070 */
[--C-:B------:R-:W-:Y:S01]  /*4a70*/  @!P3 IMAD.IADD R42, R42, 0x1, -R3.reuse ;  /* 0x000000012a2ab824 */ /* 0x100fe200078e0a03 */
[----:B------:R-:W-:Y:S01]  /*4a80*/  ISETP.GE.AND P3, PT, R6, RZ, PT ;  /* 0x000000ff0600720c */ /* 0x000fe20003f66270 */
[----:B------:R-:W-:Y:S01]  /*4a90*/  @!P5 IMAD.IADD R43, R43, 0x1, -R3 ;  /* 0x000000012b2bd824 */ /* 0x000fe200078e0a03 */
[----:B------:R-:W-:Y:S01]  /*4aa0*/  IABS R47, R7 ;  /* 0x00000007002f7213 */ /* 0x000fe20000000000 */
[C---:B------:R-:W-:Y:S01]  /*4ab0*/  IMAD.HI.U32 R6, R0.reuse, R45, RZ ;  /* 0x0000002d00067227 */ /* 0x040fe200078e00ff */
[----:B------:R-:W-:Y:S02]  /*4ac0*/  LOP3.LUT R144, R5, 0xea, RZ, 0xfc, !PT ;  /* 0x000000ea05907812 */ /* 0x000fe400078efcff */
[----:B------:R-:W-:Y:S01]  /*4ad0*/  ISETP.GT.U32.AND P5, PT, R3, R43, PT ;  /* 0x0000002b0300720c */ /* 0x000fe20003fa4070 */
[----:B------:R-:W-:Y:S01]  /*4ae0*/  IMAD.MOV R8, RZ, RZ, -R6 ;  /* 0x000000ffff087224 */ /* 0x000fe200078e0a06 */
[C---:B------:R-:W-:Y:S01]  /*4af0*/  LOP3.LUT R145, R5.reuse, 0xe8, RZ, 0xfc, !PT ;  /* 0x000000e805917812 */ /* 0x040fe200078efcff */
[----:B------:R-:W-:Y:S01]  /*4b00*/  IMAD.HI.U32 R6, R0, R46, RZ ;  /* 0x0000002e00067227 */ /* 0x000fe200078e00ff */
[----:B------:R-:W-:-:S02]  /*4b10*/  LOP3.LUT R143, R5, 0xec, RZ, 0xfc, !PT ;  /* 0x000000ec058f7812 */ /* 0x000fc400078efcff */
[----:B------:R-:W-:Y:S01]  /*4b20*/  IABS R139, R144 ;  /* 0x00000090008b7213 */ /* 0x000fe20000000000 */
[----:B------:R-:W-:Y:S01]  /*4b30*/  @!P6 IMAD.IADD R44, R44, 0x1, -R3 ;  /* 0x000000012c2ce824 */ /* 0x000fe200078e0a03 */
[----:B------:R-:W-:Y:S01]  /*4b40*/  IABS R141, R145 ;  /* 0x00000091008d7213 */ /* 0x000fe20000000000 */
[----:B------:R-:W-:Y:S01]  /*4b50*/  IMAD.MOV R6, RZ, RZ, -R6 ;  /* 0x000000ffff067224 */ /* 0x000fe200078e0a06 */
[----:B------:R-:W-:Y:S01]  /*4b60*/  LOP3.LUT R146, R5, 0xe4, RZ, 0xfc, !PT ;  /* 0x000000e405927812 */ /* 0x000fe200078efcff */
[C---:B------:R-:W-:Y:S01]  /*4b70*/  IMAD R45, R3.reuse, R8, R45 ;  /* 0x00000008032d7224 */ /* 0x040fe200078e022d */
[C---:B------:R-:W-:Y:S01]  /*4b80*/  ISETP.GT.U32.AND P6, PT, R3.reuse, R44, PT ;  /* 0x0000002c0300720c */ /* 0x040fe20003fc4070 */
[----:B------:R-:W-:Y:S01]  /*4b90*/  IMAD R46, R3, R6, R46 ;  /* 0x00000006032e7224 */ /* 0x000fe200078e022e */
[C---:B------:R-:W-:Y:S01]  /*4ba0*/  LOP3.LUT R8, R5.reuse, 0x19c, RZ, 0xfc, !PT ;  /* 0x0000019c05087812 */ /* 0x040fe200078efcff */
[----:B------:R-:W-:Y:S01]  /*4bb0*/  IMAD.HI.U32 R6, R0, R47, RZ ;  /* 0x0000002f00067227 */ /* 0x000fe200078e00ff */
[----:B------:R-:W-:-:S02]  /*4bc0*/  LOP3.LUT R147, R5, 0xe0, RZ, 0xfc, !PT ;  /* 0x000000e005937812 */ /* 0x000fc400078efcff */
[----:B------:R-:W-:Y:S01]  /*4bd0*/  IABS R49, R8 ;  /* 0x0000000800317213 */ /* 0x000fe20000000000 */
[----:B------:R-:W-:Y:S01]  /*4be0*/  @!P0 IMAD.MOV R42, RZ, RZ, -R42 ;  /* 0x000000ffff2a8224 */ /* 0x000fe200078e0a2a */
[----:B------:R-:W-:Y:S01]  /*4bf0*/  ISETP.GE.AND P0, PT, R7, RZ, PT ;  /* 0x000000ff0700720c */ /* 0x000fe20003f06270 */
[----:B------:R-:W-:Y:S01]  /*4c00*/  @!P5 IMAD.IADD R43, R43, 0x1, -R3 ;  /* 0x000000012b2bd824 */ /* 0x000fe200078e0a03 */
[----:B------:R-:W-:Y:S01]  /*4c10*/  ISETP.GT.U32.AND P5, PT, R3, R45, PT ;  /* 0x0000002d0300720c */ /* 0x000fe20003fa4070 */
[----:B------:R-:W-:Y:S01]  /*4c20*/  IMAD.HI.U32 R7, R0, R48, RZ ;  /* 0x0000003000077227 */ /* 0x000fe200078e00ff */
[C---:B------:R-:W-:Y:S02]  /*4c30*/  LOP3.LUT R148, R5.reuse, 0xda, RZ, 0xfc, !PT ;  /* 0x000000da05947812 */ /* 0x040fe400078efcff */
[C---:B------:R-:W-:Y:S01]  /*4c40*/  LOP3.LUT R150, R5.reuse, 0xd8, RZ, 0xfc, !PT ;  /* 0x000000d805967812 */ /* 0x040fe200078efcff */
[----:B------:R-:W-:Y:S01]  /*4c50*/  IMAD.MOV R6, RZ, RZ, -R6 ;  /* 0x000000ffff067224 */ /* 0x000fe200078e0a06 */
[----:B------:R-:W-:Y:S01]  /*4c60*/  LOP3.LUT R155, R5, 0xd4, RZ, 0xfc, !PT ;  /* 0x000000d4059b7812 */ /* 0x000fe200078efcff */
[----:B------:R-:W-:Y:S01]  /*4c70*/  IMAD.MOV R7, RZ, RZ, -R7 ;  /* 0x000000ffff077224 */ /* 0x000fe200078e0a07 */
[----:B------:R-:W-:Y:S01]  /*4c80*/  IABS R149, R150 ;  /* 0x0000009600957213 */ /* 0x000fe20000000000 */
[----:B------:R-:W-:Y:S01]  /*4c90*/  IMAD R47, R3, R6, R47 ;  /* 0x00000006032f7224 */ /* 0x000fe200078e022f */
[----:B------:R-:W-:Y:S01]  /*4ca0*/  LOP3.LUT R158, R5, 0xd0, RZ, 0xfc, !PT ;  /* 0x000000d0059e7812 */ /* 0x000fe200078efcff */
[C---:B------:R-:W-:Y:S01]  /*4cb0*/  IMAD R48, R3.reuse, R7, R48 ;  /* 0x0000000703307224 */ /* 0x040fe200078e0230 */
[----:B------:R-:W-:Y:S01]  /*4cc0*/  IABS R151, R155 ;  /* 0x0000009b00977213 */ /* 0x000fe20000000000 */
[--C-:B------:R-:W-:Y:S01]  /*4cd0*/  @!P6 IMAD.IADD R44, R44, 0x1, -R3.reuse ;  /* 0x000000012c2ce824 */ /* 0x100fe200078e0a03 */
[----:B------:R-:W-:Y:S01]  /*4ce0*/  ISETP.GT.U32.AND P6, PT, R3, R47, PT ;  /* 0x0000002f0300720c */ /* 0x000fe20003fc4070 */
[----:B------:R-:W-:Y:S01]  /*4cf0*/  @!P5 IMAD.IADD R45, R45, 0x1, -R3 ;  /* 0x000000012d2dd824 */ /* 0x000fe200078e0a03 */
[----:B------:R-:W-:Y:S01]  /*4d00*/  ISETP.GT.U32.AND P5, PT, R3, R48, PT ;  /* 0x000000300300720c */ /* 0x000fe20003fa4070 */
[----:B------:R-:W-:Y:S01]  /*4d10*/  IMAD.HI.U32 R6, R0, R49, RZ ;  /* 0x0000003100067227 */ /* 0x000fe200078e00ff */
[----:B------:R-:W-:-:S02]  /*4d20*/  IABS R154, R158 ;  /* 0x0000009e009a7213 */ /* 0x000fc40000000000 */
[----:B------:R-:W-:Y:S01]  /*4d30*/  LOP3.LUT R157, R5, 0xd2, RZ, 0xfc, !PT ;  /* 0x000000d2059d7812 */ /* 0x000fe200078efcff */
[----:B------:R-:W-:Y:S01]  /*4d40*/  @!P4 IMAD.MOV R43, RZ, RZ, -R43 ;  /* 0x000000ffff2bc224 */ /* 0x000fe200078e0a2b */
[----:B------:R-:W-:Y:S01]  /*4d50*/  ISETP.GT.U32.AND P4, PT, R3, R46, PT ;  /* 0x0000002e0300720c */ /* 0x000fe20003f84070 */
[----:B------:R-:W-:Y:S01]  /*4d60*/  IMAD.MOV R6, RZ, RZ, -R6 ;  /* 0x000000ffff067224 */ /* 0x000fe200078e0a06 */
[----:B------:R-:W-:Y:S01]  /*4d70*/  IABS R153, R157 ;  /* 0x0000009d00997213 */ /* 0x000fe20000000000 */
[----:B------:R-:W-:Y:S01]  /*4d80*/  @!P2 IMAD.MOV R44, RZ, RZ, -R44 ;  /* 0x000000ffff2ca224 */ /* 0x000fe200078e0a2c */
[----:B------:R-:W-:Y:S01]  /*4d90*/  LOP3.LUT R159, R5, 0xce, RZ, 0xfc, !PT ;  /* 0x000000ce059f7812 */ /* 0x000fe200078efcff */
[--C-:B------:R-:W-:Y:S01]  /*4da0*/  @!P6 IMAD.IADD R47, R47, 0x1, -R3.reuse ;  /* 0x000000012f2fe824 */ /* 0x100fe200078e0a03 */
[C---:B------:R-:W-:Y:S01]  /*4db0*/  LOP3.LUT R160, R5.reuse, 0xcc, RZ, 0xfc, !PT ;  /* 0x000000cc05a07812 */ /* 0x040fe200078efcff */
[----:B------:R-:W-:Y:S01]  /*4dc0*/  @!P5 IMAD.IADD R48, R48, 0x1, -R3 ;  /* 0x000000013030d824 */ /* 0x000fe200078e0a03 */
[----:B------:R-:W-:Y:S01]  /*4dd0*/  LOP3.LUT R161, R5, 0xca, RZ, 0xfc, !PT ;  /* 0x000000ca05a17812 */ /* 0x000fe200078efcff */
[C---:B------:R-:W-:Y:S01]  /*4de0*/  IMAD R49, R3.reuse, R6, R49 ;  /* 0x0000000603317224 */ /* 0x040fe200078e0231 */
[C---:B------:R-:W-:Y:S01]  /*4df0*/  ISETP.GT.U32.AND P5, PT, R3.reuse, R47, PT ;  /* 0x0000002f0300720c */ /* 0x040fe20003fa4070 */
[----:B------:R-:W-:Y:S01]  /*4e00*/  IMAD.HI.U32 R6, R0, R50, RZ ;  /* 0x0000003200067227 */ /* 0x000fe200078e00ff */
[----:B------:R-:W-:-:S02]  /*4e10*/  ISETP.GT.U32.AND P2, PT, R3, R48, PT ;  /* 0x000000300300720c */ /* 0x000fc40003f44070 */
[C---:B------:R-:W-:Y:S01]  /*4e20*/  LOP3.LUT R162, R5.reuse, 0xc8, RZ, 0xfc, !PT ;  /* 0x000000c805a27812 */ /* 0x040fe200078efcff */
[----:B------:R-:W-:Y:S01]  /*4e30*/  IMAD.MOV R6, RZ, RZ, -R6 ;  /* 0x000000ffff067224 */ /* 0x000fe200078e0a06 */
[----:B------:R-:W-:Y:S01]  /*4e40*/  LOP3.LUT R163, R5, 0xc4, RZ, 0xfc, !PT ;  /* 0x000000c405a37812 */ /* 0x000fe200078efcff */
[--C-:B------:R-:W-:Y:S01]  /*4e50*/  @!P4 IMAD.IADD R46, R46, 0x1, -R3.reuse ;  /* 0x000000012e2ec824 */ /* 0x100fe200078e0a03 */
[C---:B------:R-:W-:Y:S01]  /*4e60*/  ISETP.GT.U32.AND P4, PT, R3.reuse, R45, PT ;  /* 0x0000002d0300720c */ /* 0x040fe20003f84070 */
[C---:B------:R-:W-:Y:S01]  /*4e70*/  IMAD R50, R3.reuse, R6, R50 ;  /* 0x0000000603327224 */ /* 0x040fe200078e0232 */
[----:B------:R-:W-:Y:S01]  /*4e80*/  IABS R156, R162 ;  /* 0x000000a2009c7213 */ /* 0x000fe20000000000 */
[C---:B------:R-:W-:Y:S01]  /*4e90*/  IMAD.HI.U32 R6, R0.reuse, R51, RZ ;  /* 0x0000003300067227 */ /* 0x040fe200078e00ff */
[----:B------:R-:W-:Y:S02]  /*4ea0*/  ISETP.GT.U32.AND P6, PT, R3, R46, PT ;  /* 0x0000002e0300720c */ /* 0x000fe40003fc4070 */
[----:B------:R-:W-:Y:S01]  /*4eb0*/  LOP3.LUT R169, R5, 0xb8, RZ, 0xfc, !PT ;  /* 0x000000b805a97812 */ /* 0x000fe200078efcff */
[----:B------:R-:W-:Y:S01]  /*4ec0*/  @!P5 IMAD.IADD R47, R47, 0x1, -R3 ;  /* 0x000000012f2fd824 */ /* 0x000fe200078e0a03 */
[----:B------:R-:W-:Y:S01]  /*4ed0*/  ISETP.GT.U32.AND P5, PT, R3, R50, PT ;  /* 0x000000320300720c */ /* 0x000fe20003fa4070 */
[----:B------:R-:W-:Y:S01]  /*4ee0*/  IMAD.MOV R6, RZ, RZ, -R6 ;  /* 0x000000ffff067224 */ /* 0x000fe200078e0a06 */
[----:B------:R-:W-:Y:S01]  /*4ef0*/  IABS R164, R169 ;  /* 0x000000a900a47213 */ /* 0x000fe20000000000 */
[----:B------:R-:W-:Y:S01]  /*4f00*/  IMAD.HI.U32 R7, R0, R52, RZ ;  /* 0x0000003400077227 */ /* 0x000fe200078e00ff */
[----:B------:R-:W-:-:S02]  /*4f10*/  LOP3.LUT R170, R5, 0xb4, RZ, 0xfc, !PT ;  /* 0x000000b405aa7812 */ /* 0x000fc400078efcff */
[----:B------:R-:W-:Y:S01]  /*4f20*/  LOP3.LUT R171, R5, 0xb2, RZ, 0xfc, !PT ;  /* 0x000000b205ab7812 */ /* 0x000fe200078efcff */
[----:B------:R-:W-:Y:S01]  /*4f30*/  IMAD R51, R3, R6, R51 ;  /* 0x0000000603337224 */ /* 0x000fe200078e0233 */
[----:B------:R-:W-:Y:S01]  /*4f40*/  IABS R166, R170 ;  /* 0x000000aa00a67213 */ /* 0x000fe20000000000 */
[--C-:B------:R-:W-:Y:S01]  /*4f50*/  @!P6 IMAD.IADD R46, R46, 0x1, -R3.reuse ;  /* 0x000000012e2ee824 */ /* 0x100fe200078e0a03 */
[----:B------:R-:W-:Y:S01]  /*4f60*/  ISETP.GE.AND P6, PT, R53, RZ, PT ;  /* 0x000000ff3500720c */ /* 0x000fe20003fc6270 */
[--C-:B------:R-:W-:Y:S01]  /*4f70*/  @!P4 IMAD.IADD R45, R45, 0x1, -R3.reuse ;  /* 0x000000012d2dc824 */ /* 0x100fe200078e0a03 */
[----:B------:R-:W-:Y:S01]  /*4f80*/  IABS R53, R57 ;  /* 0x0000003900357213 */ /* 0x000fe20000000000 */
[----:B------:R-:W-:Y:S01]  /*4f90*/  @!P5 IMAD.IADD R50, R50, 0x1, -R3 ;  /* 0x000000013232d824 */ /* 0x000fe200078e0a03 */
[C---:B------:R-:W-:Y:S01]  /*4fa0*/  ISETP.GT.U32.AND P4, PT, R3.reuse, R49, PT ;  /* 0x000000310300720c */ /* 0x040fe20003f84070 */
[----:B------:R-:W-:Y:S01]  /*4fb0*/  IMAD.MOV R7, RZ, RZ, -R7 ;  /* 0x000000ffff077224 */ /* 0x000fe200078e0a07 */
[----:B------:R-:W-:Y:S01]  /*4fc0*/  IABS R167, R171 ;  /* 0x000000ab00a77213 */ /* 0x000fe20000000000 */
[----:B------:R-:W-:Y:S01]  /*4fd0*/  IMAD.HI.U32 R6, R0, R53, RZ ;  /* 0x0000003500067227 */ /* 0x000fe200078e00ff */
[----:B------:R-:W-:-:S02]  /*4fe0*/  ISETP.GT.U32.AND P5, PT, R3, R50, PT ;  /* 0x000000320300720c */ /* 0x000fc40003fa4070 */
[C---:B------:R-:W-:Y:S01]  /*4ff0*/  LOP3.LUT R173, R5.reuse, 0xae, RZ, 0xfc, !PT ;  /* 0x000000ae05ad7812 */ /* 0x040fe200078efcff */
[----:B------:R-:W-:Y:S01]  /*5000*/  IMAD.MOV R6, RZ, RZ, -R6 ;  /* 0x000000ffff067224 */ /* 0x000fe200078e0a06 */
[----:B------:R-:W-:Y:S01]  /*5010*/  LOP3.LUT R172, R5, 0xb0, RZ, 0xfc, !PT ;  /* 0x000000b005ac7812 */ /* 0x000fe200078efcff */
[----:B------:R-:W-:Y:S01]  /*5020*/  @!P2 IMAD.IADD R48, R48, 0x1, -R3 ;  /* 0x000000013030a824 */ /* 0x000fe200078e0a03 */
[----:B------:R-:W-:Y:S01]  /*5030*/  ISETP.GE.AND P2, PT, R8, RZ, PT ;  /* 0x000000ff0800720c */ /* 0x000fe20003f46270 */
[----:B------:R-:W-:Y:S01]  /*5040*/  IMAD R53, R3, R6, R53 ;  /* 0x0000000603357224 */ /* 0x000fe200078e0235 */
[----:B------:R-:W-:Y:S01]  /*5050*/  LOP3.LUT R8, R5, 0x192, RZ, 0xfc, !PT ;  /* 0x0000019205087812 */ /* 0x000fe200078efcff */
[C---:B------:R-:W-:Y:S01]  /*5060*/  IMAD R52, R3.reuse, R7, R52 ;  /* 0x0000000703347224 */ /* 0x040fe200078e0234 */
[----:B------:R-:W-:Y:S01]  /*5070*/  IABS R168, R172 ;  /* 0x000000ac00a87213 */ /* 0x000fe20000000000 */
[----:B------:R-:W-:Y:S01]  /*5080*/  @!P3 IMAD.MOV R46, RZ, RZ, -R46 ;  /* 0x000000ffff2eb224 */ /* 0x000fe200078e0a2e */
[C---:B------:R-:W-:Y:S01]  /*5090*/  ISETP.GT.U32.AND P3, PT, R3.reuse, R51, PT ;  /* 0x000000330300720c */ /* 0x040fe20003f64070 */
[--C-:B------:R-:W-:Y:S01]  /*50a0*/  @!P5 IMAD.IADD R50, R50, 0x1, -R3.reuse ;  /* 0x000000013232d824 */ /* 0x100fe200078e0a03 */
[----:B------:R-:W-:Y:S01]  /*50b0*/  ISETP.GT.U32.AND P5, PT, R3, R53, PT ;  /* 0x000000350300720c */ /* 0x000fe20003fa4070 */
[----:B------:R-:W-:Y:S01]  /*50c0*/  @!P4 IMAD.IADD R49, R49, 0x1, -R3 ;  /* 0x000000013131c824 */ /* 0x000fe200078e0a03 */
[----:B------:R-:W-:Y:S01]  /*50d0*/  ISETP.GE.AND P4, PT, R54, RZ, PT ;  /* 0x000000ff3600720c */ /* 0x000fe20003f86270 */
[----:B------:R-:W-:Y:S01]  /*50e0*/  @!P6 IMAD.MOV R48, RZ, RZ, -R48 ;  /* 0x000000ffff30e224 */ /* 0x000fe200078e0a30 */
[----:B------:R-:W-:Y:S01]  /*50f0*/  IABS R54, R8 ;  /* 0x0000000800367213 */ /* 0x000fe20000000000 */
[----:B------:R-:W-:Y:S01]  /*5100*/  @!P0 IMAD.MOV R47, RZ, RZ, -R47 ;  /* 0x000000ffff2f8224 */ /* 0x000fe200078e0a2f */
[----:B------:R-:W-:Y:S01]  /*5110*/  ISETP.GT.U32.AND P6, PT, R3, R52, PT ;  /* 0x000000340300720c */ /* 0x000fe20003fc4070 */
[----:B------:R-:W-:Y:S01]  /*5120*/  @!P1 IMAD.MOV R45, RZ, RZ, -R45 ;  /* 0x000000ffff2d9224 */ /* 0x000fe200078e0a2d */
[----:B------:R-:W-:Y:S01]  /*5130*/  ISETP.GE.AND P0, PT, R55, RZ, PT ;  /* 0x000000ff3700720c */ /* 0x000fe20003f06270 */
[----:B------:R-:W-:Y:S01]  /*5140*/  IMAD.HI.U32 R6, R0, R54, RZ ;  /* 0x0000003600067227 */ /* 0x000fe200078e00ff */
[----:B------:R-:W-:-:S02]  /*5150*/  IABS R55, R59 ;  /* 0x0000003b00377213 */ /* 0x000fc40000000000 */
[----:B------:R-:W-:Y:S01]  /*5160*/  ISETP.GT.U32.AND P1, PT, R3, R49, PT ;  /* 0x000000310300720c */ /* 0x000fe20003f24070 */
[--C-:B------:R-:W-:Y:S01]  /*5170*/  @!P5 IMAD.IADD R53, R53, 0x1, -R3.reuse ;  /* 0x000000013535d824 */ /* 0x100fe200078e0a03 */
[----:B------:R-:W-:Y:S01]  /*5180*/  LOP3.LUT R175, R5, 0xaa, RZ, 0xfc, !PT ;  /* 0x000000aa05af7812 */ /* 0x000fe200078efcff */
[--C-:B------:R-:W-:Y:S01]  /*5190*/  @!P3 IMAD.IADD R51, R51, 0x1, -R3.reuse ;  /* 0x000000013333b824 */ /* 0x100fe200078e0a03 */
[----:B------:R-:W-:Y:S01]  /*51a0*/  ISETP.GE.AND P3, PT, R57, RZ, PT ;  /* 0x000000ff3900720c */ /* 0x000fe20003f66270 */
[----:B------:R-:W-:Y:S01]  /*51b0*/  IMAD.MOV R7, RZ, RZ, -R6 ;  /* 0x000000ffff077224 */ /* 0x000fe200078e0a06 */
[----:B------:R-:W-:Y:S01]  /*51c0*/  ISETP.GT.U32.AND P5, PT, R3, R53, PT ;  /* 0x000000350300720c */ /* 0x000fe20003fa4070 */
[----:B------:R-:W-:Y:S01]  /*51d0*/  IMAD.HI.U32 R6, R0, R55, RZ ;  /* 0x0000003700067227 */ /* 0x000fe200078e00ff */
[----:B------:R-:W-:Y:S02]  /*51e0*/  IABS R57, R61 ;  /* 0x0000003d00397213 */ /* 0x000fe40000000000 */
        /* <DEDUP_REMOVED lines=8> */
[----:B------:R-:W-:Y:S01]  /*5270*/  IABS R174, R178 ;  /* 0x000000b200ae7213 */ /* 0x000fe20000000000 */
[--C-:B------:R-:W-:Y:S01]  /*5280*/  @!P5 IMAD.IADD R53, R53, 0x1, -R3.reuse ;  /* 0x000000013535d824 */ /* 0x100fe200078e0a03 */
[----:B------:R-:W-:Y:S01]  /*5290*/  LOP3.LUT R180, R5, 0x9e, RZ, 0xfc, !PT ;  /* 0x0000009e05b47812 */ /* 0x000fe200078efcff */
[--C-:B------:R-:W-:Y:S01]  /*52a0*/  @!P1 IMAD.IADD R49, R49, 0x1, -R3.reuse ;  /* 0x0000000131319824 */ /* 0x100fe200078e0a03 */
[----:B------:R-:W-:Y:S01]  /*52b0*/  ISETP.GT.U32.AND P5, PT, R3, R55, PT ;  /* 0x000000370300720c */ /* 0x000fe20003fa4070 */
[----:B------:R-:W-:Y:S01]  /*52c0*/  @!P4 IMAD.MOV R50, RZ, RZ, -R50 ;  /* 0x000000ffff32c224 */ /* 0x000fe200078e0a32 */
[----:B------:R-:W-:Y:S01]  /*52d0*/  ISETP.GE.AND P1, PT, R56, RZ, PT ;  /* 0x000000ff3800720c */ /* 0x000fe20003f26270 */
[----:B------:R-:W-:Y:S01]  /*52e0*/  @!P6 IMAD.IADD R51, R51, 0x1, -R3 ;  /* 0x000000013333e824 */ /* 0x000fe200078e0a03 */
[----:B------:R-:W-:Y:S01]  /*52f0*/  IABS R56, R60 ;  /* 0x0000003c00387213 */ /* 0x000fe20000000000 */
[----:B------:R-:W-:Y:S01]  /*5300*/  @!P2 IMAD.MOV R49, RZ, RZ, -R49 ;  /* 0x000000ffff31a224 */ /* 0x000fe200078e0a31 */
[C---:B------:R-:W-:Y:S01]  /*5310*/  ISETP.GT.U32.AND P6, PT, R3.reuse, R54, PT ;  /* 0x000000360300720c */ /* 0x040fe20003fc4070 */
[----:B------:R-:W-:Y:S01]  /*5320*/  @!P0 IMAD.MOV R51, RZ, RZ, -R51 ;  /* 0x000000ffff338224 */ /* 0x000fe200078e0a33 */
[----:B------:R-:W-:Y:S01]  /*5330*/  ISETP.GT.U32.AND P2, PT, R3, R52, PT ;  /* 0x000000340300720c */ /* 0x000fe20003f44070 */
[----:B------:R-:W-:Y:S01]  /*5340*/  IMAD.HI.U32 R6, R0, R56, RZ ;  /* 0x0000003800067227 */ /* 0x000fe200078e00ff */
[----:B------:R-:W-:-:S02]  /*5350*/  LOP3.LUT R181, R5, 0x9a, RZ, 0xfc, !PT ;  /* 0x0000009a05b57812 */ /* 0x000fc400078efcff */
[----:B------:R-:W-:Y:S01]  /*5360*/  LOP3.LUT R184, R5, 0x94, RZ, 0xfc, !PT ;  /* 0x0000009405b87812 */ /* 0x000fe200078efcff */
[--C-:B------:R-:W-:Y:S01]  /*5370*/  @!P5 IMAD.IADD R55, R55, 0x1, -R3.reuse ;  /* 0x000000013737d824 */ /* 0x100fe200078e0a03 */
[----:B------:R-:W-:Y:S01]  /*5380*/  IABS R179, R181 ;  /* 0x000000b500b37213 */ /* 0x000fe20000000000 */
[----:B------:R-:W-:Y:S01]  /*5390*/  IMAD.MOV R6, RZ, RZ, -R6 ;  /* 0x000000ffff067224 */ /* 0x000fe200078e0a06 */
[----:B------:R-:W-:Y:S01]  /*53a0*/  IABS R182, R184 ;  /* 0x000000b800b67213 */ /* 0x000fe20000000000 */
[----:B------:R-:W-:Y:S01]  /*53b0*/  IMAD.HI.U32 R7, R0, R57, RZ ;  /* 0x0000003900077227 */ /* 0x000fe200078e00ff */
[----:B------:R-:W-:Y:S02]  /*53c0*/  ISETP.GT.U32.AND P4, PT, R3, R55, PT ;  /* 0x000000370300720c */ /* 0x000fe40003f84070 */
[----:B------:R-:W-:Y:S01]  /*53d0*/  LOP3.LUT R183, R5, 0x96, RZ, 0xfc, !PT ;  /* 0x0000009605b77812 */ /* 0x000fe200078efcff */
[----:B------:R-:W-:Y:S01]  /*53e0*/  @!P6 IMAD.IADD R54, R54, 0x1, -R3 ;  /* 0x000000013636e824 */ /* 0x000fe200078e0a03 */
[----:B------:R-:W-:Y:S01]  /*53f0*/  ISETP.GE.AND P6, PT, R59, RZ, PT ;  /* 0x000000ff3b00720c */ /* 0x000fe20003fc6270 */
[----:B------:R-:W-:Y:S01]  /*5400*/  IMAD R56, R3, R6, R56 ;  /* 0x0000000603387224 */ /* 0x000fe200078e0238 */
[----:B------:R-:W-:Y:S01]  /*5410*/  LOP3.LUT R187, R5, 0x90, RZ, 0xfc, !PT ;  /* 0x0000009005bb7812 */ /* 0x000fe200078efcff */
[----:B------:R-:W-:Y:S01]  /*5420*/  IMAD.HI.U32 R6, R0, R58, RZ ;  /* 0x0000003a00067227 */ /* 0x000fe200078e00ff */
[----:B------:R-:W-:-:S02]  /*5430*/  ISETP.GT.U32.AND P5, PT, R3, R54, PT ;  /* 0x000000360300720c */ /* 0x000fc40003fa4070 */
[----:B------:R-:W-:Y:S01]  /*5440*/  ISETP.GT.U32.AND P0, PT, R3, R56, PT ;  /* 0x000000380300720c */ /* 0x000fe20003f04070 */
[----:B------:R-:W-:Y:S01]  /*5450*/  IMAD.MOV R6, RZ, RZ, -R6 ;  /* 0x000000ffff067224 */ /* 0x000fe200078e0a06 */
[----:B------:R-:W-:Y:S01]  /*5460*/  LOP3.LUT R190, R5, 0x8c, RZ, 0xfc, !PT ;  /* 0x0000008c05be7812 */ /* 0x000fe200078efcff */
[--C-:B------:R-:W-:Y:S01]  /*5470*/  @!P2 IMAD.IADD R52, R52, 0x1, -R3.reuse ;  /* 0x000000013434a824 */ /* 0x100fe200078e0a03 */
[----:B------:R-:W-:Y:S01]  /*5480*/  ISETP.GE.AND P2, PT, R8, RZ, PT ;  /* 0x000000ff0800720c */ /* 0x000fe20003f46270 */
[----:B------:R-:W-:Y:S01]  /*5490*/  IMAD R58, R3, R6, R58 ;  /* 0x00000006033a7224 */ /* 0x000fe200078e023a */
[----:B------:R-:W-:Y:S01]  /*54a0*/  IABS R186, R190 ;  /* 0x000000be00ba7213 */ /* 0x000fe20000000000 */
[----:B------:R-:W-:Y:S01]  /*54b0*/  @!P4 IMAD.IADD R55, R55, 0x1, -R3 ;  /* 0x000000013737c824 */ /* 0x000fe200078e0a03 */
[----:B------:R-:W-:Y:S01]  /*54c0*/  LOP3.LUT R188, R5, 0x8e, RZ, 0xfc, !PT ;  /* 0x0000008e05bc7812 */ /* 0x000fe200078efcff */
[----:B------:R-:W-:Y:S01]  /*54d0*/  IMAD.MOV R8, RZ, RZ, -R7 ;  /* 0x000000ffff087224 */ /* 0x000fe200078e0a07 */
[----:B------:R-:W-:Y:S01]  /*54e0*/  ISETP.GT.U32.AND P4, PT, R3, R58, PT ;  /* 0x0000003a0300720c */ /* 0x000fe20003f84070 */
[----:B------:R-:W-:Y:S01]  /*54f0*/  @!P5 IMAD.IADD R54, R54, 0x1, -R3 ;  /* 0x000000013636d824 */ /* 0x000fe200078e0a03 */
[----:B------:R-:W-:Y:S01]  /*5500*/  LOP3.LUT R7, R5, 0x188, RZ, 0xfc, !PT ;  /* 0x0000018805077812 */ /* 0x000fe200078efcff */
[----:B------:R-:W-:Y:S01]  /*5510*/  IMAD R57, R3, R8, R57 ;  /* 0x0000000803397224 */ /* 0x000fe200078e0239 */
[----:B------:R-:W-:Y:S01]  /*5520*/  LOP3.LUT R8, R5, 0x186, RZ, 0xfc, !PT ;  /* 0x0000018605087812 */ /* 0x000fe200078efcff */
[----:B------:R-:W-:Y:S01]  /*5530*/  @!P0 IMAD.IADD R56, R56, 0x1, -R3 ;  /* 0x0000000138388824 */ /* 0x000fe200078e0a03 */
[----:B------:R-:W-:Y:S01]  /*5540*/  IABS R59, R7 ;  /* 0x00000007003b7213 */ /* 0x000fe20000000000 */
[----:B------:R-:W-:Y:S01]  /*5550*/  @!P3 IMAD.MOV R53, RZ, RZ, -R53 ;  /* 0x000000ffff35b224 */ /* 0x000fe200078e0a35 */
[C---:B------:R-:W-:Y:S01]  /*5560*/  ISETP.GT.U32.AND P3, PT, R3.reuse, R57, PT ;  /* 0x000000390300720c */ /* 0x040fe20003f64070 */
[----:B------:R-:W-:Y:S01]  /*5570*/  @!P2 IMAD.MOV R54, RZ, RZ, -R54 ;  /* 0x000000ffff36a224 */ /* 0x000fe200078e0a36 */
[----:B------:R-:W-:Y:S01]  /*5580*/  ISETP.GT.U32.AND P2, PT, R3, R56, PT ;  /* 0x000000380300720c */ /* 0x000fe20003f44070 */
[----:B------:R-:W-:Y:S01]  /*5590*/  IMAD.HI.U32 R6, R0, R59, RZ ;  /* 0x0000003b00067227 */ /* 0x000fe200078e00ff */
[----:B------:R-:W-:-:S02]  /*55a0*/  ISETP.GE.AND P0, PT, R62, RZ, PT ;  /* 0x000000ff3e00720c */ /* 0x000fc40003f06270 */
[----:B------:R-:W-:Y:S01]  /*55b0*/  ISETP.GE.AND P5, PT, R61, RZ, PT ;  /* 0x000000ff3d00720c */ /* 0x000fe20003fa6270 */
[----:B------:R-:W-:Y:S01]  /*55c0*/  @!P1 IMAD.MOV R52, RZ, RZ, -R52 ;  /* 0x000000ffff349224 */ /* 0x000fe200078e0a34 */
[----:B------:R-:W-:Y:S01]  /*55d0*/  ISETP.GE.AND P1, PT, R60, RZ, PT ;  /* 0x000000ff3c00720c */ /* 0x000fe20003f26270 */
[--C-:B------:R-:W-:Y:S01]  /*55e0*/  @!P4 IMAD.IADD R58, R58, 0x1, -R3.reuse ;  /* 0x000000013a3ac824 */ /* 0x100fe200078e0a03 */
[----:B------:R-:W-:Y:S01]  /*55f0*/  IABS R60, R8 ;  /* 0x00000008003c7213 */ /* 0x000fe20000000000 */
[----:B------:R-:W-:Y:S01]  /*5600*/  IMAD.MOV R6, RZ, RZ, -R6 ;  /* 0x000000ffff067224 */ /* 0x000fe200078e0a06 */
[----:B------:R-:W-:Y:S01]  /*5610*/  IABS R61, R64 ;  /* 0x00000040003d7213 */ /* 0x000fe20000000000 */
[----:B------:R-:W-:Y:S01]  /*5620*/  @!P3 IMAD.IADD R57, R57, 0x1, -R3 ;  /* 0x000000013939b824 */ /* 0x000fe200078e0a03 */
[C---:B------:R-:W-:Y:S01]  /*5630*/  ISETP.GT.U32.AND P4, PT, R3.reuse, R58, PT ;  /* 0x0000003a0300720c */ /* 0x040fe20003f84070 */
[C---:B------:R-:W-:Y:S01]  /*5640*/  IMAD R59, R3.reuse, R6, R59 ;  /* 0x00000006033b7224 */ /* 0x040fe200078e023b */
[----:B------:R-:W-:Y:S01]  /*5650*/  IABS R185, R188 ;  /* 0x000000bc00b97213 */ /* 0x000fe20000000000 */
[----:B------:R-:W-:Y:S01]  /*5660*/  IMAD.HI.U32 R6, R0, R60, RZ ;  /* 0x0000003c00067227 */ /* 0x000fe200078e00ff */
[----:B------:R-:W-:-:S02]  /*5670*/  ISETP.GT.U32.AND P3, PT, R3, R57, PT ;  /* 0x000000390300720c */ /* 0x000fc40003f64070 */
[----:B------:R-:W-:Y:S01]  /*5680*/  LOP3.LUT R191, R5, 0x88, RZ, 0xfc, !PT ;  /* 0x0000008805bf7812 */ /* 0x000fe200078efcff */
[--C-:B------:R-:W-:Y:S01]  /*5690*/  @!P2 IMAD.IADD R56, R56, 0x1, -R3.reuse ;  /* 0x000000013838a824 */ /* 0x100fe200078e0a03 */
[----:B------:R-:W-:Y:S01]  /*56a0*/  ISETP.GT.U32.AND P2, PT, R3, R59, PT ;  /* 0x0000003b0300720c */ /* 0x000fe20003f44070 */
[----:B------:R-:W-:Y:S01]  /*56b0*/  IMAD.MOV R6, RZ, RZ, -R6 ;  /* 0x000000ffff067224 */ /* 0x000fe200078e0a06 */
[C---:B------:R-:W-:Y:S01]  /*56c0*/  LOP3.LUT R192, R5.reuse, 0x86, RZ, 0xfc, !PT ;  /* 0x0000008605c07812 */ /* 0x040fe200078efcff */
[----:B------:R-:W-:Y:S01]  /*56d0*/  @!P1 IMAD.MOV R56, RZ, RZ, -R56 ;  /* 0x000000ffff389224 */ /* 0x000fe200078e0a38 */
[----:B------:R-:W-:Y:S01]  /*56e0*/  LOP3.LUT R194, R5, 0x80, RZ, 0xfc, !PT ;  /* 0x0000008005c27812 */ /* 0x000fe200078efcff */
[----:B------:R-:W-:Y:S01]  /*56f0*/  IMAD R60, R3, R6, R60 ;  /* 0x00000006033c7224 */ /* 0x000fe200078e023c */
[----:B------:R-:W-:Y:S01]  /*5700*/  IABS R189, R192 ;  /* 0x000000c000bd7213 */ /* 0x000fe20000000000 */
[--C-:B------:R-:W-:Y:S01]  /*5710*/  @!P4 IMAD.IADD R58, R58, 0x1, -R3.reuse ;  /* 0x000000013a3ac824 */ /* 0x100fe200078e0a03 */
[----:B------:R-:W-:Y:S01]  /*5720*/  LOP3.LUT R195, R5, 0x7e, RZ, 0xfc, !PT ;  /* 0x0000007e05c37812 */ /* 0x000fe200078efcff */
[----:B------:R-:W-:Y:S01]  /*5730*/  @!P3 IMAD.IADD R57, R57, 0x1, -R3 ;  /* 0x000000013939b824 */ /* 0x000fe200078e0a03 */
[----:B------:R-:W-:Y:S01]  /*5740*/  ISETP.GT.U32.AND P4, PT, R3, R60, PT ;  /* 0x0000003c0300720c */ /* 0x000fe20003f84070 */
[----:B------:R-:W-:Y:S01]  /*5750*/  IMAD.HI.U32 R6, R0, R61, RZ ;  /* 0x0000003d00067227 */ /* 0x000fe200078e00ff */
[----:B------:R-:W-:-:S02]  /*5760*/  ISETP.GE.AND P3, PT, R8, RZ, PT ;  /* 0x000000ff0800720c */ /* 0x000fc40003f66270 */
[----:B------:R-:W-:Y:S01]  /*5770*/  LOP3.LUT R8, R5, 0x182, RZ, 0xfc, !PT ;  /* 0x0000018205087812 */ /* 0x000fe200078efcff */
[----:B------:R-:W-:Y:S01]  /*5780*/  @!P2 IMAD.IADD R59, R59, 0x1, -R3 ;  /* 0x000000013b3ba824 */ /* 0x000fe200078e0a03 */
[----:B------:R-:W-:Y:S01]  /*5790*/  ISETP.GE.AND P2, PT, R64, RZ, PT ;  /* 0x000000ff4000720c */ /* 0x000fe20003f46270 */
[----:B------:R-:W-:Y:S01]  /*57a0*/  @!P6 IMAD.MOV R55, RZ, RZ, -R55 ;  /* 0x000000ffff37e224 */ /* 0x000fe200078e0a37 */
[----:B------:R-:W-:Y:S01]  /*57b0*/  ISETP.GE.AND P6, PT, R7, RZ, PT ;  /* 0x000000ff0700720c */ /* 0x000fe20003fc6270 */
[----:B------:R-:W-:Y:S01]  /*57c0*/  IMAD.MOV R6, RZ, RZ, -R6 ;  /* 0x000000ffff067224 */ /* 0x000fe200078e0a06 */
[----:B------:R-:W-:Y:S01]  /*57d0*/  ISETP.GT.U32.AND P1, PT, R3, R59, PT ;  /* 0x0000003b0300720c */ /* 0x000fe20003f24070 */
[----:B------:R-:W-:Y:S01]  /*57e0*/  IMAD.HI.U32 R7, R0, R63, RZ ;  /* 0x0000003f00077227 */ /* 0x000fe200078e00ff */
[----:B------:R-:W-:Y:S02]  /*57f0*/  IABS R62, R8 ;  /* 0x00000008003e7213 */ /* 0x000fe40000000000 */
[----:B------:R-:W-:Y:S01]  /*5800*/  IABS R193, R195 ;  /* 0x000000c300c17213 */ /* 0x000fe20000000000 */
[----:B------:R-:W-:Y:S01]  /*5810*/  @!P4 IMAD.IADD R60, R60, 0x1, -R3 ;  /* 0x000000013c3cc824 */ /* 0x000fe200078e0a03 */
[----:B------:R-:W-:Y:S01]  /*5820*/  LOP3.LUT R202, R5, 0x7c, RZ, 0xfc, !PT ;  /* 0x0000007c05ca7812 */ /* 0x000fe200078efcff */
[----:B------:R-:W-:Y:S01]  /*5830*/  @!P0 IMAD.MOV R58, RZ, RZ, -R58 ;  /* 0x000000ffff3a8224 */ /* 0x000fe200078e0a3a */
[----:B------:R-:W-:Y:S01]  /*5840*/  ISETP.GE.AND P0, PT, R8, RZ, PT ;  /* 0x000000ff0800720c */ /* 0x000fe20003f06270 */
[C---:B------:R-:W-:Y:S01]  /*5850*/  IMAD R61, R3.reuse, R6, R61 ;  /* 0x00000006033d7224 */ /* 0x040fe200078e023d */
[----:B------:R-:W-:Y:S01]  /*5860*/  ISETP.GT.U32.AND P4, PT, R3, R60, PT ;  /* 0x0000003c0300720c */ /* 0x000fe20003f84070 */
[----:B------:R-:W-:Y:S01]  /*5870*/  IMAD.MOV R8, RZ, RZ, -R7 ;  /* 0x000000ffff087224 */ /* 0x000fe200078e0a07 */
[C---:B------:R-:W-:Y:S01]  /*5880*/  LOP3.LUT R7, R5.reuse, 0x17e, RZ, 0xfc, !PT ;  /* 0x0000017e05077812 */ /* 0x040fe200078efcff */
[----:B------:R-:W-:Y:S01]  /*5890*/  IMAD.HI.U32 R6, R0, R62, RZ ;  /* 0x0000003e00067227 */ /* 0x000fe200078e00ff */
[----:B------:R-:W-:-:S02]  /*58a0*/  LOP3.LUT R203, R5, 0x7a, RZ, 0xfc, !PT ;  /* 0x0000007a05cb7812 */ /* 0x000fc400078efcff */
[----:B------:R-:W-:Y:S01]  /*58b0*/  IABS R64, R7 ;  /* 0x0000000700407213 */ /* 0x000fe20000000000 */
[----:B------:R-:W-:Y:S01]  /*58c0*/  @!P1 IMAD.IADD R59, R59, 0x1, -R3 ;  /* 0x000000013b3b9824 */ /* 0x000fe200078e0a03 */
[----:B------:R-:W-:Y:S01]  /*58d0*/  ISETP.GE.AND P1, PT, R65, RZ, PT ;  /* 0x000000ff4100720c */ /* 0x000fe20003f26270 */
[----:B------:R-:W-:Y:S01]  /*58e0*/  IMAD R63, R3, R8, R63 ;  /* 0x00000008033f7224 */ /* 0x000fe200078e023f */
[----:B------:R-:W-:Y:S01]  /*58f0*/  IABS R65, R67 ;  /* 0x0000004300417213 */ /* 0x000fe20000000000 */
[----:B------:R-:W-:Y:S01]  /*5900*/  IMAD.MOV R6, RZ, RZ, -R6 ;  /* 0x000000ffff067224 */ /* 0x000fe200078e0a06 */
[----:B------:R-:W-:Y:S01]  /*5910*/  LOP3.LUT R204, R5, 0x78, RZ, 0xfc, !PT ;  /* 0x0000007805cc7812 */ /* 0x000fe200078efcff */
[----:B------:R-:W-:Y:S01]  /*5920*/  @!P6 IMAD.MOV R59, RZ, RZ, -R59 ;  /* 0x000000ffff3be224 */ /* 0x000fe200078e0a3b */
[C---:B------:R-:W-:Y:S01]  /*5930*/  ISETP.GT.U32.AND P6, PT, R3.reuse, R63, PT ;  /* 0x0000003f0300720c */ /* 0x040fe20003fc4070 */
        /* <DEDUP_REMOVED lines=10> */
[----:B------:R-:W-:Y:S01]  /*59e0*/  IABS R200, R201 ;  /* 0x000000c900c87213 */ /* 0x000fe20000000000 */
[--C-:B------:R-:W-:Y:S01]  /*59f0*/  @!P6 IMAD.IADD R63, R63, 0x1, -R3.reuse ;  /* 0x000000013f3fe824 */ /* 0x100fe200078e0a03 */
[C---:B------:R-:W-:Y:S01]  /*5a00*/  LOP3.LUT R205, R5.reuse, 0x76, RZ, 0xfc, !PT ;  /* 0x0000007605cd7812 */ /* 0x040fe200078efcff */
[----:B------:R-:W-:Y:S01]  /*5a10*/  IMAD.HI.U32 R7, R0, R66, RZ ;  /* 0x0000004200077227 */ /* 0x000fe200078e00ff */
[----:B------:R-:W-:Y:S02]  /*5a20*/  LOP3.LUT R206, R5, 0x70, RZ, 0xfc, !PT ;  /* 0x0000007005ce7812 */ /* 0x000fe400078efcff */
[----:B------:R-:W-:Y:S01]  /*5a30*/  ISETP.GT.U32.AND P6, PT, R3, R63, PT ;  /* 0x0000003f0300720c */ /* 0x000fe20003fc4070 */
[--C-:B------:R-:W-:Y:S01]  /*5a40*/  @!P4 IMAD.IADD R62, R62, 0x1, -R3.reuse ;  /* 0x000000013e3ec824 */ /* 0x100fe200078e0a03 */
[----:B------:R-:W-:Y:S01]  /*5a50*/  IABS R199, R205 ;  /* 0x000000cd00c77213 */ /* 0x000fe20000000000 */
[----:B------:R-:W-:Y:S01]  /*5a60*/  @!P5 IMAD.IADD R61, R61, 0x1, -R3 ;  /* 0x000000013d3dd824 */ /* 0x000fe200078e0a03 */
[----:B------:R-:W-:Y:S01]  /*5a70*/  LOP3.LUT R211, R5, 0x60, RZ, 0xfc, !PT ;  /* 0x0000006005d37812 */ /* 0x000fe200078efcff */
[----:B------:R-:W-:Y:S01]  /*5a80*/  IMAD.MOV R7, RZ, RZ, -R7 ;  /* 0x000000ffff077224 */ /* 0x000fe200078e0a07 */
[C---:B------:R-:W-:Y:S01]  /*5a90*/  ISETP.GT.U32.AND P4, PT, R3.reuse, R62, PT ;  /* 0x0000003e0300720c */ /* 0x040fe20003f84070 */
[----:B------:R-:W-:Y:S01]  /*5aa0*/  IMAD.MOV R8, RZ, RZ, -R6 ;  /* 0x000000ffff087224 */ /* 0x000fe200078e0a06 */
[C---:B------:R-:W-:Y:S01]  /*5ab0*/  ISETP.GT.U32.AND P5, PT, R3.reuse, R61, PT ;  /* 0x0000003d0300720c */ /* 0x040fe20003fa4070 */
[----:B------:R-:W-:Y:S01]  /*5ac0*/  IMAD R66, R3, R7, R66 ;  /* 0x0000000703427224 */ /* 0x000fe200078e0242 */
[----:B------:R-:W-:Y:S01]  /*5ad0*/  LOP3.LUT R210, R5, 0x62, RZ, 0xfc, !PT ;  /* 0x0000006205d27812 */ /* 0x000fe200078efcff */
[----:B------:R-:W-:Y:S01]  /*5ae0*/  IMAD R64, R3, R8, R64 ;  /* 0x0000000803407224 */ /* 0x000fe200078e0240 */
[----:B------:R-:W-:Y:S01]  /*5af0*/  LOP3.LUT R212, R5, 0x5e, RZ, 0xfc, !PT ;  /* 0x0000005e05d47812 */ /* 0x000fe200078efcff */
[----:B------:R-:W-:Y:S01]  /*5b00*/  @!P6 IMAD.IADD R63, R63, 0x1, -R3 ;  /* 0x000000013f3fe824 */ /* 0x000fe200078e0a03 */
[----:B------:R-:W-:Y:S01]  /*5b10*/  IABS R208, R211 ;  /* 0x000000d300d07213 */ /* 0x000fe20000000000 */
[----:B------:R-:W-:Y:S01]  /*5b20*/  IMAD.HI.U32 R6, R0, R65, RZ ;  /* 0x0000004100067227 */ /* 0x000fe200078e00ff */
[----:B------:R-:W-:-:S02]  /*5b30*/  IABS R207, R210 ;  /* 0x000000d200cf7213 */ /* 0x000fc40000000000 */
[----:B------:R-:W-:Y:S01]  /*5b40*/  IABS R209, R212 ;  /* 0x000000d400d17213 */ /* 0x000fe20000000000 */
[----:B------:R-:W-:Y:S01]  /*5b50*/  @!P1 IMAD.MOV R63, RZ, RZ, -R63 ;  /* 0x000000ffff3f9224 */ /* 0x000fe200078e0a3f */
[C---:B------:R-:W-:Y:S01]  /*5b60*/  ISETP.GT.U32.AND P1, PT, R3.reuse, R66, PT ;  /* 0x000000420300720c */ /* 0x040fe20003f24070 */
[--C-:B------:R-:W-:Y:S01]  /*5b70*/  @!P4 IMAD.IADD R62, R62, 0x1, -R3.reuse ;  /* 0x000000013e3ec824 */ /* 0x100fe200078e0a03 */
[----:B------:R-:W-:Y:S01]  /*5b80*/  ISETP.GT.U32.AND P4, PT, R3, R64, PT ;  /* 0x000000400300720c */ /* 0x000fe20003f84070 */
[----:B------:R-:W-:Y:S01]  /*5b90*/  @!P5 IMAD.IADD R61, R61, 0x1, -R3 ;  /* 0x000000013d3dd824 */ /* 0x000fe200078e0a03 */
[----:B------:R-:W-:Y:S01]  /*5ba0*/  ISETP.GE.AND P5, PT, R67, RZ, PT ;  /* 0x000000ff4300720c */ /* 0x000fe20003fa6270 */
[----:B------:R-:W-:Y:S01]  /*5bb0*/  IMAD.MOV R6, RZ, RZ, -R6 ;  /* 0x000000ffff067224 */ /* 0x000fe200078e0a06 */
[----:B------:R-:W-:Y:S01]  /*5bc0*/  LOP3.LUT R216, R5, 0x56, RZ, 0xfc, !PT ;  /* 0x0000005605d87812 */ /* 0x000fe200078efcff */
[----:B------:R-:W-:Y:S01]  /*5bd0*/  @!P2 IMAD.MOV R61, RZ, RZ, -R61 ;  /* 0x000000ffff3da224 */ /* 0x000fe200078e0a3d */
[----:B------:R-:W-:Y:S01]  /*5be0*/  ISETP.GE.AND P2, PT, R68, RZ, PT ;  /* 0x000000ff4400720c */ /* 0x000fe20003f46270 */
[----:B------:R-:W-:Y:S01]  /*5bf0*/  IMAD R65, R3, R6, R65 ;  /* 0x0000000603417224 */ /* 0x000fe200078e0241 */
[----:B------:R-:W-:Y:S01]  /*5c00*/  IABS R68, R71 ;  /* 0x0000004700447213 */ /* 0x000fe20000000000 */
[----:B------:R-:W-:Y:S01]  /*5c10*/  @!P0 IMAD.MOV R62, RZ, RZ, -R62 ;  /* 0x000000ffff3e8224 */ /* 0x000fe200078e0a3e */
[----:B------:R-:W-:Y:S01]  /*5c20*/  LOP3.LUT R6, R5, 0x178, RZ, 0xfc, !PT ;  /* 0x0000017805067812 */ /* 0x000fe200078efcff */
[--C-:B------:R-:W-:Y:S01]  /*5c30*/  @!P1 IMAD.IADD R66, R66, 0x1, -R3.reuse ;  /* 0x0000000142429824 */ /* 0x100fe200078e0a03 */
[C---:B------:R-:W-:Y:S01]  /*5c40*/  ISETP.GT.U32.AND P0, PT, R3.reuse, R65, PT ;  /* 0x000000410300720c */ /* 0x040fe20003f04070 */
[----:B------:R-:W-:Y:S01]  /*5c50*/  @!P4 IMAD.IADD R64, R64, 0x1, -R3 ;  /* 0x000000014040c824 */ /* 0x000fe200078e0a03 */
[----:B------:R-:W-:Y:S01]  /*5c60*/  IABS R67, R6 ;  /* 0x0000000600437213 */ /* 0x000fe20000000000 */
[----:B------:R-:W-:Y:S01]  /*5c70*/  IMAD.HI.U32 R7, R0, R68, RZ ;  /* 0x0000004400077227 */ /* 0x000fe200078e00ff */
[----:B------:R-:W-:-:S02]  /*5c80*/  ISETP.GT.U32.AND P1, PT, R3, R66, PT ;  /* 0x000000420300720c */ /* 0x000fc40003f24070 */
[----:B------:R-:W-:Y:S01]  /*5c90*/  ISETP.GT.U32.AND P4, PT, R3, R64, PT ;  /* 0x000000400300720c */ /* 0x000fe20003f84070 */
[----:B------:R-:W-:Y:S01]  /*5ca0*/  IMAD.MOV R7, RZ, RZ, -R7 ;  /* 0x000000ffff077224 */ /* 0x000fe200078e0a07 */
[----:B------:R-:W-:Y:S01]  /*5cb0*/  ISETP.GE.AND P6, PT, R6, RZ, PT ;  /* 0x000000ff0600720c */ /* 0x000fe20003fc6270 */
[C---:B------:R-:W-:Y:S01]  /*5cc0*/  IMAD.HI.U32 R6, R0.reuse, R67, RZ ;  /* 0x0000004300067227 */ /* 0x040fe200078e00ff */
[----:B------:R-:W-:Y:S02]  /*5cd0*/  LOP3.LUT R217, R5, 0x54, RZ, 0xfc, !PT ;  /* 0x0000005405d97812 */ /* 0x000fe400078efcff */
[----:B------:R-:W-:Y:S01]  /*5ce0*/  IABS R213, R216 ;  /* 0x000000d800d57213 */ /* 0x000fe20000000000 */
[----:B------:R-:W-:Y:S01]  /*5cf0*/  IMAD R68, R3, R7, R68 ;  /* 0x0000000703447224 */ /* 0x000fe200078e0244 */
[----:B------:R-:W-:Y:S01]  /*5d00*/  LOP3.LUT R214, R5, 0x58, RZ, 0xfc, !PT ;  /* 0x0000005805d67812 */ /* 0x000fe200078efcff */
[----:B------:R-:W-:Y:S01]  /*5d10*/  IMAD.HI.U32 R7, R0, R70, RZ ;  /* 0x0000004600077227 */ /* 0x000fe200078e00ff */
[----:B------:R-:W-:-:S02]  /*5d20*/  IABS R215, R217 ;  /* 0x000000d900d77213 */ /* 0x000fc40000000000 */
[----:B------:R-:W-:Y:S01]  /*5d30*/  LOP3.LUT R221, R5, 0x50, RZ, 0xfc, !PT ;  /* 0x0000005005dd7812 */ /* 0x000fe200078efcff */
[----:B------:R-:W-:Y:S01]  /*5d40*/  @!P0 IMAD.IADD R65, R65, 0x1, -R3 ;  /* 0x0000000141418824 */ /* 0x000fe200078e0a03 */
[C---:B------:R-:W-:Y:S01]  /*5d50*/  LOP3.LUT R220, R5.reuse, 0x4e, RZ, 0xfc, !PT ;  /* 0x0000004e05dc7812 */ /* 0x040fe200078efcff */
[----:B------:R-:W-:Y:S01]  /*5d60*/  IMAD.MOV R7, RZ, RZ, -R7 ;  /* 0x000000ffff077224 */ /* 0x000fe200078e0a07 */
[----:B------:R-:W-:Y:S01]  /*5d70*/  LOP3.LUT R222, R5, 0x4c, RZ, 0xfc, !PT ;  /* 0x0000004c05de7812 */ /* 0x000fe200078efcff */
[--C-:B------:R-:W-:Y:S01]  /*5d80*/  @!P1 IMAD.IADD R66, R66, 0x1, -R3.reuse ;  /* 0x0000000142429824 */ /* 0x100fe200078e0a03 */
[C---:B------:R-:W-:Y:S01]  /*5d90*/  ISETP.GT.U32.AND P0, PT, R3.reuse, R65, PT ;  /* 0x000000410300720c */ /* 0x040fe20003f04070 */
[----:B------:R-:W-:Y:S01]  /*5da0*/  IMAD R70, R3, R7, R70 ;  /* 0x0000000703467224 */ /* 0x000fe200078e0246 */
[----:B------:R-:W-:Y:S01]  /*5db0*/  IABS R218, R222 ;  /* 0x000000de00da7213 */ /* 0x000fe20000000000 */
[----:B------:R-:W-:Y:S01]  /*5dc0*/  IMAD.MOV R8, RZ, RZ, -R6 ;  /* 0x000000ffff087224 */ /* 0x000fe200078e0a06 */
[----:B------:R-:W-:Y:S01]  /*5dd0*/  LOP3.LUT R223, R5, 0x4a, RZ, 0xfc, !PT ;  /* 0x0000004a05df7812 */ /* 0x000fe200078efcff */
[----:B------:R-:W-:Y:S01]  /*5de0*/  @!P4 IMAD.IADD R64, R64, 0x1, -R3 ;  /* 0x000000014040c824 */ /* 0x000fe200078e0a03 */
[----:B------:R-:W-:Y:S01]  /*5df0*/  ISETP.GE.AND P4, PT, R71, RZ, PT ;  /* 0x000000ff4700720c */ /* 0x000fe20003f86270 */
[----:B------:R-:W-:Y:S01]  /*5e00*/  @!P2 IMAD.MOV R66, RZ, RZ, -R66 ;  /* 0x000000ffff42a224 */ /* 0x000fe200078e0a42 */
[C---:B------:R-:W-:Y:S01]  /*5e10*/  ISETP.GT.U32.AND P2, PT, R3.reuse, R70, PT ;  /* 0x000000460300720c */ /* 0x040fe20003f44070 */
[----:B------:R-:W-:Y:S01]  /*5e20*/  IMAD R67, R3, R8, R67 ;  /* 0x0000000803437224 */ /* 0x000fe200078e0243 */
[----:B------:R-:W-:Y:S01]  /*5e30*/  LOP3.LUT R8, R5, 0x170, RZ, 0xfc, !PT ;  /* 0x0000017005087812 */ /* 0x000fe200078efcff */
[----:B------:R-:W-:Y:S01]  /*5e40*/  @!P3 IMAD.MOV R64, RZ, RZ, -R64 ;  /* 0x000000ffff40b224 */ /* 0x000fe200078e0a40 */
[----:B------:R-:W-:Y:S01]  /*5e50*/  ISETP.GT.U32.AND P3, PT, R3, R68, PT ;  /* 0x000000440300720c */ /* 0x000fe20003f64070 */
[----:B------:R-:W-:Y:S01]  /*5e60*/  IMAD.HI.U32 R6, R0, R69, RZ ;  /* 0x0000004500067227 */ /* 0x000fe200078e00ff */
[----:B------:R-:W-:-:S02]  /*5e70*/  IABS R71, R8 ;  /* 0x0000000800477213 */ /* 0x000fc40000000000 */
[----:B------:R-:W-:Y:S01]  /*5e80*/  IABS R219, R223 ;  /* 0x000000df00db7213 */ /* 0x000fe20000000000 */
[----:B------:R-:W-:Y:S01]  /*5e90*/  IMAD.MOV R6, RZ, RZ, -R6 ;  /* 0x000000ffff067224 */ /* 0x000fe200078e0a06 */
[----:B------:R-:W-:Y:S01]  /*5ea0*/  LOP3.LUT R224, R5, 0x42, RZ, 0xfc, !PT ;  /* 0x0000004205e07812 */ /* 0x000fe200078efcff */
[----:B------:R-:W-:Y:S01]  /*5eb0*/  @!P0 IMAD.IADD R65, R65, 0x1, -R3 ;  /* 0x0000000141418824 */ /* 0x000fe200078e0a03 */
[C---:B------:R-:W-:Y:S01]  /*5ec0*/  ISETP.GT.U32.AND P0, PT, R3.reuse, R67, PT ;  /* 0x000000430300720c */ /* 0x040fe20003f04070 */
[----:B------:R-:W-:Y:S01]  /*5ed0*/  IMAD R69, R3, R6, R69 ;  /* 0x0000000603457224 */ /* 0x000fe200078e0245 */
[C---:B------:R-:W-:Y:S01]  /*5ee0*/  LOP3.LUT R229, R5.reuse, 0x3e, RZ, 0xfc, !PT ;  /* 0x0000003e05e57812 */ /* 0x040fe200078efcff */
[----:B------:R-:W-:Y:S01]  /*5ef0*/  IMAD.HI.U32 R6, R0, R71, RZ ;  /* 0x0000004700067227 */ /* 0x000fe200078e00ff */
[----:B------:R-:W-:Y:S02]  /*5f00*/  LOP3.LUT R228, R5, 0x3c, RZ, 0xfc, !PT ;  /* 0x0000003c05e47812 */ /* 0x000fe400078efcff */
[C---:B------:R-:W-:Y:S01]  /*5f10*/  ISETP.GT.U32.AND P1, PT, R3.reuse, R69, PT ;  /* 0x000000450300720c */ /* 0x040fe20003f24070 */
[----:B------:R-:W-:Y:S01]  /*5f20*/  @!P5 IMAD.MOV R65, RZ, RZ, -R65 ;  /* 0x000000ffff41d224 */ /* 0x000fe200078e0a41 */
[----:B------:R-:W-:Y:S01]  /*5f30*/  ISETP.GE.AND P5, PT, R72, RZ, PT ;  /* 0x000000ff4800720c */ /* 0x000fe20003fa6270 */
[--C-:B------:R-:W-:Y:S01]  /*5f40*/  @!P2 IMAD.IADD R70, R70, 0x1, -R3.reuse ;  /* 0x000000014646a824 */ /* 0x100fe200078e0a03 */
[----:B------:R-:W-:Y:S01]  /*5f50*/  IABS R72, R75 ;  /* 0x0000004b00487213 */ /* 0x000fe20000000000 */
[--C-:B------:R-:W-:Y:S01]  /*5f60*/  @!P3 IMAD.IADD R68, R68, 0x1, -R3.reuse ;  /* 0x000000014444b824 */ /* 0x100fe200078e0a03 */
[----:B------:R-:W-:Y:S01]  /*5f70*/  IABS R225, R229 ;  /* 0x000000e500e17213 */ /* 0x000fe20000000000 */
[----:B------:R-:W-:Y:S01]  /*5f80*/  IMAD.MOV R6, RZ, RZ, -R6 ;  /* 0x000000ffff067224 */ /* 0x000fe200078e0a06 */
[----:B------:R-:W-:Y:S01]  /*5f90*/  ISETP.GT.U32.AND P2, PT, R3, R70, PT ;  /* 0x000000460300720c */ /* 0x000fe20003f44070 */
[----:B------:R-:W-:Y:S01]  /*5fa0*/  @!P0 IMAD.IADD R67, R67, 0x1, -R3 ;  /* 0x0000000143438824 */ /* 0x000fe200078e0a03 */
[C---:B------:R-:W-:Y:S01]  /*5fb0*/  ISETP.GT.U32.AND P3, PT, R3.reuse, R68, PT ;  /* 0x000000440300720c */ /* 0x040fe20003f64070 */
[C---:B------:R-:W-:Y:S01]  /*5fc0*/  IMAD R71, R3.reuse, R6, R71 ;  /* 0x0000000603477224 */ /* 0x040fe200078e0247 */
[----:B------:R-:W-:Y:S01]  /*5fd0*/  IABS R227, R228 ;  /* 0x000000e400e37213 */ /* 0x000fe20000000000 */
[----:B------:R-:W-:Y:S01]  /*5fe0*/  IMAD.HI.U32 R6, R0, R72, RZ ;  /* 0x0000004800067227 */ /* 0x000fe200078e00ff */
[----:B------:R-:W-:-:S02]  /*5ff0*/  ISETP.GT.U32.AND P0, PT, R3, R67, PT ;  /* 0x000000430300720c */ /* 0x000fc40003f04070 */
[C---:B------:R-:W-:Y:S01]  /*6000*/  LOP3.LUT R232, R5.reuse, 0x38, RZ, 0xfc, !PT ;  /* 0x0000003805e87812 */ /* 0x040fe200078efcff */
[----:B------:R-:W-:Y:S01]  /*6010*/  IMAD.MOV R6, RZ, RZ, -R6 ;  /* 0x000000ffff067224 */ /* 0x000fe200078e0a06 */
[----:B------:R-:W-:Y:S01]  /*6020*/  LOP3.LUT R231, R5, 0x36, RZ, 0xfc, !PT ;  /* 0x0000003605e77812 */ /* 0x000fe200078efcff */
[--C-:B------:R-:W-:Y:S01]  /*6030*/  @!P1 IMAD.IADD R69, R69, 0x1, -R3.reuse ;  /* 0x0000000145459824 */ /* 0x100fe200078e0a03 */
[----:B------:R-:W-:Y:S01]  /*6040*/  LOP3.LUT R235, R5, 0x30, RZ, 0xfc, !PT ;  /* 0x0000003005eb7812 */ /* 0x000fe200078efcff */
[----:B------:R-:W-:Y:S01]  /*6050*/  IMAD R72, R3, R6, R72 ;  /* 0x0000000603487224 */ /* 0x000fe200078e0248 */
[----:B------:R-:W-:Y:S01]  /*6060*/  LOP3.LUT R6, R5, 0x16a, RZ, 0xfc, !PT ;  /* 0x0000016a05067812 */ /* 0x000fe200078efcff */
[--C-:B------:R-:W-:Y:S01]  /*6070*/  @!P2 IMAD.IADD R70, R70, 0x1, -R3.reuse ;  /* 0x000000014646a824 */ /* 0x100fe200078e0a03 */
[C---:B------:R-:W-:Y:S01]  /*6080*/  ISETP.GT.U32.AND P1, PT, R3.reuse, R69, PT ;  /* 0x000000450300720c */ /* 0x040fe20003f24070 */
[--C-:B------:R-:W-:Y:S01]  /*6090*/  @!P3 IMAD.IADD R68, R68, 0x1, -R3.reuse ;  /* 0x000000014444b824 */ /* 0x100fe200078e0a03 */
[----:B------:R-:W-:Y:S01]  /*60a0*/  ISETP.GT.U32.AND P2, PT, R3, R72, PT ;  /* 0x000000480300720c */ /* 0x000fe20003f44070 */
[----:B------:R-:W-:Y:S01]  /*60b0*/  @!P0 IMAD.IADD R67, R67, 0x1, -R3 ;  /* 0x0000000143438824 */ /* 0x000fe200078e0a03 */
[----:B------:R-:W-:Y:S01]  /*60c0*/  ISETP.GT.U32.AND P3, PT, R3, R71, PT ;  /* 0x000000470300720c */ /* 0x000fe20003f64070 */
[----:B------:R-:W-:Y:S01]  /*60d0*/  IMAD.HI.U32 R7, R0, R73, RZ ;  /* 0x0000004900077227 */ /* 0x000fe200078e00ff */
[----:B------:R-:W-:-:S02]  /*60e0*/  ISETP.GE.AND P0, PT, R74, RZ, PT ;  /* 0x000000ff4a00720c */ /* 0x000fc40003f06270 */
[----:B------:R-:W-:Y:S01]  /*60f0*/  IABS R74, R6 ;  /* 0x00000006004a7213 */ /* 0x000fe20000000000 */
[----:B------:R-:W-:Y:S01]  /*6100*/  @!P6 IMAD.MOV R67, RZ, RZ, -R67 ;  /* 0x000000ffff43e224 */ /* 0x000fe200078e0a43 */
[----:B------:R-:W-:Y:S01]  /*6110*/  ISETP.GE.AND P6, PT, R8, RZ, PT ;  /* 0x000000ff0800720c */ /* 0x000fe20003fc6270 */
[----:B------:R-:W-:Y:S01]  /*6120*/  IMAD.MOV R8, RZ, RZ, -R7 ;  /* 0x000000ffff087224 */ /* 0x000fe200078e0a07 */
[----:B------:R-:W-:Y:S01]  /*6130*/  LOP3.LUT R7, R5, 0x168, RZ, 0xfc, !PT ;  /* 0x0000016805077812 */ /* 0x000fe200078efcff */
[--C-:B------:R-:W-:Y:S01]  /*6140*/  @!P1 IMAD.IADD R69, R69, 0x1, -R3.reuse ;  /* 0x0000000145459824 */ /* 0x100fe200078e0a03 */
[----:B------:R-:W-:Y:S01]  /*6150*/  ISETP.GE.AND P1, PT, R76, RZ, PT ;  /* 0x000000ff4c00720c */ /* 0x000fe20003f26270 */
[--C-:B------:R-:W-:Y:S01]  /*6160*/  @!P2 IMAD.IADD R72, R72, 0x1, -R3.reuse ;  /* 0x000000014848a824 */ /* 0x100fe200078e0a03 */
[----:B------:R-:W-:Y:S01]  /*6170*/  IABS R76, R78 ;  /* 0x0000004e004c7213 */ /* 0x000fe20000000000 */
[----:B------:R-:W-:Y:S01]  /*6180*/  @!P3 IMAD.IADD R71, R71, 0x1, -R3 ;  /* 0x000000014747b824 */ /* 0x000fe200078e0a03 */
[----:B------:R-:W-:Y:S01]  /*6190*/  LOP3.LUT R236, R5, 0x2c, RZ, 0xfc, !PT ;  /* 0x0000002c05ec7812 */ /* 0x000fe200078efcff */
[----:B------:R-:W-:Y:S01]  /*61a0*/  @!P5 IMAD.MOV R69, RZ, RZ, -R69 ;  /* 0x000000ffff45d224 */ /* 0x000fe200078e0a45 */
[----:B------:R-:W-:Y:S01]  /*61b0*/  ISETP.GE.AND P5, PT, R6, RZ, PT ;  /* 0x000000ff0600720c */ /* 0x000fe20003fa6270 */
[----:B------:R-:W-:Y:S01]  /*61c0*/  @!P4 IMAD.MOV R68, RZ, RZ, -R68 ;  /* 0x000000ffff44c224 */ /* 0x000fe200078e0a44 */
[----:B------:R-:W-:Y:S01]  /*61d0*/  ISETP.GT.U32.AND P2, PT, R3, R72, PT ;  /* 0x000000480300720c */ /* 0x000fe20003f44070 */
[----:B------:R-:W-:Y:S01]  /*61e0*/  IMAD.HI.U32 R6, R0, R74, RZ ;  /* 0x0000004a00067227 */ /* 0x000fe200078e00ff */
[----:B------:R-:W-:-:S02]  /*61f0*/  ISETP.GE.AND P4, PT, R75, RZ, PT ;  /* 0x000000ff4b00720c */ /* 0x000fc40003f86270 */
[----:B------:R-:W-:Y:S01]  /*6200*/  ISETP.GT.U32.AND P3, PT, R3, R71, PT ;  /* 0x000000470300720c */ /* 0x000fe20003f64070 */
[----:B------:R-:W-:Y:S01]  /*6210*/  @!P0 IMAD.MOV R70, RZ, RZ, -R70 ;  /* 0x000000ffff468224 */ /* 0x000fe200078e0a46 */
[----:B------:R-:W-:Y:S01]  /*6220*/  IABS R75, R7 ;  /* 0x00000007004b7213 */ /* 0x000fe20000000000 */
[----:B------:R-:W-:Y:S01]  /*6230*/  IMAD.MOV R6, RZ, RZ, -R6 ;  /* 0x000000ffff067224 */ /* 0x000fe200078e0a06 */
[----:B------:R-:W-:Y:S01]  /*6240*/  ISETP.GE.AND P0, PT, R7, RZ, PT ;  /* 0x000000ff0700720c */ /* 0x000fe20003f06270 */
[----:B------:R-:W-:Y:S01]  /*6250*/  IMAD R73, R3, R8, R73 ;  /* 0x0000000803497224 */ /* 0x000fe200078e0249 */
[----:B------:R-:W-:Y:S01]  /*6260*/  IABS R234, R236 ;  /* 0x000000ec00ea7213 */ /* 0x000fe20000000000 */
[----:B------:R-:W-:Y:S01]  /*6270*/  IMAD.HI.U32 R7, R0, R75, RZ ;  /* 0x0000004b00077227 */ /* 0x000fe200078e00ff */
[C---:B0-----:R-:W-:Y:S02]  /*6280*/  LOP3.LUT R252, R5.reuse, 0x24, RZ, 0xfc, !PT ;  /* 0x0000002405fc7812 */ /* 0x041fe400078efcff */
[----:B------:R-:W-:Y:S01]  /*6290*/  LOP3.LUT R240, R5, 0x20, RZ, 0xfc, !PT ;  /* 0x0000002005f07812 */ /* 0x000fe200078efcff */
[----:B------:R-:W-:Y:S01]  /*62a0*/  IMAD R74, R3, R6, R74 ;  /* 0x00000006034a7224 */ /* 0x000fe200078e024a */
[C---:B------:R-:W-:Y:S01]  /*62b0*/  LOP3.LUT R4, R5.reuse, 0x1c, RZ, 0xfc, !PT ;  /* 0x0000001c05047812 */ /* 0x040fe200078efcff */
[----:B------:R-:W-:Y:S01]  /*62c0*/  IMAD.MOV R8, RZ, RZ, -R7 ;  /* 0x000000ffff087224 */ /* 0x000fe200078e0a07 */
[----:B------:R-:W-:Y:S01]  /*62d0*/  LOP3.LUT R251, R5, 0x1e, RZ, 0xfc, !PT ;  /* 0x0000001e05fb7812 */ /* 0x000fe200078efcff */
[--C-:B------:R-:W-:Y:S01]  /*62e0*/  @!P2 IMAD.IADD R72, R72, 0x1, -R3.reuse ;  /* 0x000000014848a824 */ /* 0x100fe200078e0a03 */
[----:B------:R-:W-:Y:S01]  /*62f0*/  ISETP.GT.U32.AND P2, PT, R3, R74, PT ;  /* 0x0000004a0300720c */ /* 0x000fe20003f44070 */
[----:B------:R-:W-:Y:S01]  /*6300*/  @!P3 IMAD.IADD R71, R71, 0x1, -R3 ;  /* 0x000000014747b824 */ /* 0x000fe200078e0a03 */
[C---:B------:R-:W-:Y:S01]  /*6310*/  ISETP.GT.U32.AND P3, PT, R3.reuse, R73, PT ;  /* 0x000000490300720c */ /* 0x040fe20003f64070 */
[C---:B------:R-:W-:Y:S01]  /*6320*/  IMAD R75, R3.reuse, R8, R75 ;  /* 0x00000008034b7224 */ /* 0x040fe200078e024b */
[----:B------:R-:W-:Y:S01]  /*6330*/  IABS R242, R4 ;  /* 0x0000000400f27213 */ /* 0x000fe20000000000 */
[----:B------:R-:W-:Y:S01]  /*6340*/  @!P6 IMAD.MOV R71, RZ, RZ, -R71 ;  /* 0x000000ffff47e224 */ /* 0x000fe200078e0a47 */
[----:B------:R-:W-:Y:S01]  /*6350*/  IABS R241, R251 ;  /* 0x000000fb00f17213 */ /* 0x000fe20000000000 */
[----:B------:R-:W-:Y:S01]  /*6360*/  IMAD.HI.U32 R6, R0, R76, RZ ;  /* 0x0000004c00067227 */ /* 0x000fe200078e00ff */
[----:B------:R-:W-:-:S02]  /*6370*/  ISETP.GT.U32.AND P6, PT, R3, R75, PT ;  /* 0x0000004b0300720c */ /* 0x000fc40003fc4070 */
[C---:B------:R-:W-:Y:S01]  /*6380*/  LOP3.LUT R125, R5.reuse, 0x1a, RZ, 0xfc, !PT ;  /* 0x0000001a057d7812 */ /* 0x040fe200078efcff */
[----:B------:R-:W-:Y:S01]  /*6390*/  IMAD.MOV R6, RZ, RZ, -R6 ;  /* 0x000000ffff067224 */ /* 0x000fe200078e0a06 */
[C---:B------:R-:W-:Y:S01]  /*63a0*/  LOP3.LUT R2, R5.reuse, 0x18, RZ, 0xfc, !PT ;  /* 0x0000001805027812 */ /* 0x040fe200078efcff */
[--C-:B------:R-:W-:Y:S01]  /*63b0*/  @!P2 IMAD.IADD R74, R74, 0x1, -R3.reuse ;  /* 0x000000014a4aa824 */ /* 0x100fe200078e0a03 */
[----:B-1----:R-:W-:Y:S01]  /*63c0*/  LOP3.LUT R16, R5, 0x16, RZ, 0xfc, !PT ;  /* 0x0000001605107812 */ /* 0x002fe200078efcff */
[--C-:B------:R-:W-:Y:S01]  /*63d0*/  @!P3 IMAD.IADD R73, R73, 0x1, -R3.reuse ;  /* 0x000000014949b824 */ /* 0x100fe200078e0a03 */
[----:B------:R-:W-:Y:S01]  /*63e0*/  LOP3.LUT R15, R5, 0x14, RZ, 0xfc, !PT ;  /* 0x00000014050f7812 */ /* 0x000fe200078efcff */
[----:B------:R-:W-:Y:S01]  /*63f0*/  IMAD.HI.U32 R7, R0, R77, RZ ;  /* 0x0000004d00077227 */ /* 0x000fe200078e00ff */
[C---:B------:R-:W-:Y:S02]  /*6400*/  ISETP.GT.U32.AND P2, PT, R3.reuse, R74, PT ;  /* 0x0000004a0300720c */ /* 0x040fe40003f44070 */
[----:B------:R-:W-:Y:S01]  /*6410*/  ISETP.GT.U32.AND P3, PT, R3, R73, PT ;  /* 0x000000490300720c */ /* 0x000fe20003f64070 */
[----:B------:R-:W-:Y:S01]  /*6420*/  @!P6 IMAD.IADD R75, R75, 0x1, -R3 ;  /* 0x000000014b4be824 */ /* 0x000fe200078e0a03 */
[----:B------:R-:W-:Y:S01]  /*6430*/  IABS R246, R15 ;  /* 0x0000000f00f67213 */ /* 0x000fe20000000000 */
[----:B------:R-:W-:Y:S01]  /*6440*/  @!P4 IMAD.MOV R72, RZ, RZ, -R72 ;  /* 0x000000ffff48c224 */ /* 0x000fe200078e0a48 */
[----:B------:R-:W-:Y:S01]  /*6450*/  ISETP.GE.AND P4, PT, R78, RZ, PT ;  /* 0x000000ff4e00720c */ /* 0x000fe20003f86270 */
[C---:B------:R-:W-:Y:S01]  /*6460*/  IMAD R76, R3.reuse, R6, R76 ;  /* 0x00000006034c7224 */ /* 0x040fe200078e024c */
[----:B------:R-:W-:Y:S01]  /*6470*/  ISETP.GT.U32.AND P6, PT, R3, R75, PT ;  /* 0x0000004b0300720c */ /* 0x000fe20003fc4070 */
[----:B------:R-:W-:Y:S01]  /*6480*/  IMAD.MOV R8, RZ, RZ, -R7 ;  /* 0x000000ffff087224 */ /* 0x000fe200078e0a07 */
[----:B------:R-:W-:Y:S01]  /*6490*/  IABS R78, R85 ;  /* 0x00000055004e7213 */ /* 0x000fe20000000000 */
[----:B------:R-:W-:Y:S01]  /*64a0*/  IMAD.HI.U32 R7, R0, R81, RZ ;  /* 0x0000005100077227 */ /* 0x000fe200078e00ff */
[----:B------:R-:W-:-:S02]  /*64b0*/  LOP3.LUT R14, R5, 0x12, RZ, 0xfc, !PT ;  /* 0x00000012050e7812 */ /* 0x000fc400078efcff */
[----:B------:R-:W-:Y:S01]  /*64c0*/  LOP3.LUT R12, R5, 0x10, RZ, 0xfc, !PT ;  /* 0x00000010050c7812 */ /* 0x000fe200078efcff */
[--C-:B------:R-:W-:Y:S01]  /*64d0*/  @!P2 IMAD.IADD R74, R74, 0x1, -R3.reuse ;  /* 0x000000014a4aa824 */ /* 0x100fe200078e0a03 */
[----:B------:R-:W-:Y:S01]  /*64e0*/  ISETP.GT.U32.AND P2, PT, R3, R76, PT ;  /* 0x0000004c0300720c */ /* 0x000fe20003f44070 */
[----:B------:R-:W-:Y:S01]  /*64f0*/  @!P3 IMAD.IADD R73, R73, 0x1, -R3 ;  /* 0x000000014949b824 */ /* 0x000fe200078e0a03 */
[----:B------:R-:W-:Y:S01]  /*6500*/  ISETP.GE.AND P3, PT, R79, RZ, PT ;  /* 0x000000ff4f00720c */ /* 0x000fe20003f66270 */
[----:B------:R-:W-:Y:S01]  /*6510*/  IMAD R77, R3, R8, R77 ;  /* 0x00000008034d7224 */ /* 0x000fe200078e024d */
[----:B------:R-:W-:Y:S01]  /*6520*/  IABS R79, R86 ;  /* 0x00000056004f7213 */ /* 0x000fe20000000000 */
[C---:B------:R-:W-:Y:S01]  /*6530*/  IMAD.HI.U32 R6, R0.reuse, R78, RZ ;  /* 0x0000004e00067227 */ /* 0x040fe200078e00ff */
[----:B------:R-:W-:Y:S02]  /*6540*/  IABS R248, R12 ;  /* 0x0000000c00f87213 */ /* 0x000fe40000000000 */
[C---:B------:R-:W-:Y:S01]  /*6550*/  LOP3.LUT R11, R5.reuse, 0xe, RZ, 0xfc, !PT ;  /* 0x0000000e050b7812 */ /* 0x040fe200078efcff */
[----:B------:R-:W-:Y:S01]  /*6560*/  IMAD.MOV R8, RZ, RZ, -R6 ;  /* 0x000000ffff087224 */ /* 0x000fe200078e0a06 */
[----:B------:R-:W-:Y:S01]  /*6570*/  LOP3.LUT R10, R5, 0xc, RZ, 0xfc, !PT ;  /* 0x0000000c050a7812 */ /* 0x000fe200078efcff */
[----:B------:R-:W-:Y:S01]  /*6580*/  @!P6 IMAD.IADD R75, R75, 0x1, -R3 ;  /* 0x000000014b4be824 */ /* 0x000fe200078e0a03 */
        /* <DEDUP_REMOVED lines=8> */
[----:B------:R-:W-:Y:S01]  /*6610*/  @!P2 IMAD.IADD R76, R76, 0x1, -R3 ;  /* 0x000000014c4ca824 */ /* 0x000fe200078e0a03 */
[C---:B------:R-:W-:Y:S01]  /*6620*/  ISETP.GT.U32.AND P2, PT, R3.reuse, R78, PT ;  /* 0x0000004e0300720c */ /* 0x040fe20003f44070 */
[----:B------:R-:W-:Y:S02]  /*6630*/  IMAD R79, R3, R80, R79 ;  /* 0x00000050034f7224 */ /* 0x000fe400078e024f */
[----:B------:R-:W-:Y:S02]  /*6640*/  IMAD.MOV R82, RZ, RZ, -R7 ;  /* 0x000000ffff527224 */ /* 0x000fe400078e0a07 */
[----:B------:R-:W-:Y:S01]  /*6650*/  @!P6 IMAD.IADD R77, R77, 0x1, -R3 ;  /* 0x000000014d4de824 */ /* 0x000fe200078e0a03 */
[C---:B------:R-:W-:Y:S01]  /*6660*/  ISETP.GT.U32.AND P6, PT, R3.reuse, R79, PT ;  /* 0x0000004f0300720c */ /* 0x040fe20003fc4070 */
[----:B------:R-:W-:-:S02]  /*6670*/  IMAD R80, R3, R82, R81 ;  /* 0x0000005203507224 */ /* 0x000fc400078e0251 */
[----:B------:R-:W-:Y:S02]  /*6680*/  @!P0 IMAD.MOV R75, RZ, RZ, -R75 ;  /* 0x000000ffff4b8224 */ /* 0x000fe400078e0a4b */
[----:B------:R-:W-:Y:S01]  /*6690*/  IMAD.HI.U32 R8, R0, R83, RZ ;  /* 0x0000005300087227 */ /* 0x000fe200078e00ff */
[----:B------:R-:W-:-:S03]  /*66a0*/  ISETP.GT.U32.AND P0, PT, R3, R80, PT ;  /* 0x000000500300720c */ /* 0x000fc60003f04070 */
[----:B------:R-:W-:Y:S01]  /*66b0*/  @!P2 IMAD.IADD R78, R78, 0x1, -R3 ;  /* 0x000000014e4ea824 */ /* 0x000fe200078e0a03 */
[----:B------:R-:W-:Y:S01]  /*66c0*/  ISETP.GT.U32.AND P2, PT, R3, R76, PT ;  /* 0x0000004c0300720c */ /* 0x000fe20003f44070 */
[----:B------:R-:W-:-:S04]  /*66d0*/  IMAD.HI.U32 R6, R0, R84, RZ ;  /* 0x0000005400067227 */ /* 0x000fc800078e00ff */
[----:B------:R-:W-:Y:S01]  /*66e0*/  @!P6 IMAD.IADD R79, R79, 0x1, -R3 ;  /* 0x000000014f4fe824 */ /* 0x000fe200078e0a03 */
[C---:B------:R-:W-:Y:S01]  /*66f0*/  ISETP.GT.U32.AND P6, PT, R3.reuse, R78, PT ;  /* 0x0000004e0300720c */ /* 0x040fe20003fc4070 */
[----:B------:R-:W-:Y:S01]  /*6700*/  @!P1 IMAD.MOV R73, RZ, RZ, -R73 ;  /* 0x000000ffff499224 */ /* 0x000fe200078e0a49 */
[C---:B------:R-:W-:Y:S01]  /*6710*/  ISETP.GT.U32.AND P1, PT, R3.reuse, R77, PT ;  /* 0x0000004d0300720c */ /* 0x040fe20003f24070 */
[----:B------:R-:W-:Y:S02]  /*6720*/  IMAD.MOV R8, RZ, RZ, -R8 ;  /* 0x000000ffff087224 */ /* 0x000fe400078e0a08 */
[----:B------:R-:W-:Y:S02]  /*6730*/  IMAD.MOV R6, RZ, RZ, -R6 ;  /* 0x000000ffff067224 */ /* 0x000fe400078e0a06 */
[----:B------:R-:W-:Y:S01]  /*6740*/  IMAD R81, R3, R8, R83 ;  /* 0x0000000803517224 */ /* 0x000fe200078e0253 */
[----:B------:R-:W-:Y:S01]  /*6750*/  LOP3.LUT R8, R5, 0x158, RZ, 0xfc, !PT ;  /* 0x0000015805087812 */ /* 0x000fe200078efcff */
[C---:B------:R-:W-:Y:S01]  /*6760*/  IMAD R82, R3.reuse, R6, R84 ;  /* 0x0000000603527224 */ /* 0x040fe200078e0254 */
[----:B------:R-:W-:Y:S01]  /*6770*/  IABS R84, R90 ;  /* 0x0000005a00547213 */ /* 0x000fe20000000000 */
[----:B------:R-:W-:Y:S01]  /*6780*/  @!P5 IMAD.MOV R74, RZ, RZ, -R74 ;  /* 0x000000ffff4ad224 */ /* 0x000fe200078e0a4a */
[C---:B------:R-:W-:Y:S01]  /*6790*/  ISETP.GT.U32.AND P5, PT, R3.reuse, R79, PT ;  /* 0x0000004f0300720c */ /* 0x040fe20003fa4070 */
[--C-:B------:R-:W-:Y:S01]  /*67a0*/  @!P2 IMAD.IADD R76, R76, 0x1, -R3.reuse ;  /* 0x000000014c4ca824 */ /* 0x100fe200078e0a03 */
[----:B------:R-:W-:Y:S01]  /*67b0*/  IABS R83, R8 ;  /* 0x0000000800537213 */ /* 0x000fe20000000000 */
[----:B------:R-:W-:Y:S01]  /*67c0*/  @!P0 IMAD.IADD R80, R80, 0x1, -R3 ;  /* 0x0000000150508824 */ /* 0x000fe200078e0a03 */
[----:B------:R-:W-:Y:S01]  /*67d0*/  ISETP.GT.U32.AND P2, PT, R3, R81, PT ;  /* 0x000000510300720c */ /* 0x000fe20003f44070 */
[----:B------:R-:W-:Y:S01]  /*67e0*/  @!P4 IMAD.MOV R76, RZ, RZ, -R76 ;  /* 0x000000ffff4cc224 */ /* 0x000fe200078e0a4c */
[----:B------:R-:W-:Y:S01]  /*67f0*/  ISETP.GE.AND P0, PT, R87, RZ, PT ;  /* 0x000000ff5700720c */ /* 0x000fe20003f06270 */
[----:B------:R-:W-:Y:S01]  /*6800*/  IMAD.HI.U32 R7, R0, R84, RZ ;  /* 0x0000005400077227 */ /* 0x000fe200078e00ff */
[----:B------:R-:W-:-:S02]  /*6810*/  ISETP.GT.U32.AND P4, PT, R3, R80, PT ;  /* 0x000000500300720c */ /* 0x000fc40003f84070 */
[----:B------:R-:W-:Y:S01]  /*6820*/  LOP3.LUT R87, R5, 0x152, RZ, 0xfc, !PT ;  /* 0x0000015205577812 */ /* 0x000fe200078efcff */
[--C-:B------:R-:W-:Y:S01]  /*6830*/  @!P6 IMAD.IADD R78, R78, 0x1, -R3.reuse ;  /* 0x000000014e4ee824 */ /* 0x100fe200078e0a03 */
[----:B------:R-:W-:Y:S01]  /*6840*/  ISETP.GT.U32.AND P6, PT, R3, R82, PT ;  /* 0x000000520300720c */ /* 0x000fe20003fc4070 */
[----:B------:R-:W-:Y:S01]  /*6850*/  @!P1 IMAD.IADD R77, R77, 0x1, -R3 ;  /* 0x000000014d4d9824 */ /* 0x000fe200078e0a03 */
[----:B------:R-:W-:Y:S01]  /*6860*/  ISETP.GE.AND P1, PT, R85, RZ, PT ;  /* 0x000000ff5500720c */ /* 0x000fe20003f26270 */
[----:B------:R-:W-:-:S04]  /*6870*/  IMAD.HI.U32 R6, R0, R83, RZ ;  /* 0x0000005300067227 */ /* 0x000fc800078e00ff */
[----:B------:R-:W-:Y:S02]  /*6880*/  IMAD.MOV R7, RZ, RZ, -R7 ;  /* 0x000000ffff077224 */ /* 0x000fe400078e0a07 */
[----:B------:R-:W-:Y:S01]  /*6890*/  @!P5 IMAD.IADD R79, R79, 0x1, -R3 ;  /* 0x000000014f4fd824 */ /* 0x000fe200078e0a03 */
[----:B------:R-:W-:Y:S01]  /*68a0*/  ISETP.GE.AND P5, PT, R86, RZ, PT ;  /* 0x000000ff5600720c */ /* 0x000fe20003fa6270 */
[----:B------:R-:W-:Y:S01]  /*68b0*/  IMAD.MOV R6, RZ, RZ, -R6 ;  /* 0x000000ffff067224 */ /* 0x000fe200078e0a06 */
[----:B------:R-:W-:Y:S01]  /*68c0*/  IABS R86, R87 ;  /* 0x0000005700567213 */ /* 0x000fe20000000000 */
[----:B------:R-:W-:Y:S01]  /*68d0*/  IMAD R84, R3, R7, R84 ;  /* 0x0000000703547224 */ /* 0x000fe200078e0254 */
[----:B------:R-:W-:Y:S01]  /*68e0*/  LOP3.LUT R7, R5, 0x154, RZ, 0xfc, !PT ;  /* 0x0000015405077812 */ /* 0x000fe200078efcff */
[C---:B------:R-:W-:Y:S02]  /*68f0*/  IMAD R83, R3.reuse, R6, R83 ;  /* 0x0000000603537224 */ /* 0x040fe400078e0253 */
[--C-:B------:R-:W-:Y:S01]  /*6900*/  @!P4 IMAD.IADD R80, R80, 0x1, -R3.reuse ;  /* 0x000000015050c824 */ /* 0x100fe200078e0a03 */
[C---:B------:R-:W-:Y:S01]  /*6910*/  ISETP.GT.U32.AND P4, PT, R3.reuse, R84, PT ;  /* 0x000000540300720c */ /* 0x040fe20003f84070 */
[----:B------:R-:W-:Y:S01]  /*6920*/  @!P6 IMAD.IADD R82, R82, 0x1, -R3 ;  /* 0x000000015252e824 */ /* 0x000fe200078e0a03 */
[----:B------:R-:W-:Y:S01]  /*6930*/  IABS R85, R7 ;  /* 0x0000000700557213 */ /* 0x000fe20000000000 */
[----:B------:R-:W-:Y:S01]  /*6940*/  @!P1 IMAD.MOV R78, RZ, RZ, -R78 ;  /* 0x000000ffff4e9224 */ /* 0x000fe200078e0a4e */
[C---:B------:R-:W-:Y:S01]  /*6950*/  ISETP.GT.U32.AND P1, PT, R3.reuse, R83, PT ;  /* 0x000000530300720c */ /* 0x040fe20003f24070 */
[----:B------:R-:W-:Y:S01]  /*6960*/  @!P5 IMAD.MOV R79, RZ, RZ, -R79 ;  /* 0x000000ffff4fd224 */ /* 0x000fe200078e0a4f */
[----:B------:R-:W-:Y:S01]  /*6970*/  ISETP.GT.U32.AND P6, PT, R3, R82, PT ;  /* 0x000000520300720c */ /* 0x000fe20003fc4070 */
[----:B------:R-:W-:Y:S01]  /*6980*/  IMAD.HI.U32 R6, R0, R85, RZ ;  /* 0x0000005500067227 */ /* 0x000fe200078e00ff */
[----:B------:R-:W-:-:S03]  /*6990*/  ISETP.GE.AND P5, PT, R89, RZ, PT ;  /* 0x000000ff5900720c */ /* 0x000fc60003fa6270 */
[----:B------:R-:W-:Y:S02]  /*69a0*/  IMAD.MOV R6, RZ, RZ, -R6 ;  /* 0x000000ffff067224 */ /* 0x000fe400078e0a06 */
[--C-:B------:R-:W-:Y:S02]  /*69b0*/  @!P4 IMAD.IADD R84, R84, 0x1, -R3.reuse ;  /* 0x000000015454c824 */ /* 0x100fe400078e0a03 */
[--C-:B------:R-:W-:Y:S01]  /*69c0*/  @!P2 IMAD.IADD R81, R81, 0x1, -R3.reuse ;  /* 0x000000015151a824 */ /* 0x100fe200078e0a03 */
[----:B------:R-:W-:Y:S01]  /*69d0*/  ISETP.GE.AND P2, PT, R88, RZ, PT ;  /* 0x000000ff5800720c */ /* 0x000fe20003f46270 */
[--C-:B------:R-:W-:Y:S01]  /*69e0*/  @!P1 IMAD.IADD R83, R83, 0x1, -R3.reuse ;  /* 0x0000000153539824 */ /* 0x100fe200078e0a03 */
[----:B------:R-:W-:Y:S01]  /*69f0*/  ISETP.GE.AND P1, PT, R7, RZ, PT ;  /* 0x000000ff0700720c */ /* 0x000fe20003f26270 */
[----:B------:R-:W-:Y:S01]  /*6a00*/  @!P6 IMAD.IADD R82, R82, 0x1, -R3 ;  /* 0x000000015252e824 */ /* 0x000fe200078e0a03 */
[----:B------:R-:W-:Y:S01]  /*6a10*/  ISETP.GT.U32.AND P4, PT, R3, R84, PT ;  /* 0x000000540300720c */ /* 0x000fe20003f84070 */
[----:B------:R-:W-:Y:S01]  /*6a20*/  IMAD.HI.U32 R7, R0, R86, RZ ;  /* 0x0000005600077227 */ /* 0x000fe200078e00ff */
[----:B------:R-:W-:-:S02]  /*6a30*/  ISETP.GE.AND P6, PT, R90, RZ, PT ;  /* 0x000000ff5a00720c */ /* 0x000fc40003fc6270 */
[----:B------:R-:W-:Y:S01]  /*6a40*/  LOP3.LUT R90, R5, 0x14c, RZ, 0xfc, !PT ;  /* 0x0000014c055a7812 */ /* 0x000fe200078efcff */
[----:B------:R-:W-:Y:S01]  /*6a50*/  IMAD R85, R3, R6, R85 ;  /* 0x0000000603557224 */ /* 0x000fe200078e0255 */
[----:B------:R-:W-:Y:S01]  /*6a60*/  LOP3.LUT R6, R5, 0x150, RZ, 0xfc, !PT ;  /* 0x0000015005067812 */ /* 0x000fe200078efcff */
[----:B------:R-:W-:Y:S01]  /*6a70*/  @!P3 IMAD.MOV R77, RZ, RZ, -R77 ;  /* 0x000000ffff4db224 */ /* 0x000fe200078e0a4d */
[C---:B------:R-:W-:Y:S01]  /*6a80*/  ISETP.GT.U32.AND P3, PT, R3.reuse, R81, PT ;  /* 0x000000510300720c */ /* 0x040fe20003f64070 */
[----:B------:R-:W-:Y:S01]  /*6a90*/  IMAD.MOV R7, RZ, RZ, -R7 ;  /* 0x000000ffff077224 */ /* 0x000fe200078e0a07 */
[----:B------:R-:W-:Y:S01]  /*6aa0*/  IABS R89, R90 ;  /* 0x0000005a00597213 */ /* 0x000fe20000000000 */
[----:B------:R-:W-:Y:S01]  /*6ab0*/  @!P5 IMAD.MOV R82, RZ, RZ, -R82 ;  /* 0x000000ffff52d224 */ /* 0x000fe200078e0a52 */
[C---:B------:R-:W-:Y:S01]  /*6ac0*/  ISETP.GT.U32.AND P5, PT, R3.reuse, R85, PT ;  /* 0x000000550300720c */ /* 0x040fe20003fa4070 */
[----:B------:R-:W-:Y:S01]  /*6ad0*/  IMAD R86, R3, R7, R86 ;  /* 0x0000000703567224 */ /* 0x000fe200078e0256 */
[----:B------:R-:W-:Y:S01]  /*6ae0*/  LOP3.LUT R7, R5, 0x14e, RZ, 0xfc, !PT ;  /* 0x0000014e05077812 */ /* 0x000fe200078efcff */
[----:B------:R-:W-:Y:S01]  /*6af0*/  @!P0 IMAD.MOV R80, RZ, RZ, -R80 ;  /* 0x000000ffff508224 */ /* 0x000fe200078e0a50 */
[C---:B------:R-:W-:Y:S01]  /*6b00*/  ISETP.GT.U32.AND P0, PT, R3.reuse, R83, PT ;  /* 0x000000530300720c */ /* 0x040fe20003f04070 */
[----:B------:R-:W-:Y:S01]  /*6b10*/  @!P4 IMAD.IADD R84, R84, 0x1, -R3 ;  /* 0x000000015454c824 */ /* 0x000fe200078e0a03 */
[----:B------:R-:W-:Y:S01]  /*6b20*/  ISETP.GT.U32.AND P4, PT, R3, R86, PT ;  /* 0x000000560300720c */ /* 0x000fe20003f84070 */
[----:B------:R-:W-:Y:S01]  /*6b30*/  IMAD.HI.U32 R244, R0, R242, RZ ;  /* 0x000000f200f47227 */ /* 0x000fe200078e00ff */
[----:B------:R-:W-:-:S03]  /*6b40*/  IABS R88, R7 ;  /* 0x0000000700587213 */ /* 0x000fc60000000000 */
[--C-:B------:R-:W-:Y:S01]  /*6b50*/  @!P3 IMAD.IADD R81, R81, 0x1, -R3.reuse ;  /* 0x000000015151b824 */ /* 0x100fe200078e0a03 */
[----:B------:R-:W-:Y:S01]  /*6b60*/  ISETP.GE.AND P3, PT, R8, RZ, PT ;  /* 0x000000ff0800720c */ /* 0x000fe20003f66270 */
[----:B------:R-:W-:Y:S02]  /*6b70*/  @!P5 IMAD.IADD R85, R85, 0x1, -R3 ;  /* 0x000000015555d824 */ /* 0x000fe400078e0a03 */
[----:B------:R-:W-:Y:S01]  /*6b80*/  @!P2 IMAD.MOV R81, RZ, RZ, -R81 ;  /* 0x000000ffff51a224 */ /* 0x000fe200078e0a51 */
[----:B------:R-:W-:Y:S01]  /*6b90*/  ISETP.GE.AND P2, PT, R87, RZ, PT ;  /* 0x000000ff5700720c */ /* 0x000fe20003f46270 */
[--C-:B------:R-:W-:Y:S01]  /*6ba0*/  @!P0 IMAD.IADD R83, R83, 0x1, -R3.reuse ;  /* 0x0000000153538824 */ /* 0x100fe200078e0a03 */
[----:B------:R-:W-:Y:S01]  /*6bb0*/  IABS R87, R6 ;  /* 0x0000000600577213 */ /* 0x000fe20000000000 */
[----:B------:R-:W-:Y:S01]  /*6bc0*/  @!P4 IMAD.IADD R86, R86, 0x1, -R3 ;  /* 0x000000015656c824 */ /* 0x000fe200078e0a03 */
[----:B------:R-:W-:Y:S01]  /*6bd0*/  ISETP.GT.U32.AND P5, PT, R3, R85, PT ;  /* 0x000000550300720c */ /* 0x000fe20003fa4070 */
[----:B------:R-:W-:Y:S01]  /*6be0*/  IMAD.HI.U32 R8, R0, R89, RZ ;  /* 0x0000005900087227 */ /* 0x000fe200078e00ff */
[----:B------:R-:W-:-:S02]  /*6bf0*/  ISETP.GE.AND P0, PT, R6, RZ, PT ;  /* 0x000000ff0600720c */ /* 0x000fc40003f06270 */
[----:B------:R-:W-:Y:S01]  /*6c00*/  ISETP.GT.U32.AND P4, PT, R3, R86, PT ;  /* 0x000000560300720c */ /* 0x000fe20003f84070 */
[----:B------:R-:W-:-:S04]  /*6c10*/  IMAD.HI.U32 R6, R0, R87, RZ ;  /* 0x0000005700067227 */ /* 0x000fc800078e00ff */
[----:B------:R-:W-:Y:S01]  /*6c20*/  @!P3 IMAD.MOV R83, RZ, RZ, -R83 ;  /* 0x000000ffff53b224 */ /* 0x000fe200078e0a53 */
[----:B------:R-:W-:Y:S01]  /*6c30*/  ISETP.GE.AND P3, PT, R7, RZ, PT ;  /* 0x000000ff0700720c */ /* 0x000fe20003f66270 */
[----:B------:R-:W-:-:S04]  /*6c40*/  IMAD.HI.U32 R7, R0, R88, RZ ;  /* 0x0000005800077227 */ /* 0x000fc800078e00ff */
[----:B------:R-:W-:Y:S02]  /*6c50*/  IMAD.MOV R6, RZ, RZ, -R6 ;  /* 0x000000ffff067224 */ /* 0x000fe400078e0a06 */
[----:B------:R-:W-:Y:S02]  /*6c60*/  IMAD.MOV R8, RZ, RZ, -R8 ;  /* 0x000000ffff087224 */ /* 0x000fe400078e0a08 */
[----:B------:R-:W-:Y:S02]  /*6c70*/  IMAD.MOV R7, RZ, RZ, -R7 ;  /* 0x000000ffff077224 */ /* 0x000fe400078e0a07 */
[----:B------:R-:W-:Y:S02]  /*6c80*/  IMAD R87, R3, R6, R87 ;  /* 0x0000000603577224 */ /* 0x000fe400078e0257 */
[----:B------:R-:W-:Y:S02]  /*6c90*/  @!P5 IMAD.IADD R85, R85, 0x1, -R3 ;  /* 0x000000015555d824 */ /* 0x000fe400078e0a03 */
[C---:B------:R-:W-:Y:S01]  /*6ca0*/  IMAD R89, R3.reuse, R8, R89 ;  /* 0x0000000803597224 */ /* 0x040fe200078e0259 */
[C---:B------:R-:W-:Y:S01]  /*6cb0*/  ISETP.GT.U32.AND P5, PT, R3.reuse, R87, PT ;  /* 0x000000570300720c */ /* 0x040fe20003fa4070 */
[----:B------:R-:W-:Y:S01]  /*6cc0*/  IMAD R88, R3, R7, R88 ;  /* 0x0000000703587224 */ /* 0x000fe200078e0258 */
[----:B------:R-:W-:Y:S01]  /*6cd0*/  LOP3.LUT R7, R5, 0x14a, RZ, 0xfc, !PT ;  /* 0x0000014a05077812 */ /* 0x000fe200078efcff */
[----:B------:R-:W-:Y:S01]  /*6ce0*/  @!P1 IMAD.MOV R85, RZ, RZ, -R85 ;  /* 0x000000ffff559224 */ /* 0x000fe200078e0a55 */
[C---:B------:R-:W-:Y:S01]  /*6cf0*/  ISETP.GT.U32.AND P1, PT, R3.reuse, R89, PT ;  /* 0x000000590300720c */ /* 0x040fe20003f24070 */
[----:B------:R-:W-:Y:S01]  /*6d00*/  @!P4 IMAD.IADD R86, R86, 0x1, -R3 ;  /* 0x000000015656c824 */ /* 0x000fe200078e0a03 */
[----:B------:R-:W-:Y:S01]  /*6d10*/  ISETP.GT.U32.AND P4, PT, R3, R88, PT ;  /* 0x000000580300720c */ /* 0x000fe20003f84070 */
[----:B------:R-:W-:Y:S01]  /*6d20*/  @!P6 IMAD.MOV R84, RZ, RZ, -R84 ;  /* 0x000000ffff54e224 */ /* 0x000fe200078e0a54 */
[----:B------:R-:W-:Y:S01]  /*6d30*/  ISETP.GE.AND P6, PT, R90, RZ, PT ;  /* 0x000000ff5a00720c */ /* 0x000fe20003fc6270 */
[----:B------:R-:W-:Y:S01]  /*6d40*/  @!P2 IMAD.MOV R86, RZ, RZ, -R86 ;  /* 0x000000ffff56a224 */ /* 0x000fe200078e0a56 */
[----:B------:R-:W-:Y:S01]  /*6d50*/  IABS R90, R7 ;  /* 0x00000007005a7213 */ /* 0x000fe20000000000 */
[----:B------:R-:W-:Y:S01]  /*6d60*/  IMAD.HI.U32 R8, R0, R93, RZ ;  /* 0x0000005d00087227 */ /* 0x000fe200078e00ff */
[----:B------:R-:W-:-:S03]  /*6d70*/  ISETP.GE.AND P2, PT, R7, RZ, PT ;  /* 0x000000ff0700720c */ /* 0x000fc60003f46270 */
[--C-:B------:R-:W-:Y:S02]  /*6d80*/  @!P5 IMAD.IADD R87, R87, 0x1, -R3.reuse ;  /* 0x000000015757d824 */ /* 0x100fe400078e0a03 */
[--C-:B------:R-:W-:Y:S02]  /*6d90*/  @!P1 IMAD.IADD R89, R89, 0x1, -R3.reuse ;  /* 0x0000000159599824 */ /* 0x100fe400078e0a03 */
[----:B------:R-:W-:Y:S01]  /*6da0*/  IMAD.HI.U32 R6, R0, R90, RZ ;  /* 0x0000005a00067227 */ /* 0x000fe200078e00ff */
[C---:B------:R-:W-:Y:S02]  /*6db0*/  ISETP.GT.U32.AND P5, PT, R3.reuse, R87, PT ;  /* 0x000000570300720c */ /* 0x040fe40003fa4070 */
[----:B------:R-:W-:Y:S01]  /*6dc0*/  ISETP.GT.U32.AND P1, PT, R3, R89, PT ;  /* 0x000000590300720c */ /* 0x000fe20003f24070 */
[----:B------:R-:W-:Y:S02]  /*6dd0*/  @!P4 IMAD.IADD R88, R88, 0x1, -R3 ;  /* 0x000000015858c824 */ /* 0x000fe400078e0a03 */
[----:B------:R-:W-:-:S02]  /*6de0*/  IMAD.MOV R6, RZ, RZ, -R6 ;  /* 0x000000ffff067224 */ /* 0x000fc400078e0a06 */
[----:B------:R-:W-:Y:S01]  /*6df0*/  IMAD.HI.U32 R7, R0, R92, RZ ;  /* 0x0000005c00077227 */ /* 0x000fe200078e00ff */
[----:B------:R-:W-:-:S03]  /*6e00*/  ISETP.GT.U32.AND P4, PT, R3, R88, PT ;  /* 0x000000580300720c */ /* 0x000fc60003f84070 */
[----:B------:R-:W-:Y:S02]  /*6e10*/  IMAD R90, R3, R6, R90 ;  /* 0x00000006035a7224 */ /* 0x000fe400078e025a */
[----:B------:R-:W-:-:S04]  /*6e20*/  IMAD.HI.U32 R6, R0, R91, RZ ;  /* 0x0000005b00067227 */ /* 0x000fc800078e00ff */
[----:B------:R-:W-:Y:S02]  /*6e30*/  IMAD.MOV R7, RZ, RZ, -R7 ;  /* 0x000000ffff077224 */ /* 0x000fe400078e0a07 */
[----:B------:R-:W-:Y:S02]  /*6e40*/  IMAD.MOV R6, RZ, RZ, -R6 ;  /* 0x000000ffff067224 */ /* 0x000fe400078e0a06 */
[----:B------:R-:W-:Y:S02]  /*6e50*/  IMAD.MOV R8, RZ, RZ, -R8 ;  /* 0x000000ffff087224 */ /* 0x000fe400078e0a08 */
[----:B------:R-:W-:Y:S01]  /*6e60*/  IMAD R92, R3, R7, R92 ;  /* 0x00000007035c7224 */ /* 0x000fe200078e025c */
[----:B------:R-:W-:Y:S01]  /*6e70*/  LOP3.LUT R7, R5, 0x142, RZ, 0xfc, !PT ;  /* 0x0000014205077812 */ /* 0x000fe200078efcff */
[----:B------:R-:W-:Y:S01]  /*6e80*/  @!P5 IMAD.IADD R87, R87, 0x1, -R3 ;  /* 0x000000015757d824 */ /* 0x000fe200078e0a03 */
[C---:B------:R-:W-:Y:S01]  /*6e90*/  ISETP.GT.U32.AND P5, PT, R3.reuse, R90, PT ;  /* 0x0000005a0300720c */ /* 0x040fe20003fa4070 */
[----:B------:R-:W-:-:S02]  /*6ea0*/  IMAD R91, R3, R6, R91 ;  /* 0x00000006035b7224 */ /* 0x000fc400078e025b */
[----:B------:R-:W-:Y:S01]  /*6eb0*/  IMAD R93, R3, R8, R93 ;  /* 0x00000008035d7224 */ /* 0x000fe200078e025d */
[----:B------:R-:W-:Y:S01]  /*6ec0*/  LOP3.LUT R8, R5, 0x140, RZ, 0xfc, !PT ;  /* 0x0000014005087812 */ /* 0x000fe200078efcff */
[--C-:B------:R-:W-:Y:S01]  /*6ed0*/  @!P1 IMAD.IADD R89, R89, 0x1, -R3.reuse ;  /* 0x0000000159599824 */ /* 0x100fe200078e0a03 */
[C---:B------:R-:W-:Y:S01]  /*6ee0*/  ISETP.GT.U32.AND P1, PT, R3.reuse, R92, PT ;  /* 0x0000005c0300720c */ /* 0x040fe20003f24070 */
[----:B------:R-:W-:Y:S01]  /*6ef0*/  @!P4 IMAD.IADD R88, R88, 0x1, -R3 ;  /* 0x000000015858c824 */ /* 0x000fe200078e0a03 */
[----:B------:R-:W-:Y:S01]  /*6f00*/  ISETP.GE.AND P4, PT, R94, RZ, PT ;  /* 0x000000ff5e00720c */ /* 0x000fe20003f86270 */
[----:B------:R-:W-:Y:S01]  /*6f10*/  @!P0 IMAD.MOV R87, RZ, RZ, -R87 ;  /* 0x000000ffff578224 */ /* 0x000fe200078e0a57 */
[C---:B------:R-:W-:Y:S01]  /*6f20*/  ISETP.GT.U32.AND P0, PT, R3.reuse, R91, PT ;  /* 0x0000005b0300720c */ /* 0x040fe20003f04070 */
[----:B------:R-:W-:Y:S01]  /*6f30*/  @!P6 IMAD.MOV R89, RZ, RZ, -R89 ;  /* 0x000000ffff59e224 */ /* 0x000fe200078e0a59 */
[----:B------:R-:W-:Y:S01]  /*6f40*/  ISETP.GT.U32.AND P6, PT, R3, R93, PT ;  /* 0x0000005d0300720c */ /* 0x000fe20003fc4070 */
[----:B------:R-:W-:Y:S01]  /*6f50*/  @!P3 IMAD.MOV R88, RZ, RZ, -R88 ;  /* 0x000000ffff58b224 */ /* 0x000fe200078e0a58 */
[----:B------:R-:W-:Y:S01]  /*6f60*/  IABS R94, R7 ;  /* 0x00000007005e7213 */ /* 0x000fe20000000000 */
[----:B------:R-:W-:Y:S01]  /*6f70*/  @!P5 IMAD.IADD R90, R90, 0x1, -R3 ;  /* 0x000000015a5ad824 */ /* 0x000fe200078e0a03 */
[----:B------:R-:W-:Y:S01]  /*6f80*/  ISETP.GE.AND P3, PT, R95, RZ, PT ;  /* 0x000000ff5f00720c */ /* 0x000fe20003f66270 */
[----:B------:R-:W-:Y:S01]  /*6f90*/  IMAD.HI.U32 R245, R0, R241, RZ ;  /* 0x000000f100f57227 */ /* 0x000fe200078e00ff */
[----:B------:R-:W-:-:S02]  /*6fa0*/  IABS R95, R8 ;  /* 0x00000008005f7213 */ /* 0x000fc40000000000 */
[----:B------:R-:W-:Y:S01]  /*6fb0*/  ISETP.GT.U32.AND P5, PT, R3, R90, PT ;  /* 0x0000005a0300720c */ /* 0x000fe20003fa4070 */
[----:B------:R-:W-:-:S04]  /*6fc0*/  IMAD.HI.U32 R6, R0, R94, RZ ;  /* 0x0000005e00067227 */ /* 0x000fc800078e00ff */
[--C-:B------:R-:W-:Y:S02]  /*6fd0*/  @!P1 IMAD.IADD R92, R92, 0x1, -R3.reuse ;  /* 0x000000015c5c9824 */ /* 0x100fe400078e0a03 */
[----:B------:R-:W-:Y:S02]  /*6fe0*/  IMAD.MOV R6, RZ, RZ, -R6 ;  /* 0x000000ffff067224 */ /* 0x000fe400078e0a06 */
[--C-:B------:R-:W-:Y:S01]  /*6ff0*/  @!P0 IMAD.IADD R91, R91, 0x1, -R3.reuse ;  /* 0x000000015b5b8824 */ /* 0x100fe200078e0a03 */
[----:B------:R-:W-:Y:S01]  /*7000*/  ISETP.GE.AND P0, PT, R7, RZ, PT ;  /* 0x000000ff0700720c */ /* 0x000fe20003f06270 */
[----:B------:R-:W-:Y:S01]  /*7010*/  @!P6 IMAD.IADD R93, R93, 0x1, -R3 ;  /* 0x000000015d5de824 */ /* 0x000fe200078e0a03 */
[C---:B------:R-:W-:Y:S01]  /*7020*/  ISETP.GT.U32.AND P6, PT, R3.reuse, R92, PT ;  /* 0x0000005c0300720c */ /* 0x040fe20003fc4070 */
[C---:B------:R-:W-:Y:S01]  /*7030*/  IMAD R94, R3.reuse, R6, R94 ;  /* 0x00000006035e7224 */ /* 0x040fe200078e025e */
[----:B------:R-:W-:Y:S01]  /*7040*/  ISETP.GT.U32.AND P1, PT, R3, R91, PT ;  /* 0x0000005b0300720c */ /* 0x000fe20003f24070 */
[----:B------:R-:W-:-:S04]  /*7050*/  IMAD.HI.U32 R6, R0, R95, RZ ;  /* 0x0000005f00067227 */ /* 0x000fc800078e00ff */
[----:B------:R-:W-:Y:S02]  /*7060*/  IMAD.MOV R6, RZ, RZ, -R6 ;  /* 0x000000ffff067224 */ /* 0x000fe400078e0a06 */
[----:B------:R-:W-:Y:S01]  /*7070*/  @!P5 IMAD.IADD R90, R90, 0x1, -R3 ;  /* 0x000000015a5ad824 */ /* 0x000fe200078e0a03 */
[----:B------:R-:W-:Y:S01]  /*7080*/  ISETP.GE.AND P5, PT, R96, RZ, PT ;  /* 0x000000ff6000720c */ /* 0x000fe20003fa6270 */
[C---:B------:R-:W-:Y:S01]  /*7090*/  IMAD R95, R3.reuse, R6, R95 ;  /* 0x00000006035f7224 */ /* 0x040fe200078e025f */
[----:B------:R-:W-:Y:S01]  /*70a0*/  IABS R96, R98 ;  /* 0x0000006200607213 */ /* 0x000fe20000000000 */
[--C-:B------:R-:W-:Y:S02]  /*70b0*/  @!P6 IMAD.IADD R92, R92, 0x1, -R3.reuse ;  /* 0x000000015c5ce824 */ /* 0x100fe400078e0a03 */
[----:B------:R-:W-:Y:S01]  /*70c0*/  @!P2 IMAD.MOV R90, RZ, RZ, -R90 ;  /* 0x000000ffff5aa224 */ /* 0x000fe200078e0a5a */
[----:B------:R-:W-:Y:S01]  /*70d0*/  ISETP.GT.U32.AND P6, PT, R3, R95, PT ;  /* 0x0000005f0300720c */ /* 0x000fe20003fc4070 */
[----:B------:R-:W-:Y:S01]  /*70e0*/  @!P1 IMAD.IADD R91, R91, 0x1, -R3 ;  /* 0x000000015b5b9824 */ /* 0x000fe200078e0a03 */
[C---:B------:R-:W-:Y:S01]  /*70f0*/  ISETP.GT.U32.AND P2, PT, R3.reuse, R93, PT ;  /* 0x0000005d0300720c */ /* 0x040fe20003f44070 */
[----:B------:R-:W-:Y:S01]  /*7100*/  IMAD.HI.U32 R6, R0, R96, RZ ;  /* 0x0000006000067227 */ /* 0x000fe200078e00ff */
[----:B------:R-:W-:-:S03]  /*7110*/  ISETP.GT.U32.AND P1, PT, R3, R94, PT ;  /* 0x0000005e0300720c */ /* 0x000fc60003f24070 */
[----:B------:R-:W-:-:S04]  /*7120*/  IMAD.HI.U32 R7, R0, R97, RZ ;  /* 0x0000006100077227 */ /* 0x000fc800078e00ff */
[----:B------:R-:W-:Y:S02]  /*7130*/  IMAD.MOV R6, RZ, RZ, -R6 ;  /* 0x000000ffff067224 */ /* 0x000fe400078e0a06 */
[--C-:B------:R-:W-:Y:S02]  /*7140*/  @!P6 IMAD.IADD R95, R95, 0x1, -R3.reuse ;  /* 0x000000015f5fe824 */ /* 0x100fe400078e0a03 */
[--C-:B------:R-:W-:Y:S01]  /*7150*/  @!P2 IMAD.IADD R93, R93, 0x1, -R3.reuse ;  /* 0x000000015d5da824 */ /* 0x100fe200078e0a03 */
[----:B------:R-:W-:Y:S01]  /*7160*/  ISETP.GE.AND P2, PT, R8, RZ, PT ;  /* 0x000000ff0800720c */ /* 0x000fe20003f46270 */
[----:B------:R-:W-:Y:S01]  /*7170*/  @!P1 IMAD.IADD R94, R94, 0x1, -R3 ;  /* 0x000000015e5e9824 */ /* 0x000fe200078e0a03 */
[----:B------:R-:W-:Y:S01]  /*7180*/  ISETP.GE.AND P1, PT, R98, RZ, PT ;  /* 0x000000ff6200720c */ /* 0x000fe20003f26270 */
[----:B------:R-:W-:Y:S01]  /*7190*/  IMAD.HI.U32 R8, R0, R99, RZ ;  /* 0x0000006300087227 */ /* 0x000fe200078e00ff */
[----:B------:R-:W-:-:S03]  /*71a0*/  ISETP.GT.U32.AND P6, PT, R3, R95, PT ;  /* 0x0000005f0300720c */ /* 0x000fc60003fc4070 */
[----:B------:R-:W-:Y:S01]  /*71b0*/  IMAD.MOV R98, RZ, RZ, -R7 ;  /* 0x000000ffff627224 */ /* 0x000fe200078e0a07 */
[----:B------:R-:W-:Y:S01]  /*71c0*/  LOP3.LUT R7, R5, 0x138, RZ, 0xfc, !PT ;  /* 0x0000013805077812 */ /* 0x000fe200078efcff */
[C---:B------:R-:W-:Y:S02]  /*71d0*/  IMAD R96, R3.reuse, R6, R96 ;  /* 0x0000000603607224 */ /* 0x040fe400078e0260 */
[----:B------:R-:W-:Y:S02]  /*71e0*/  IMAD.MOV R8, RZ, RZ, -R8 ;  /* 0x000000ffff087224 */ /* 0x000fe400078e0a08 */
[C---:B------:R-:W-:Y:S02]  /*71f0*/  IMAD R97, R3.reuse, R98, R97 ;  /* 0x0000006203617224 */ /* 0x040fe400078e0261 */
[----:B------:R-:W-:Y:S01]  /*7200*/  @!P3 IMAD.MOV R92, RZ, RZ, -R92 ;  /* 0x000000ffff5cb224 */ /* 0x000fe200078e0a5c */
[C---:B------:R-:W-:Y:S01]  /*7210*/  ISETP.GT.U32.AND P3, PT, R3.reuse, R96, PT ;  /* 0x000000600300720c */ /* 0x040fe20003f64070 */
[----:B------:R-:W-:Y:S01]  /*7220*/  @!P4 IMAD.MOV R91, RZ, RZ, -R91 ;  /* 0x000000ffff5bc224 */ /* 0x000fe200078e0a5b */
[C---:B------:R-:W-:Y:S01]  /*7230*/  ISETP.GT.U32.AND P4, PT, R3.reuse, R94, PT ;  /* 0x0000005e0300720c */ /* 0x040fe20003f84070 */
[C---:B------:R-:W-:Y:S01]  /*7240*/  IMAD R98, R3.reuse, R8, R99 ;  /* 0x0000000803627224 */ /* 0x040fe200078e0263 */
[----:B------:R-:W-:Y:S01]  /*7250*/  IABS R99, R7 ;  /* 0x0000000700637213 */ /* 0x000fe20000000000 */
[----:B------:R-:W-:Y:S01]  /*7260*/  @!P5 IMAD.MOV R93, RZ, RZ, -R93 ;  /* 0x000000ffff5dd224 */ /* 0x000fe200078e0a5d */
[----:B------:R-:W-:Y:S01]  /*7270*/  ISETP.GT.U32.AND P5, PT, R3, R97, PT ;  /* 0x000000610300720c */ /* 0x000fe20003fa4070 */
[----:B------:R-:W-:Y:S01]  /*7280*/  @!P6 IMAD.IADD R95, R95, 0x1, -R3 ;  /* 0x000000015f5fe824 */ /* 0x000fe200078e0a03 */
[----:B------:R-:W-:Y:S01]  /*7290*/  ISETP.GT.U32.AND P6, PT, R3, R98, PT ;  /* 0x000000620300720c */ /* 0x000fe20003fc4070 */
[----:B------:R-:W-:-:S04]  /*72a0*/  IMAD.HI.U32 R6, R0, R99, RZ ;  /* 0x0000006300067227 */ /* 0x000fc800078e00ff */
[--C-:B------:R-:W-:Y:S01]  /*72b0*/  @!P3 IMAD.IADD R96, R96, 0x1, -R3.reuse ;  /* 0x000000016060b824 */ /* 0x100fe200078e0a03 */
[----:B------:R-:W-:Y:S01]  /*72c0*/  ISETP.GE.AND P3, PT, R101, RZ, PT ;  /* 0x000000ff6500720c */ /* 0x000fe20003f66270 */
[--C-:B------:R-:W-:Y:S01]  /*72d0*/  @!P4 IMAD.IADD R94, R94, 0x1, -R3.reuse ;  /* 0x000000015e5ec824 */ /* 0x100fe200078e0a03 */
[----:B------:R-:W-:Y:S01]  /*72e0*/  ISETP.GE.AND P4, PT, R100, RZ, PT ;  /* 0x000000ff6400720c */ /* 0x000fe20003f86270 */
[----:B------:R-:W-:Y:S01]  /*72f0*/  IMAD.MOV R8, RZ, RZ, -R6 ;  /* 0x000000ffff087224 */ /* 0x000fe200078e0a06 */
[----:B------:R-:W-:Y:S01]  /*7300*/  IABS R100, R104 ;  /* 0x0000006800647213 */ /* 0x000fe20000000000 */
[--C-:B------:R-:W-:Y:S01]  /*7310*/  @!P5 IMAD.IADD R97, R97, 0x1, -R3.reuse ;  /* 0x000000016161d824 */ /* 0x100fe200078e0a03 */
[C---:B------:R-:W-:Y:S01]  /*7320*/  ISETP.GT.U32.AND P5, PT, R3.reuse, R96, PT ;  /* 0x000000600300720c */ /* 0x040fe20003fa4070 */
[----:B------:R-:W-:Y:S01]  /*7330*/  @!P6 IMAD.IADD R98, R98, 0x1, -R3 ;  /* 0x000000016262e824 */ /* 0x000fe200078e0a03 */
[----:B------:R-:W-:Y:S01]  /*7340*/  IABS R101, R105 ;  /* 0x0000006900657213 */ /* 0x000fe20000000000 */
[----:B------:R-:W-:Y:S01]  /*7350*/  IMAD.HI.U32 R6, R0, R100, RZ ;  /* 0x0000006400067227 */ /* 0x000fe200078e00ff */
[----:B------:R-:W-:-:S03]  /*7360*/  ISETP.GT.U32.AND P6, PT, R3, R97, PT ;  /* 0x000000610300720c */ /* 0x000fc60003fc4070 */
[C---:B------:R-:W-:Y:S02]  /*7370*/  IMAD R99, R3.reuse, R8, R99 ;  /* 0x0000000803637224 */ /* 0x040fe400078e0263 */
[----:B------:R-:W-:Y:S02]  /*7380*/  IMAD.MOV R6, RZ, RZ, -R6 ;  /* 0x000000ffff067224 */ /* 0x000fe400078e0a06 */
[----:B------:R-:W-:Y:S01]  /*7390*/  @!P0 IMAD.MOV R94, RZ, RZ, -R94 ;  /* 0x000000ffff5e8224 */ /* 0x000fe200078e0a5e */
[C---:B------:R-:W-:Y:S01]  /*73a0*/  ISETP.GT.U32.AND P0, PT, R3.reuse, R98, PT ;  /* 0x000000620300720c */ /* 0x040fe20003f04070 */
[--C-:B------:R-:W-:Y:S01]  /*73b0*/  @!P5 IMAD.IADD R96, R96, 0x1, -R3.reuse ;  /* 0x000000016060d824 */ /* 0x100fe200078e0a03 */
[C---:B------:R-:W-:Y:S01]  /*73c0*/  ISETP.GT.U32.AND P5, PT, R3.reuse, R99, PT ;  /* 0x000000630300720c */ /* 0x040fe20003fa4070 */
[----:B------:R-:W-:Y:S02]  /*73d0*/  IMAD R100, R3, R6, R100 ;  /* 0x0000000603647224 */ /* 0x000fe400078e0264 */
[----:B------:R-:W-:-:S02]  /*73e0*/  @!P6 IMAD.IADD R97, R97, 0x1, -R3 ;  /* 0x000000016161e824 */ /* 0x000fc400078e0a03 */
[----:B------:R-:W-:Y:S01]  /*73f0*/  IMAD.HI.U32 R6, R0, R101, RZ ;  /* 0x0000006500067227 */ /* 0x000fe200078e00ff */
[----:B------:R-:W-:-:S03]  /*7400*/  ISETP.GT.U32.AND P6, PT, R3, R100, PT ;  /* 0x000000640300720c */ /* 0x000fc60003fc4070 */
[----:B------:R-:W-:Y:S02]  /*7410*/  IMAD.MOV R8, RZ, RZ, -R6 ;  /* 0x000000ffff087224 */ /* 0x000fe400078e0a06 */
[----:B------:R-:W-:-:S04]  /*7420*/  IMAD.HI.U32 R6, R0, R102, RZ ;  /* 0x0000006600067227 */ /* 0x000fc800078e00ff */
[--C-:B------:R-:W-:Y:S01]  /*7430*/  @!P5 IMAD.IADD R99, R99, 0x1, -R3.reuse ;  /* 0x000000016363d824 */ /* 0x100fe200078e0a03 */
[----:B------:R-:W-:Y:S01]  /*7440*/  ISETP.GE.AND P5, PT, R104, RZ, PT ;  /* 0x000000ff6800720c */ /* 0x000fe20003fa6270 */
[--C-:B------:R-:W-:Y:S01]  /*7450*/  @!P0 IMAD.IADD R98, R98, 0x1, -R3.reuse ;  /* 0x0000000162628824 */ /* 0x100fe200078e0a03 */
[----:B------:R-:W-:Y:S01]  /*7460*/  ISETP.GE.AND P0, PT, R7, RZ, PT ;  /* 0x000000ff0700720c */ /* 0x000fe20003f06270 */
[----:B------:R-:W-:Y:S01]  /*7470*/  @!P6 IMAD.IADD R100, R100, 0x1, -R3 ;  /* 0x000000016464e824 */ /* 0x000fe200078e0a03 */
[C---:B------:R-:W-:Y:S01]  /*7480*/  ISETP.GT.U32.AND P6, PT, R3.reuse, R99, PT ;  /* 0x000000630300720c */ /* 0x040fe20003fc4070 */
[----:B------:R-:W-:Y:S01]  /*7490*/  IMAD R101, R3, R8, R101 ;  /* 0x0000000803657224 */ /* 0x000fe200078e0265 */
[----:B------:R-:W-:Y:S01]  /*74a0*/  LOP3.LUT R8, R5, 0x12c, RZ, 0xfc, !PT ;  /* 0x0000012c05087812 */ /* 0x000fe200078efcff */
[----:B------:R-:W-:Y:S02]  /*74b0*/  IMAD.MOV R7, RZ, RZ, -R6 ;  /* 0x000000ffff077224 */ /* 0x000fe400078e0a06 */
[----:B------:R-:W-:Y:S01]  /*74c0*/  @!P2 IMAD.MOV R95, RZ, RZ, -R95 ;  /* 0x000000ffff5fa224 */ /* 0x000fe200078e0a5f */
[C---:B------:R-:W-:Y:S01]  /*74d0*/  ISETP.GT.U32.AND P2, PT, R3.reuse, R101, PT ;  /* 0x000000650300720c */ /* 0x040fe20003f44070 */
[----:B------:R-:W-:Y:S01]  /*74e0*/  IMAD R102, R3, R7, R102 ;  /* 0x0000000703667224 */ /* 0x000fe200078e0266 */
[----:B------:R-:W-:Y:S01]  /*74f0*/  LOP3.LUT R7, R5, 0x12e, RZ, 0xfc, !PT ;  /* 0x0000012e05077812 */ /* 0x000fe200078efcff */
[----:B------:R-:W-:Y:S01]  /*7500*/  @!P1 IMAD.MOV R96, RZ, RZ, -R96 ;  /* 0x000000ffff609224 */ /* 0x000fe200078e0a60 */
[----:B------:R-:W-:Y:S01]  /*7510*/  ISETP.GT.U32.AND P1, PT, R3, R100, PT ;  /* 0x000000640300720c */ /* 0x000fe20003f24070 */
[----:B------:R-:W-:Y:S01]  /*7520*/  IMAD.HI.U32 R6, R0, R103, RZ ;  /* 0x0000006700067227 */ /* 0x000fe200078e00ff */
[----:B------:R-:W-:-:S03]  /*7530*/  IABS R104, R7 ;  /* 0x0000000700687213 */ /* 0x000fc60000000000 */
[--C-:B------:R-:W-:Y:S01]  /*7540*/  @!P6 IMAD.IADD R99, R99, 0x1, -R3.reuse ;  /* 0x000000016363e824 */ /* 0x100fe200078e0a03 */
[----:B------:R-:W-:Y:S01]  /*7550*/  ISETP.GT.U32.AND P6, PT, R3, R102, PT ;  /* 0x000000660300720c */ /* 0x000fe20003fc4070 */
[----:B------:R-:W-:Y:S02]  /*7560*/  IMAD.MOV R6, RZ, RZ, -R6 ;  /* 0x000000ffff067224 */ /* 0x000fe400078e0a06 */
[----:B------:R-:W-:Y:S01]  /*7570*/  @!P2 IMAD.IADD R101, R101, 0x1, -R3 ;  /* 0x000000016565a824 */ /* 0x000fe200078e0a03 */
[----:B------:R-:W-:Y:S01]  /*7580*/  ISETP.GE.AND P2, PT, R7, RZ, PT ;  /* 0x000000ff0700720c */ /* 0x000fe20003f46270 */
[----:B------:R-:W-:Y:S02]  /*7590*/  IMAD R103, R3, R6, R103 ;  /* 0x0000000603677224 */ /* 0x000fe400078e0267 */
[----:B------:R-:W-:Y:S01]  /*75a0*/  @!P1 IMAD.IADD R100, R100, 0x1, -R3 ;  /* 0x0000000164649824 */ /* 0x000fe200078e0a03 */
[----:B------:R-:W-:Y:S01]  /*75b0*/  ISETP.GE.AND P1, PT, R107, RZ, PT ;  /* 0x000000ff6b00720c */ /* 0x000fe20003f26270 */
[----:B------:R-:W-:Y:S01]  /*75c0*/  IMAD.HI.U32 R6, R0, R104, RZ ;  /* 0x0000006800067227 */ /* 0x000fe200078e00ff */
[----:B------:R-:W-:-:S03]  /*75d0*/  IABS R107, R112 ;  /* 0x00000070006b7213 */ /* 0x000fc60000000000 */
[----:B------:R-:W-:Y:S01]  /*75e0*/  @!P6 IMAD.IADD R102, R102, 0x1, -R3 ;  /* 0x000000016666e824 */ /* 0x000fe200078e0a03 */
[C---:B------:R-:W-:Y:S01]  /*75f0*/  ISETP.GT.U32.AND P6, PT, R3.reuse, R101, PT ;  /* 0x000000650300720c */ /* 0x040fe20003fc4070 */
[----:B------:R-:W-:Y:S02]  /*7600*/  IMAD.MOV R6, RZ, RZ, -R6 ;  /* 0x000000ffff067224 */ /* 0x000fe400078e0a06 */
[----:B------:R-:W-:Y:S01]  /*7610*/  @!P5 IMAD.MOV R100, RZ, RZ, -R100 ;  /* 0x000000ffff64d224 */ /* 0x000fe200078e0a64 */
[----:B------:R-:W-:Y:S01]  /*7620*/  ISETP.GT.U32.AND P5, PT, R3, R103, PT ;  /* 0x000000670300720c */ /* 0x000fe20003fa4070 */
[----:B------:R-:W-:Y:S01]  /*7630*/  @!P4 IMAD.MOV R97, RZ, RZ, -R97 ;  /* 0x000000ffff61c224 */ /* 0x000fe200078e0a61 */
[----:B------:R-:W-:Y:S01]  /*7640*/  ISETP.GE.AND P4, PT, R105, RZ, PT ;  /* 0x000000ff6900720c */ /* 0x000fe20003f86270 */
[----:B------:R-:W-:Y:S01]  /*7650*/  @!P0 IMAD.MOV R99, RZ, RZ, -R99 ;  /* 0x000000ffff638224 */ /* 0x000fe200078e0a63 */
[C---:B------:R-:W-:Y:S01]  /*7660*/  ISETP.GT.U32.AND P0, PT, R3.reuse, R102, PT ;  /* 0x000000660300720c */ /* 0x040fe20003f04070 */
[----:B------:R-:W-:Y:S01]  /*7670*/  IMAD R104, R3, R6, R104 ;  /* 0x0000000603687224 */ /* 0x000fe200078e0268 */
[----:B------:R-:W-:Y:S01]  /*7680*/  IABS R105, R8 ;  /* 0x0000000800697213 */ /* 0x000fe20000000000 */
[----:B------:R-:W-:Y:S01]  /*7690*/  @!P3 IMAD.MOV R98, RZ, RZ, -R98 ;  /* 0x000000ffff62b224 */ /* 0x000fe200078e0a62 */
[----:B------:R-:W-:Y:S01]  /*76a0*/  ISETP.GE.AND P3, PT, R106, RZ, PT ;  /* 0x000000ff6a00720c */ /* 0x000fe20003f66270 */
[----:B------:R-:W-:Y:S01]  /*76b0*/  @!P6 IMAD.IADD R101, R101, 0x1, -R3 ;  /* 0x000000016565e824 */ /* 0x000fe200078e0a03 */
[----:B------:R-:W-:Y:S01]  /*76c0*/  ISETP.GT.U32.AND P6, PT, R3, R104, PT ;  /* 0x000000680300720c */ /* 0x000fe20003fc4070 */
[----:B------:R-:W-:Y:S01]  /*76d0*/  IMAD.HI.U32 R6, R0, R105, RZ ;  /* 0x0000006900067227 */ /* 0x000fe200078e00ff */
[----:B------:R-:W-:-:S03]  /*76e0*/  IABS R106, R108 ;  /* 0x0000006c006a7213 */ /* 0x000fc60000000000 */
[--C-:B------:R-:W-:Y:S01]  /*76f0*/  @!P5 IMAD.IADD R103, R103, 0x1, -R3.reuse ;  /* 0x000000016767d824 */ /* 0x100fe200078e0a03 */
[----:B------:R-:W-:Y:S01]  /*7700*/  ISETP.GE.AND P5, PT, R108, RZ, PT ;  /* 0x000000ff6c00720c */ /* 0x000fe20003fa6270 */
[----:B------:R-:W-:Y:S01]  /*7710*/  @!P0 IMAD.IADD R102, R102, 0x1, -R3 ;  /* 0x0000000166668824 */ /* 0x000fe200078e0a03 */
[----:B------:R-:W-:Y:S01]  /*7720*/  ISETP.GE.AND P0, PT, R8, RZ, PT ;  /* 0x000000ff0800720c */ /* 0x000fe20003f06270 */
[----:B------:R-:W-:Y:S01]  /*7730*/  @!P4 IMAD.MOV R101, RZ, RZ, -R101 ;  /* 0x000000ffff65c224 */ /* 0x000fe200078e0a65 */
[----:B------:R-:W-:Y:S01]  /*7740*/  ISETP.GT.U32.AND P4, PT, R3, R103, PT ;  /* 0x000000670300720c */ /* 0x000fe20003f84070 */
[----:B------:R-:W-:Y:S01]  /*7750*/  IMAD.HI.U32 R7, R0, R106, RZ ;  /* 0x0000006a00077227 */ /* 0x000fe200078e00ff */
[----:B------:R-:W-:-:S03]  /*7760*/  IABS R108, R113 ;  /* 0x00000071006c7213 */ /* 0x000fc60000000000 */
[----:B------:R-:W-:Y:S02]  /*7770*/  IMAD.MOV R8, RZ, RZ, -R6 ;  /* 0x000000ffff087224 */ /* 0x000fe400078e0a06 */
[----:B------:R-:W-:Y:S02]  /*7780*/  @!P6 IMAD.IADD R104, R104, 0x1, -R3 ;  /* 0x000000016868e824 */ /* 0x000fe400078e0a03 */
[----:B------:R-:W-:Y:S02]  /*7790*/  IMAD.MOV R7, RZ, RZ, -R7 ;  /* 0x000000ffff077224 */ /* 0x000fe400078e0a07 */
[C---:B------:R-:W-:Y:S01]  /*77a0*/  IMAD R105, R3.reuse, R8, R105 ;  /* 0x0000000803697224 */ /* 0x040fe200078e0269 */
[----:B------:R-:W-:Y:S01]  /*77b0*/  ISETP.GT.U32.AND P6, PT, R3, R104, PT ;  /* 0x000000680300720c */ /* 0x000fe20003fc4070 */
[----:B------:R-:W-:-:S04]  /*77c0*/  IMAD.HI.U32 R6, R0, R107, RZ ;  /* 0x0000006b00067227 */ /* 0x000fc800078e00ff */
[C---:B------:R-:W-:Y:S02]  /*77d0*/  IMAD R106, R3.reuse, R7, R106 ;  /* 0x00000007036a7224 */ /* 0x040fe400078e026a */
[----:B------:R-:W-:Y:S01]  /*77e0*/  @!P3 IMAD.MOV R102, RZ, RZ, -R102 ;  /* 0x000000ffff66b224 */ /* 0x000fe200078e0a66 */
[----:B------:R-:W-:Y:S01]  /*77f0*/  ISETP.GT.U32.AND P3, PT, R3, R105, PT ;  /* 0x000000690300720c */ /* 0x000fe20003f64070 */
[----:B------:R-:W-:Y:S02]  /*7800*/  IMAD.MOV R6, RZ, RZ, -R6 ;  /* 0x000000ffff067224 */ /* 0x000fe400078e0a06 */
[----:B------:R-:W-:Y:S01]  /*7810*/  @!P4 IMAD.IADD R103, R103, 0x1, -R3 ;  /* 0x000000016767c824 */ /* 0x000fe200078e0a03 */
[C---:B------:R-:W-:Y:S01]  /*7820*/  ISETP.GT.U32.AND P4, PT, R3.reuse, R106, PT ;  /* 0x0000006a0300720c */ /* 0x040fe20003f84070 */
[----:B------:R-:W-:Y:S02]  /*7830*/  IMAD R107, R3, R6, R107 ;  /* 0x00000006036b7224 */ /* 0x000fe400078e026b */
[----:B------:R-:W-:-:S02]  /*7840*/  @!P6 IMAD.IADD R104, R104, 0x1, -R3 ;  /* 0x000000016868e824 */ /* 0x000fc400078e0a03 */
[----:B------:R-:W-:Y:S01]  /*7850*/  IMAD.HI.U32 R6, R0, R108, RZ ;  /* 0x0000006c00067227 */ /* 0x000fe200078e00ff */
[----:B------:R-:W-:-:S03]  /*7860*/  ISETP.GT.U32.AND P6, PT, R3, R107, PT ;  /* 0x0000006b0300720c */ /* 0x000fc60003fc4070 */
[--C-:B------:R-:W-:Y:S01]  /*7870*/  @!P3 IMAD.IADD R105, R105, 0x1, -R3.reuse ;  /* 0x000000016969b824 */ /* 0x100fe200078e0a03 */
[----:B------:R-:W-:Y:S01]  /*7880*/  ISETP.GE.AND P3, PT, R112, RZ, PT ;  /* 0x000000ff7000720c */ /* 0x000fe20003f66270 */
[----:B------:R-:W-:Y:S01]  /*7890*/  IMAD.MOV R6, RZ, RZ, -R6 ;  /* 0x000000ffff067224 */ /* 0x000fe200078e0a06 */
[----:B------:R-:W-:Y:S01]  /*78a0*/  IABS R112, R117 ;  /* 0x0000007500707213 */ /* 0x000fe20000000000 */
[----:B------:R-:W-:Y:S01]  /*78b0*/  @!P4 IMAD.IADD R106, R106, 0x1, -R3 ;  /* 0x000000016a6ac824 */ /* 0x000fe200078e0a03 */
[----:B------:R-:W-:Y:S01]  /*78c0*/  ISETP.GT.U32.AND P4, PT, R3, R105, PT ;  /* 0x000000690300720c */ /* 0x000fe20003f84070 */
[----:B------:R-:W-:-:S04]  /*78d0*/  IMAD.HI.U32 R7, R0, R109, RZ ;  /* 0x0000006d00077227 */ /* 0x000fc800078e00ff */
[----:B------:R-:W-:Y:S01]  /*78e0*/  @!P6 IMAD.IADD R107, R107, 0x1, -R3 ;  /* 0x000000016b6be824 */ /* 0x000fe200078e0a03 */
[C---:B------:R-:W-:Y:S01]  /*78f0*/  ISETP.GT.U32.AND P6, PT, R3.reuse, R106, PT ;  /* 0x0000006a0300720c */ /* 0x040fe20003fc4070 */
[----:B------:R-:W-:Y:S02]  /*7900*/  IMAD R108, R3, R6, R108 ;  /* 0x00000006036c7224 */ /* 0x000fe400078e026c */
[----:B------:R-:W-:Y:S02]  /*7910*/  IMAD.MOV R8, RZ, RZ, -R7 ;  /* 0x000000ffff087224 */ /* 0x000fe400078e0a07 */
[----:B------:R-:W-:-:S04]  /*7920*/  IMAD.HI.U32 R7, R0, R111, RZ ;  /* 0x0000006f00077227 */ /* 0x000fc800078e00ff */
[----:B------:R-:W-:Y:S01]  /*7930*/  @!P4 IMAD.IADD R105, R105, 0x1, -R3 ;  /* 0x000000016969c824 */ /* 0x000fe200078e0a03 */
[C---:B------:R-:W-:Y:S01]  /*7940*/  ISETP.GT.U32.AND P4, PT, R3.reuse, R108, PT ;  /* 0x0000006c0300720c */ /* 0x040fe20003f84070 */
[C---:B------:R-:W-:Y:S02]  /*7950*/  IMAD R109, R3.reuse, R8, R109 ;  /* 0x00000008036d7224 */ /* 0x040fe400078e026d */
[----:B------:R-:W-:Y:S02]  /*7960*/  @!P6 IMAD.IADD R106, R106, 0x1, -R3 ;  /* 0x000000016a6ae824 */ /* 0x000fe400078e0a03 */
[----:B------:R-:W-:Y:S01]  /*7970*/  IMAD.MOV R8, RZ, RZ, -R7 ;  /* 0x000000ffff087224 */ /* 0x000fe200078e0a07 */
[----:B------:R-:W-:Y:S01]  /*7980*/  ISETP.GT.U32.AND P6, PT, R3, R109, PT ;  /* 0x0000006d0300720c */ /* 0x000fe20003fc4070 */
[----:B------:R-:W-:Y:S01]  /*7990*/  IMAD.HI.U32 R6, R0, R110, RZ ;  /* 0x0000006e00067227 */ /* 0x000fe200078e00ff */
[----:B------:R-:W-:-:S03]  /*79a0*/  LOP3.LUT R7, R5, 0x11c, RZ, 0xfc, !PT ;  /* 0x0000011c05077812 */ /* 0x000fc600078efcff */
[----:B------:R-:W-:Y:S01]  /*79b0*/  IMAD R111, R3, R8, R111 ;  /* 0x00000008036f7224 */ /* 0x000fe200078e026f */
[----:B------:R-:W-:Y:S01]  /*79c0*/  LOP3.LUT R8, R5, 0x116, RZ, 0xfc, !PT ;  /* 0x0000011605087812 */ /* 0x000fe200078efcff */
[----:B------:R-:W-:Y:S02]  /*79d0*/  @!P4 IMAD.IADD R108, R108, 0x1, -R3 ;  /* 0x000000016c6cc824 */ /* 0x000fe400078e0a03 */
[----:B------:R-:W-:Y:S02]  /*79e0*/  @!P0 IMAD.MOV R105, RZ, RZ, -R105 ;  /* 0x000000ffff698224 */ /* 0x000fe400078e0a69 */
[----:B------:R-:W-:Y:S01]  /*79f0*/  @!P5 IMAD.MOV R106, RZ, RZ, -R106 ;  /* 0x000000ffff6ad224 */ /* 0x000fe200078e0a6a */
[C---:B------:R-:W-:Y:S01]  /*7a00*/  ISETP.GT.U32.AND P0, PT, R3.reuse, R108, PT ;  /* 0x0000006c0300720c */ /* 0x040fe20003f04070 */
[----:B------:R-:W-:Y:S01]  /*7a10*/  IMAD.MOV R6, RZ, RZ, -R6 ;  /* 0x000000ffff067224 */ /* 0x000fe200078e0a06 */
[----:B------:R-:W-:Y:S01]  /*7a20*/  ISETP.GT.U32.AND P5, PT, R3, R111, PT ;  /* 0x0000006f0300720c */ /* 0x000fe20003fa4070 */
[----:B------:R-:W-:Y:S01]  /*7a30*/  @!P2 IMAD.MOV R104, RZ, RZ, -R104 ;  /* 0x000000ffff68a224 */ /* 0x000fe200078e0a68 */
[----:B------:R-:W-:Y:S01]  /*7a40*/  ISETP.GE.AND P2, PT, R113, RZ, PT ;  /* 0x000000ff7100720c */ /* 0x000fe20003f46270 */
[----:B------:R-:W-:Y:S01]  /*7a50*/  @!P6 IMAD.IADD R109, R109, 0x1, -R3 ;  /* 0x000000016d6de824 */ /* 0x000fe200078e0a03 */
[----:B------:R-:W-:Y:S01]  /*7a60*/  IABS R113, R7 ;  /* 0x0000000700717213 */ /* 0x000fe20000000000 */
[----:B------:R-:W-:-:S02]  /*7a70*/  IMAD R110, R3, R6, R110 ;  /* 0x00000006036e7224 */ /* 0x000fc400078e026e */
[----:B------:R-:W-:Y:S01]  /*7a80*/  IMAD.HI.U32 R6, R0, R112, RZ ;  /* 0x0000007000067227 */ /* 0x000fe200078e00ff */
[C---:B------:R-:W-:Y:S02]  /*7a90*/  ISETP.GT.U32.AND P6, PT, R3.reuse, R109, PT ;  /* 0x0000006d0300720c */ /* 0x040fe40003fc4070 */
[----:B------:R-:W-:Y:S01]  /*7aa0*/  ISETP.GT.U32.AND P4, PT, R3, R110, PT ;  /* 0x0000006e0300720c */ /* 0x000fe20003f84070 */
[----:B------:R-:W-:Y:S02]  /*7ab0*/  IMAD.MOV R6, RZ, RZ, -R6 ;  /* 0x000000ffff067224 */ /* 0x000fe400078e0a06 */
[--C-:B------:R-:W-:Y:S01]  /*7ac0*/  @!P0 IMAD.IADD R108, R108, 0x1, -R3.reuse ;  /* 0x000000016c6c8824 */ /* 0x100fe200078e0a03 */
[----:B------:R-:W-:Y:S01]  /*7ad0*/  ISETP.GE.AND P0, PT, R116, RZ, PT ;  /* 0x000000ff7400720c */ /* 0x000fe20003f06270 */
[----:B------:R-:W-:Y:S01]  /*7ae0*/  @!P5 IMAD.IADD R111, R111, 0x1, -R3 ;  /* 0x000000016f6fd824 */ /* 0x000fe200078e0a03 */
[----:B------:R-:W-:Y:S01]  /*7af0*/  ISETP.GE.AND P5, PT, R117, RZ, PT ;  /* 0x000000ff7500720c */ /* 0x000fe20003fa6270 */
[----:B------:R-:W-:Y:S01]  /*7b00*/  @!P1 IMAD.MOV R103, RZ, RZ, -R103 ;  /* 0x000000ffff679224 */ /* 0x000fe200078e0a67 */
[C---:B------:R-:W-:Y:S01]  /*7b10*/  ISETP.GT.U32.AND P1, PT, R3.reuse, R107, PT ;  /* 0x0000006b0300720c */ /* 0x040fe20003f24070 */
[C---:B------:R-:W-:Y:S01]  /*7b20*/  IMAD R112, R3.reuse, R6, R112 ;  /* 0x0000000603707224 */ /* 0x040fe200078e0270 */
[----:B------:R-:W-:Y:S01]  /*7b30*/  IABS R116, R8 ;  /* 0x0000000800747213 */ /* 0x000fe20000000000 */
[----:B------:R-:W-:Y:S01]  /*7b40*/  @!P2 IMAD.MOV R108, RZ, RZ, -R108 ;  /* 0x000000ffff6ca224 */ /* 0x000fe200078e0a6c */
[----:B------:R-:W-:Y:S01]  /*7b50*/  ISETP.GT.U32.AND P2, PT, R3, R111, PT ;  /* 0x0000006f0300720c */ /* 0x000fe20003f44070 */
[----:B------:R-:W-:-:S04]  /*7b60*/  IMAD.HI.U32 R6, R0, R113, RZ ;  /* 0x0000007100067227 */ /* 0x000fc800078e00ff */
[--C-:B------:R-:W-:Y:S01]  /*7b70*/  @!P6 IMAD.IADD R109, R109, 0x1, -R3.reuse ;  /* 0x000000016d6de824 */ /* 0x100fe200078e0a03 */
[C---:B------:R-:W-:Y:S01]  /*7b80*/  ISETP.GT.U32.AND P6, PT, R3.reuse, R112, PT ;  /* 0x000000700300720c */ /* 0x040fe20003fc4070 */
[----:B------:R-:W-:Y:S02]  /*7b90*/  IMAD.MOV R6, RZ, RZ, -R6 ;  /* 0x000000ffff067224 */ /* 0x000fe400078e0a06 */
[----:B------:R-:W-:Y:S02]  /*7ba0*/  @!P4 IMAD.IADD R110, R110, 0x1, -R3 ;  /* 0x000000016e6ec824 */ /* 0x000fe400078e0a03 */
[----:B------:R-:W-:Y:S01]  /*7bb0*/  IMAD R113, R3, R6, R113 ;  /* 0x0000000603717224 */ /* 0x000fe200078e0271 */
[----:B------:R-:W-:Y:S01]  /*7bc0*/  LOP3.LUT R6, R5, 0x11a, RZ, 0xfc, !PT ;  /* 0x0000011a05067812 */ /* 0x000fe200078efcff */
[--C-:B------:R-:W-:Y:S01]  /*7bd0*/  @!P1 IMAD.IADD R107, R107, 0x1, -R3.reuse ;  /* 0x000000016b6b9824 */ /* 0x100fe200078e0a03 */
[----:B------:R-:W-:Y:S01]  /*7be0*/  ISETP.GT.U32.AND P4, PT, R3, R110, PT ;  /* 0x0000006e0300720c */ /* 0x000fe20003f84070 */
[----:B------:R-:W-:Y:S01]  /*7bf0*/  @!P2 IMAD.IADD R111, R111, 0x1, -R3 ;  /* 0x000000016f6fa824 */ /* 0x000fe200078e0a03 */
[----:B------:R-:W-:Y:S01]  /*7c00*/  ISETP.GT.U32.AND P2, PT, R3, R113, PT ;  /* 0x000000710300720c */ /* 0x000fe20003f44070 */
[----:B------:R-:W-:Y:S01]  /*7c10*/  @!P3 IMAD.MOV R107, RZ, RZ, -R107 ;  /* 0x000000ffff6bb224 */ /* 0x000fe200078e0a6b */
[----:B------:R-:W-:Y:S01]  /*7c20*/  ISETP.GE.AND P3, PT, R115, RZ, PT ;  /* 0x000000ff7300720c */ /* 0x000fe20003f66270 */
[----:B------:R-:W-:Y:S01]  /*7c30*/  @!P6 IMAD.IADD R112, R112, 0x1, -R3 ;  /* 0x000000017070e824 */ /* 0x000fe200078e0a03 */
[----:B------:R-:W-:Y:S01]  /*7c40*/  ISETP.GE.AND P1, PT, R114, RZ, PT ;  /* 0x000000ff7200720c */ /* 0x000fe20003f26270 */
[----:B------:R-:W-:Y:S01]  /*7c50*/  @!P0 IMAD.MOV R111, RZ, RZ, -R111 ;  /* 0x000000ffff6f8224 */ /* 0x000fe200078e0a6f */
[----:B------:R-:W-:-:S02]  /*7c60*/  IABS R115, R6 ;  /* 0x0000000600737213 */ /* 0x000fc40000000000 */
[----:B------:R-:W-:Y:S02]  /*7c70*/  ISETP.GT.U32.AND P6, PT, R3, R112, PT ;  /* 0x000000700300720c */ /* 0x000fe40003fc4070 */
[----:B------:R-:W-:Y:S01]  /*7c80*/  LOP3.LUT R114, R5, 0x114, RZ, 0xfc, !PT ;  /* 0x0000011405727812 */ /* 0x000fe200078efcff */
[--C-:B------:R-:W-:Y:S01]  /*7c90*/  @!P4 IMAD.IADD R110, R110, 0x1, -R3.reuse ;  /* 0x000000016e6ec824 */ /* 0x100fe200078e0a03 */
[----:B------:R-:W-:Y:S01]  /*7ca0*/  ISETP.GE.AND P4, PT, R7, RZ, PT ;  /* 0x000000ff0700720c */ /* 0x000fe20003f86270 */
[----:B------:R-:W-:Y:S01]  /*7cb0*/  @!P2 IMAD.IADD R113, R113, 0x1, -R3 ;  /* 0x000000017171a824 */ /* 0x000fe200078e0a03 */
[----:B------:R-:W-:Y:S01]  /*7cc0*/  LOP3.LUT R7, R5, 0x118, RZ, 0xfc, !PT ;  /* 0x0000011805077812 */ /* 0x000fe200078efcff */
[----:B------:R-:W-:Y:S01]  /*7cd0*/  @!P3 IMAD.MOV R110, RZ, RZ, -R110 ;  /* 0x000000ffff6eb224 */ /* 0x000fe200078e0a6e */
[----:B------:R-:W-:Y:S01]  /*7ce0*/  ISETP.GE.AND P0, PT, R8, RZ, PT ;  /* 0x000000ff0800720c */ /* 0x000fe20003f06270 */
[----:B------:R-:W-:Y:S01]  /*7cf0*/  @!P1 IMAD.MOV R109, RZ, RZ, -R109 ;  /* 0x000000ffff6d9224 */ /* 0x000fe200078e0a6d */
[----:B------:R-:W-:-:S02]  /*7d00*/  ISETP.GE.AND P3, PT, R7, RZ, PT ;  /* 0x000000ff0700720c */ /* 0x000fc40003f66270 */
[----:B------:R-:W-:Y:S01]  /*7d10*/  IABS R7, R7 ;  /* 0x0000000700077213 */ /* 0x000fe20000000000 */
[----:B------:R-:W-:Y:S01]  /*7d20*/  @!P6 IMAD.IADD R112, R112, 0x1, -R3 ;  /* 0x000000017070e824 */ /* 0x000fe200078e0a03 */
[----:B------:R-:W-:Y:S01]  /*7d30*/  ISETP.GE.AND P1, PT, R6, RZ, PT ;  /* 0x000000ff0600720c */ /* 0x000fe20003f26270 */
[----:B------:R-:W-:Y:S01]  /*7d40*/  IMAD.HI.U32 R6, R0, R115, RZ ;  /* 0x0000007300067227 */ /* 0x000fe200078e00ff */
[----:B------:R-:W-:Y:S02]  /*7d50*/  ISETP.GT.U32.AND P2, PT, R3, R113, PT ;  /* 0x000000710300720c */ /* 0x000fe40003f44070 */
[----:B------:R-:W-:Y:S01]  /*7d60*/  ISETP.GE.AND P6, PT, R114, RZ, PT ;  /* 0x000000ff7200720c */ /* 0x000fe20003fc6270 */
[----:B------:R-:W-:Y:S01]  /*7d70*/  IMAD.MOV.U32 R8, RZ, RZ, R7 ;  /* 0x000000ffff087224 */ /* 0x000fe200078e0007 */
[----:B------:R-:W-:Y:S01]  /*7d80*/  IABS R117, R114 ;  /* 0x0000007200757213 */ /* 0x000fe20000000000 */
[----:B------:R-:W-:Y:S02]  /*7d90*/  IMAD.MOV R114, RZ, RZ, -R6 ;  /* 0x000000ffff727224 */ /* 0x000fe400078e0a06 */
[----:B------:R-:W-:-:S04]  /*7da0*/  IMAD.HI.U32 R7, R0, R116, RZ ;  /* 0x0000007400077227 */ /* 0x000fc800078e00ff */
[C---:B------:R-:W-:Y:S02]  /*7db0*/  IMAD R114, R3.reuse, R114, R115 ;  /* 0x0000007203727224 */ /* 0x040fe400078e0273 */
[----:B------:R-:W-:Y:S02]  /*7dc0*/  IMAD.MOV R7, RZ, RZ, -R7 ;  /* 0x000000ffff077224 */ /* 0x000fe400078e0a07 */
[----:B------:R-:W-:Y:S01]  /*7dd0*/  @!P5 IMAD.MOV R112, RZ, RZ, -R112 ;  /* 0x000000ffff70d224 */ /* 0x000fe200078e0a70 */
[----:B------:R-:W-:Y:S01]  /*7de0*/  ISETP.GT.U32.AND P5, PT, R3, R114, PT ;  /* 0x000000720300720c */ /* 0x000fe20003fa4070 */
[----:B------:R-:W-:Y:S02]  /*7df0*/  @!P2 IMAD.IADD R113, R113, 0x1, -R3 ;  /* 0x000000017171a824 */ /* 0x000fe400078e0a03 */
[----:B------:R-:W-:Y:S02]  /*7e00*/  IMAD R116, R3, R7, R116 ;  /* 0x0000000703747224 */ /* 0x000fe400078e0274 */
[----:B------:R-:W-:-:S02]  /*7e10*/  @!P4 IMAD.MOV R113, RZ, RZ, -R113 ;  /* 0x000000ffff71c224 */ /* 0x000fc400078e0a71 */
[----:B------:R-:W-:Y:S01]  /*7e20*/  IMAD.HI.U32 R6, R0, R8, RZ ;  /* 0x0000000800067227 */ /* 0x000fe200078e00ff */
[----:B------:R-:W-:-:S03]  /*7e30*/  ISETP.GT.U32.AND P4, PT, R3, R116, PT ;  /* 0x000000740300720c */ /* 0x000fc60003f84070 */
[----:B------:R-:W-:Y:S02]  /*7e40*/  IMAD.MOV R115, RZ, RZ, -R6 ;  /* 0x000000ffff737224 */ /* 0x000fe400078e0a06 */
[----:B------:R-:W-:Y:S02]  /*7e50*/  @!P5 IMAD.IADD R114, R114, 0x1, -R3 ;  /* 0x000000017272d824 */ /* 0x000fe400078e0a03 */
[----:B------:R-:W-:-:S03]  /*7e60*/  IMAD.HI.U32 R6, R0, R117, RZ ;  /* 0x0000007500067227 */ /* 0x000fc600078e00ff */
[C---:B------:R-:W-:Y:S01]  /*7e70*/  ISETP.GT.U32.AND P5, PT, R3.reuse, R114, PT ;  /* 0x000000720300720c */ /* 0x040fe20003fa4070 */
[C---:B------:R-:W-:Y:S02]  /*7e80*/  IMAD R115, R3.reuse, R115, R8 ;  /* 0x0000007303737224 */ /* 0x040fe400078e0208 */
[----:B------:R-:W-:Y:S02]  /*7e90*/  @!P4 IMAD.IADD R116, R116, 0x1, -R3 ;  /* 0x000000017474c824 */ /* 0x000fe400078e0a03 */
[----:B------:R-:W-:Y:S01]  /*7ea0*/  IMAD.MOV R6, RZ, RZ, -R6 ;  /* 0x000000ffff067224 */ /* 0x000fe200078e0a06 */
[C---:B------:R-:W-:Y:S01]  /*7eb0*/  ISETP.GT.U32.AND P2, PT, R3.reuse, R115, PT ;  /* 0x000000730300720c */ /* 0x040fe20003f44070 */
[----:B------:R-:W-:Y:S01]  /*7ec0*/  IMAD.HI.U32 R7, R0, R119, RZ ;  /* 0x0000007700077227 */ /* 0x000fe200078e00ff */
[----:B------:R-:W-:-:S03]  /*7ed0*/  ISETP.GT.U32.AND P4, PT, R3, R116, PT ;  /* 0x000000740300720c */ /* 0x000fc60003f84070 */
[C---:B------:R-:W-:Y:S02]  /*7ee0*/  IMAD R117, R3.reuse, R6, R117 ;  /* 0x0000000603757224 */ /* 0x040fe400078e0275 */
[----:B------:R-:W-:Y:S02]  /*7ef0*/  IMAD.MOV R8, RZ, RZ, -R7 ;  /* 0x000000ffff087224 */ /* 0x000fe400078e0a07 */
[----:B------:R-:W-:Y:S01]  /*7f00*/  @!P5 IMAD.IADD R114, R114, 0x1, -R3 ;  /* 0x000000017272d824 */ /* 0x000fe200078e0a03 */
[C---:B------:R-:W-:Y:S01]  /*7f10*/  ISETP.GT.U32.AND P5, PT, R3.reuse, R117, PT ;  /* 0x000000750300720c */ /* 0x040fe20003fa4070 */
[----:B------:R-:W-:Y:S02]  /*7f20*/  IMAD R119, R3, R8, R119 ;  /* 0x0000000803777224 */ /* 0x000fe400078e0277 */
[----:B------:R-:W-:-:S04]  /*7f30*/  IMAD.HI.U32 R6, R0, R118, RZ ;  /* 0x0000007600067227 */ /* 0x000fc800078e00ff */
[--C-:B------:R-:W-:Y:S01]  /*7f40*/  @!P4 IMAD.IADD R116, R116, 0x1, -R3.reuse ;  /* 0x000000017474c824 */ /* 0x100fe200078e0a03 */
[----:B------:R-:W-:Y:S01]  /*7f50*/  ISETP.GT.U32.AND P4, PT, R3, R119, PT ;  /* 0x000000770300720c */ /* 0x000fe20003f84070 */
[--C-:B------:R-:W-:Y:S02]  /*7f60*/  @!P2 IMAD.IADD R115, R115, 0x1, -R3.reuse ;  /* 0x000000017373a824 */ /* 0x100fe400078e0a03 */
[----:B------:R-:W-:Y:S02]  /*7f70*/  IMAD.MOV R6, RZ, RZ, -R6 ;  /* 0x000000ffff067224 */ /* 0x000fe400078e0a06 */
[----:B------:R-:W-:Y:S01]  /*7f80*/  @!P5 IMAD.IADD R117, R117, 0x1, -R3 ;  /* 0x000000017575d824 */ /* 0x000fe200078e0a03 */
[C---:B------:R-:W-:Y:S01]  /*7f90*/  ISETP.GT.U32.AND P2, PT, R3.reuse, R115, PT ;  /* 0x000000730300720c */ /* 0x040fe20003f44070 */
[C---:B------:R-:W-:Y:S02]  /*7fa0*/  IMAD R118, R3.reuse, R6, R118 ;  /* 0x0000000603767224 */ /* 0x040fe400078e0276 */
[----:B------:R-:W-:Y:S01]  /*7fb0*/  IMAD.HI.U32 R6, R0, R120, RZ ;  /* 0x0000007800067227 */ /* 0x000fe200078e00ff */
[----:B------:R-:W-:-:S03]  /*7fc0*/  ISETP.GT.U32.AND P5, PT, R3, R117, PT ;  /* 0x000000750300720c */ /* 0x000fc60003fa4070 */
[----:B------:R-:W-:Y:S01]  /*7fd0*/  @!P1 IMAD.MOV R114, RZ, RZ, -R114 ;  /* 0x000000ffff729224 */ /* 0x000fe200078e0a72 */
[----:B------:R-:W-:Y:S01]  /*7fe0*/  ISETP.GE.AND P1, PT, R122, RZ, PT ;  /* 0x000000ff7a00720c */ /* 0x000fe20003f26270 */
[----:B------:R-:W-:Y:S01]  /*7ff0*/  @!P4 IMAD.IADD R119, R119, 0x1, -R3 ;  /* 0x000000017777c824 */ /* 0x000fe200078e0a03 */
[----:B------:R-:W-:Y:S01]  /*8000*/  IABS R122, R127 ;  /* 0x0000007f007a7213 */ /* 0x000fe20000000000 */
[----:B------:R-:W-:Y:S02]  /*8010*/  IMAD.MOV R6, RZ, RZ, -R6 ;  /* 0x000000ffff067224 */ /* 0x000fe400078e0a06 */
[----:B------:R-:W-:Y:S01]  /*8020*/  IMAD.HI.U32 R7, R0, R121, RZ ;  /* 0x0000007900077227 */ /* 0x000fe200078e00ff */
[----:B------:R-:W-:-:S03]  /*8030*/  ISETP.GT.U32.AND P4, PT, R3, R119, PT ;  /* 0x000000770300720c */ /* 0x000fc60003f84070 */
[----:B------:R-:W-:Y:S02]  /*8040*/  IMAD R120, R3, R6, R120 ;  /* 0x0000000603787224 */ /* 0x000fe400078e0278 */
[----:B------:R-:W-:-:S04]  /*8050*/  IMAD.HI.U32 R6, R0, R122, RZ ;  /* 0x0000007a00067227 */ /* 0x000fc800078e00ff */
[----:B------:R-:W-:Y:S01]  /*8060*/  @!P2 IMAD.IADD R115, R115, 0x1, -R3 ;  /* 0x000000017373a824 */ /* 0x000fe200078e0a03 */
[----:B------:R-:W-:Y:S01]  /*8070*/  ISETP.GT.U32.AND P2, PT, R3, R118, PT ;  /* 0x000000760300720c */ /* 0x000fe20003f44070 */
[----:B------:R-:W-:Y:S01]  /*8080*/  IMAD.MOV R8, RZ, RZ, -R7 ;  /* 0x000000ffff087224 */ /* 0x000fe200078e0a07 */
[----:B------:R-:W-:Y:S01]  /*8090*/  LOP3.LUT R7, R5, 0x108, RZ, 0xfc, !PT ;  /* 0x0000010805077812 */ /* 0x000fe200078efcff */
[----:B------:R-:W-:Y:S02]  /*80a0*/  IMAD.MOV R6, RZ, RZ, -R6 ;  /* 0x000000ffff067224 */ /* 0x000fe400078e0a06 */
[----:B------:R-:W-:Y:S02]  /*80b0*/  IMAD R121, R3, R8, R121 ;  /* 0x0000000803797224 */ /* 0x000fe400078e0279 */
[----:B------:R-:W-:Y:S01]  /*80c0*/  @!P5 IMAD.IADD R117, R117, 0x1, -R3 ;  /* 0x000000017575d824 */ /* 0x000fe200078e0a03 */
[C---:B------:R-:W-:Y:S01]  /*80d0*/  ISETP.GT.U32.AND P5, PT, R3.reuse, R120, PT ;  /* 0x000000780300720c */ /* 0x040fe20003fa4070 */
[----:B------:R-:W-:-:S02]  /*80e0*/  IMAD R122, R3, R6, R122 ;  /* 0x00000006037a7224 */ /* 0x000fc400078e027a */
[----:B------:R-:W-:Y:S01]  /*80f0*/  @!P6 IMAD.MOV R117, RZ, RZ, -R117 ;  /* 0x000000ffff75e224 */ /* 0x000fe200078e0a75 */
[----:B------:R-:W-:Y:S01]  /*8100*/  ISETP.GT.U32.AND P6, PT, R3, R121, PT ;  /* 0x000000790300720c */ /* 0x000fe20003fc4070 */
        /* <DEDUP_REMOVED lines=8> */
[----:B------:R-:W-:Y:S01]  /*8190*/  @!P5 IMAD.IADD R120, R120, 0x1, -R3 ;  /* 0x000000017878d824 */ /* 0x000fe200078e0a03 */
[----:B------:R-:W-:Y:S01]  /*81a0*/  ISETP.GE.AND P0, PT, R124, RZ, PT ;  /* 0x000000ff7c00720c */ /* 0x000fe20003f06270 */
[----:B------:R-:W-:Y:S01]  /*81b0*/  IMAD.HI.U32 R6, R0, R123, RZ ;  /* 0x0000007b00067227 */ /* 0x000fe200078e00ff */
[----:B------:R-:W-:-:S02]  /*81c0*/  IABS R124, R128 ;  /* 0x00000080007c7213 */ /* 0x000fc40000000000 */
[----:B------:R-:W-:Y:S01]  /*81d0*/  ISETP.GE.AND P5, PT, R127, RZ, PT ;  /* 0x000000ff7f00720c */ /* 0x000fe20003fa6270 */
[--C-:B------:R-:W-:Y:S01]  /*81e0*/  @!P6 IMAD.IADD R121, R121, 0x1, -R3.reuse ;  /* 0x000000017979e824 */ /* 0x100fe200078e0a03 */
[C---:B------:R-:W-:Y:S01]  /*81f0*/  ISETP.GT.U32.AND P6, PT, R3.reuse, R120, PT ;  /* 0x000000780300720c */ /* 0x040fe20003fc4070 */
[----:B------:R-:W-:Y:S01]  /*8200*/  @!P4 IMAD.IADD R122, R122, 0x1, -R3 ;  /* 0x000000017a7ac824 */ /* 0x000fe200078e0a03 */
[----:B------:R-:W-:Y:S01]  /*8210*/  IABS R127, R131 ;  /* 0x00000083007f7213 */ /* 0x000fe20000000000 */
[----:B------:R-:W-:Y:S02]  /*8220*/  IMAD.MOV R8, RZ, RZ, -R6 ;  /* 0x000000ffff087224 */ /* 0x000fe400078e0a06 */
[----:B------:R-:W-:Y:S01]  /*8230*/  IMAD.HI.U32 R6, R0, R124, RZ ;  /* 0x0000007c00067227 */ /* 0x000fe200078e00ff */
[----:B------:R-:W-:-:S03]  /*8240*/  ISETP.GT.U32.AND P4, PT, R3, R122, PT ;  /* 0x0000007a0300720c */ /* 0x000fc60003f84070 */
[----:B------:R-:W-:Y:S01]  /*8250*/  @!P3 IMAD.IADD R118, R118, 0x1, -R3 ;  /* 0x000000017676b824 */ /* 0x000fe200078e0a03 */
[----:B------:R-:W-:Y:S01]  /*8260*/  ISETP.GE.AND P3, PT, R126, RZ, PT ;  /* 0x000000ff7e00720c */ /* 0x000fe20003f66270 */
[C---:B------:R-:W-:Y:S01]  /*8270*/  IMAD R123, R3.reuse, R8, R123 ;  /* 0x00000008037b7224 */ /* 0x040fe200078e027b */
[----:B------:R-:W-:Y:S01]  /*8280*/  IABS R126, R130 ;  /* 0x00000082007e7213 */ /* 0x000fe20000000000 */
[----:B------:R-:W-:Y:S02]  /*8290*/  IMAD.MOV R6, RZ, RZ, -R6 ;  /* 0x000000ffff067224 */ /* 0x000fe400078e0a06 */
[----:B------:R-:W-:Y:S01]  /*82a0*/  @!P1 IMAD.MOV R118, RZ, RZ, -R118 ;  /* 0x000000ffff769224 */ /* 0x000fe200078e0a76 */
[C---:B------:R-:W-:Y:S01]  /*82b0*/  ISETP.GT.U32.AND P1, PT, R3.reuse, R121, PT ;  /* 0x000000790300720c */ /* 0x040fe20003f24070 */
[----:B------:R-:W-:Y:S01]  /*82c0*/  @!P6 IMAD.IADD R120, R120, 0x1, -R3 ;  /* 0x000000017878e824 */ /* 0x000fe200078e0a03 */
[C---:B------:R-:W-:Y:S01]  /*82d0*/  ISETP.GT.U32.AND P6, PT, R3.reuse, R123, PT ;  /* 0x0000007b0300720c */ /* 0x040fe20003fc4070 */
[----:B------:R-:W-:-:S02]  /*82e0*/  IMAD R124, R3, R6, R124 ;  /* 0x00000006037c7224 */ /* 0x000fc400078e027c */
[----:B------:R-:W-:Y:S02]  /*82f0*/  @!P4 IMAD.IADD R122, R122, 0x1, -R3 ;  /* 0x000000017a7ac824 */ /* 0x000fe400078e0a03 */
[----:B------:R-:W-:Y:S01]  /*8300*/  IMAD.HI.U32 R6, R0, R126, RZ ;  /* 0x0000007e00067227 */ /* 0x000fe200078e00ff */
[----:B------:R-:W-:-:S03]  /*8310*/  ISETP.GT.U32.AND P4, PT, R3, R124, PT ;  /* 0x0000007c0300720c */ /* 0x000fc60003f84070 */
[----:B------:R-:W-:Y:S02]  /*8320*/  IMAD.MOV R6, RZ, RZ, -R6 ;  /* 0x000000ffff067224 */ /* 0x000fe400078e0a06 */
[----:B------:R-:W-:Y:S01]  /*8330*/  @!P1 IMAD.IADD R121, R121, 0x1, -R3 ;  /* 0x0000000179799824 */ /* 0x000fe200078e0a03 */
[----:B------:R-:W-:Y:S01]  /*8340*/  ISETP.GE.AND P1, PT, R7, RZ, PT ;  /* 0x000000ff0700720c */ /* 0x000fe20003f26270 */
[----:B------:R-:W-:-:S04]  /*8350*/  IMAD.HI.U32 R7, R0, R127, RZ ;  /* 0x0000007f00077227 */ /* 0x000fc800078e00ff */
[----:B------:R-:W-:Y:S01]  /*8360*/  @!P6 IMAD.IADD R123, R123, 0x1, -R3 ;  /* 0x000000017b7be824 */ /* 0x000fe200078e0a03 */
[----:B------:R-:W-:Y:S01]  /*8370*/  ISETP.GE.AND P6, PT, R128, RZ, PT ;  /* 0x000000ff8000720c */ /* 0x000fe20003fc6270 */
[----:B------:R-:W-:Y:S01]  /*8380*/  IMAD.MOV R8, RZ, RZ, -R7 ;  /* 0x000000ffff087224 */ /* 0x000fe200078e0a07 */
[----:B------:R-:W-:Y:S01]  /*8390*/  IABS R128, R132 ;  /* 0x0000008400807213 */ /* 0x000fe20000000000 */
[----:B------:R-:W-:Y:S01]  /*83a0*/  @!P4 IMAD.IADD R124, R124, 0x1, -R3 ;  /* 0x000000017c7cc824 */ /* 0x000fe200078e0a03 */
[C---:B------:R-:W-:Y:S01]  /*83b0*/  ISETP.GT.U32.AND P4, PT, R3.reuse, R123, PT ;  /* 0x0000007b0300720c */ /* 0x040fe20003f84070 */
[C---:B------:R-:W-:Y:S02]  /*83c0*/  IMAD R127, R3.reuse, R8, R127 ;  /* 0x00000008037f7224 */ /* 0x040fe400078e027f */
[----:B------:R-:W-:Y:S01]  /*83d0*/  @!P0 IMAD.MOV R120, RZ, RZ, -R120 ;  /* 0x000000ffff788224 */ /* 0x000fe200078e0a78 */
[C---:B------:R-:W-:Y:S01]  /*83e0*/  ISETP.GT.U32.AND P0, PT, R3.reuse, R124, PT ;  /* 0x0000007c0300720c */ /* 0x040fe20003f04070 */
[----:B------:R-:W-:-:S02]  /*83f0*/  IMAD R126, R3, R6, R126 ;  /* 0x00000006037e7224 */ /* 0x000fc400078e027e */
[----:B------:R-:W-:-:S04]  /*8400*/  IMAD.HI.U32 R6, R0, R128, RZ ;  /* 0x0000008000067227 */ /* 0x000fc800078e00ff */
[----:B------:R-:W-:Y:S01]  /*8410*/  @!P3 IMAD.MOV R121, RZ, RZ, -R121 ;  /* 0x000000ffff79b224 */ /* 0x000fe200078e0a79 */
[----:B------:R-:W-:Y:S01]  /*8420*/  ISETP.GT.U32.AND P3, PT, R3, R127, PT ;  /* 0x0000007f0300720c */ /* 0x000fe20003f64070 */
[----:B------:R-:W-:-:S04]  /*8430*/  IMAD.HI.U32 R7, R0, R129, RZ ;  /* 0x0000008100077227 */ /* 0x000fc800078e00ff */
[----:B------:R-:W-:Y:S02]  /*8440*/  IMAD.MOV R6, RZ, RZ, -R6 ;  /* 0x000000ffff067224 */ /* 0x000fe400078e0a06 */
[----:B------:R-:W-:Y:S01]  /*8450*/  @!P4 IMAD.IADD R123, R123, 0x1, -R3 ;  /* 0x000000017b7bc824 */ /* 0x000fe200078e0a03 */
[----:B------:R-:W-:Y:S01]  /*8460*/  ISETP.GE.AND P4, PT, R131, RZ, PT ;  /* 0x000000ff8300720c */ /* 0x000fe20003f86270 */
[----:B------:R-:W-:Y:S01]  /*8470*/  IMAD.MOV R8, RZ, RZ, -R7 ;  /* 0x000000ffff087224 */ /* 0x000fe200078e0a07 */
[----:B------:R-:W-:Y:S01]  /*8480*/  LOP3.LUT R7, R5, 0xfc, RZ, 0xfc, !PT ;  /* 0x000000fc05077812 */ /* 0x000fe200078efcff */
[C---:B------:R-:W-:Y:S01]  /*8490*/  IMAD R128, R3.reuse, R6, R128 ;  /* 0x0000000603807224 */ /* 0x040fe200078e0280 */
[----:B------:R-:W-:Y:S01]  /*84a0*/  IABS R131, R134 ;  /* 0x0000008600837213 */ /* 0x000fe20000000000 */
[----:B------:R-:W-:Y:S01]  /*84b0*/  @!P0 IMAD.IADD R124, R124, 0x1, -R3 ;  /* 0x000000017c7c8824 */ /* 0x000fe200078e0a03 */
[----:B------:R-:W-:Y:S01]  /*84c0*/  ISETP.GE.AND P0, PT, R132, RZ, PT ;  /* 0x000000ff8400720c */ /* 0x000fe20003f06270 */
[C---:B------:R-:W-:Y:S01]  /*84d0*/  IMAD R129, R3.reuse, R8, R129 ;  /* 0x0000000803817224 */ /* 0x040fe200078e0281 */
[----:B------:R-:W-:Y:S01]  /*84e0*/  IABS R132, R136 ;  /* 0x0000008800847213 */ /* 0x000fe20000000000 */
[----:B------:R-:W-:Y:S01]  /*84f0*/  @!P1 IMAD.MOV R123, RZ, RZ, -R123 ;  /* 0x000000ffff7b9224 */ /* 0x000fe200078e0a7b */
[----:B------:R-:W-:Y:S01]  /*8500*/  ISETP.GT.U32.AND P1, PT, R3, R128, PT ;  /* 0x000000800300720c */ /* 0x000fe20003f24070 */
[----:B------:R-:W-:-:S02]  /*8510*/  @!P3 IMAD.IADD R127, R127, 0x1, -R3 ;  /* 0x000000017f7fb824 */ /* 0x000fc400078e0a03 */
[----:B------:R-:W-:Y:S01]  /*8520*/  @!P6 IMAD.MOV R124, RZ, RZ, -R124 ;  /* 0x000000ffff7ce224 */ /* 0x000fe200078e0a7c */
[C---:B------:R-:W-:Y:S01]  /*8530*/  ISETP.GT.U32.AND P6, PT, R3.reuse, R129, PT ;  /* 0x000000810300720c */ /* 0x040fe20003fc4070 */
[----:B------:R-:W-:Y:S01]  /*8540*/  @!P2 IMAD.MOV R119, RZ, RZ, -R119 ;  /* 0x000000ffff77a224 */ /* 0x000fe200078e0a77 */
[C---:B------:R-:W-:Y:S01]  /*8550*/  ISETP.GT.U32.AND P3, PT, R3.reuse, R127, PT ;  /* 0x0000007f0300720c */ /* 0x040fe20003f64070 */
[----:B------:R-:W-:Y:S01]  /*8560*/  @!P5 IMAD.MOV R122, RZ, RZ, -R122 ;  /* 0x000000ffff7ad224 */ /* 0x000fe200078e0a7a */
[----:B------:R-:W-:Y:S02]  /*8570*/  ISETP.GT.U32.AND P2, PT, R3, R126, PT ;  /* 0x0000007e0300720c */ /* 0x000fe40003f44070 */
[----:B------:R-:W-:Y:S02]  /*8580*/  ISETP.GE.AND P5, PT, R130, RZ, PT ;  /* 0x000000ff8200720c */ /* 0x000fe40003fa6270 */
[----:B------:R-:W-:Y:S01]  /*8590*/  IABS R130, R7 ;  /* 0x0000000700827213 */ /* 0x000fe20000000000 */
[----:B------:R-:W-:-:S04]  /*85a0*/  @!P1 IMAD.IADD R128, R128, 0x1, -R3 ;  /* 0x0000000180809824 */ /* 0x000fc800078e0a03 */
[----:B------:R-:W-:Y:S01]  /*85b0*/  @!P6 IMAD.IADD R129, R129, 0x1, -R3 ;  /* 0x000000018181e824 */ /* 0x000fe200078e0a03 */
[----:B------:R-:W-:Y:S01]  /*85c0*/  ISETP.GT.U32.AND P1, PT, R3, R128, PT ;  /* 0x000000800300720c */ /* 0x000fe20003f24070 */
[----:B------:R-:W-:-:S03]  /*85d0*/  IMAD.HI.U32 R6, R0, R130, RZ ;  /* 0x0000008200067227 */ /* 0x000fc600078e00ff */
[----:B------:R-:W-:Y:S01]  /*85e0*/  ISETP.GT.U32.AND P6, PT, R3, R129, PT ;  /* 0x000000810300720c */ /* 0x000fe20003fc4070 */
[----:B------:R-:W-:Y:S01]  /*85f0*/  @!P3 IMAD.IADD R127, R127, 0x1, -R3 ;  /* 0x000000017f7fb824 */ /* 0x000fe200078e0a03 */
[----:B------:R-:W-:Y:S01]  /*8600*/  ISETP.GE.AND P3, PT, R7, RZ, PT ;  /* 0x000000ff0700720c */ /* 0x000fe20003f66270 */
[----:B------:R-:W-:-:S04]  /*8610*/  IMAD.HI.U32 R7, R0, R131, RZ ;  /* 0x0000008300077227 */ /* 0x000fc800078e00ff */
[----:B------:R-:W-:Y:S02]  /*8620*/  IMAD.MOV R6, RZ, RZ, -R6 ;  /* 0x000000ffff067224 */ /* 0x000fe400078e0a06 */
[----:B------:R-:W-:Y:S02]  /*8630*/  @!P2 IMAD.IADD R126, R126, 0x1, -R3 ;  /* 0x000000017e7ea824 */ /* 0x000fe400078e0a03 */
[----:B------:R-:W-:Y:S02]  /*8640*/  IMAD.MOV R8, RZ, RZ, -R7 ;  /* 0x000000ffff087224 */ /* 0x000fe400078e0a07 */
[C---:B------:R-:W-:Y:S01]  /*8650*/  IMAD R130, R3.reuse, R6, R130 ;  /* 0x0000000603827224 */ /* 0x040fe200078e0282 */
[C---:B------:R-:W-:Y:S01]  /*8660*/  ISETP.GT.U32.AND P2, PT, R3.reuse, R126, PT ;  /* 0x0000007e0300720c */ /* 0x040fe20003f44070 */
[----:B------:R-:W-:Y:S01]  /*8670*/  IMAD R131, R3, R8, R131 ;  /* 0x0000000803837224 */ /* 0x000fe200078e0283 */
[----:B------:R-:W-:Y:S01]  /*8680*/  LOP3.LUT R8, R5, 0xf6, RZ, 0xfc, !PT ;  /* 0x000000f605087812 */ /* 0x000fe200078efcff */
[--C-:B------:R-:W-:Y:S01]  /*8690*/  @!P1 IMAD.IADD R128, R128, 0x1, -R3.reuse ;  /* 0x0000000180809824 */ /* 0x100fe200078e0a03 */
[----:B------:R-:W-:Y:S01]  /*86a0*/  ISETP.GT.U32.AND P1, PT, R3, R130, PT ;  /* 0x000000820300720c */ /* 0x000fe20003f24070 */
[----:B------:R-:W-:Y:S01]  /*86b0*/  @!P6 IMAD.IADD R129, R129, 0x1, -R3 ;  /* 0x000000018181e824 */ /* 0x000fe200078e0a03 */
[----:B------:R-:W-:Y:S01]  /*86c0*/  ISETP.GT.U32.AND P6, PT, R3, R131, PT ;  /* 0x000000830300720c */ /* 0x000fe20003fc4070 */
[----:B------:R-:W-:-:S04]  /*86d0*/  IMAD.HI.U32 R6, R0, R132, RZ ;  /* 0x0000008400067227 */ /* 0x000fc800078e00ff */
[----:B------:R-:W-:Y:S02]  /*86e0*/  IMAD.MOV R6, RZ, RZ, -R6 ;  /* 0x000000ffff067224 */ /* 0x000fe400078e0a06 */
[--C-:B------:R-:W-:Y:S01]  /*86f0*/  @!P2 IMAD.IADD R126, R126, 0x1, -R3.reuse ;  /* 0x000000017e7ea824 */ /* 0x100fe200078e0a03 */
[----:B------:R-:W-:Y:S01]  /*8700*/  ISETP.GE.AND P2, PT, R133, RZ, PT ;  /* 0x000000ff8500720c */ /* 0x000fe20003f46270 */
[----:B------:R-:W-:Y:S01]  /*8710*/  IMAD R132, R3, R6, R132 ;  /* 0x0000000603847224 */ /* 0x000fe200078e0284 */
[----:B------:R-:W-:Y:S01]  /*8720*/  IABS R133, R8 ;  /* 0x0000000800857213 */ /* 0x000fe20000000000 */
[--C-:B------:R-:W-:Y:S02]  /*8730*/  @!P1 IMAD.IADD R130, R130, 0x1, -R3.reuse ;  /* 0x0000000182829824 */ /* 0x100fe400078e0a03 */
[----:B------:R-:W-:Y:S01]  /*8740*/  @!P6 IMAD.IADD R131, R131, 0x1, -R3 ;  /* 0x000000018383e824 */ /* 0x000fe200078e0a03 */
[C---:B------:R-:W-:Y:S01]  /*8750*/  ISETP.GT.U32.AND P1, PT, R3.reuse, R132, PT ;  /* 0x000000840300720c */ /* 0x040fe20003f24070 */
[----:B------:R-:W-:Y:S01]  /*8760*/  IMAD.HI.U32 R6, R0, R133, RZ ;  /* 0x0000008500067227 */ /* 0x000fe200078e00ff */
[----:B------:R-:W-:-:S03]  /*8770*/  ISETP.GT.U32.AND P6, PT, R3, R130, PT ;  /* 0x000000820300720c */ /* 0x000fc60003fc4070 */
[----:B------:R-:W-:Y:S02]  /*8780*/  IMAD.MOV R6, RZ, RZ, -R6 ;  /* 0x000000ffff067224 */ /* 0x000fe400078e0a06 */
[----:B------:R-:W-:Y:S01]  /*8790*/  @!P5 IMAD.MOV R126, RZ, RZ, -R126 ;  /* 0x000000ffff7ed224 */ /* 0x000fe200078e0a7e */
[----:B------:R-:W-:Y:S01]  /*87a0*/  ISETP.GE.AND P5, PT, R134, RZ, PT ;  /* 0x000000ff8600720c */ /* 0x000fe20003fa6270 */
[----:B------:R-:W-:Y:S01]  /*87b0*/  IMAD R133, R3, R6, R133 ;  /* 0x0000000603857224 */ /* 0x000fe200078e0285 */
[----:B------:R-:W-:Y:S01]  /*87c0*/  IABS R134, R137 ;  /* 0x0000008900867213 */ /* 0x000fe20000000000 */
[----:B------:R-:W-:-:S04]  /*87d0*/  IMAD.HI.U32 R6, R0, R135, RZ ;  /* 0x0000008700067227 */ /* 0x000fc800078e00ff */
[--C-:B------:R-:W-:Y:S01]  /*87e0*/  @!P1 IMAD.IADD R132, R132, 0x1, -R3.reuse ;  /* 0x0000000184849824 */ /* 0x100fe200078e0a03 */
[C---:B------:R-:W-:Y:S01]  /*87f0*/  ISETP.GT.U32.AND P1, PT, R3.reuse, R131, PT ;  /* 0x000000830300720c */ /* 0x040fe20003f24070 */
[----:B------:R-:W-:Y:S01]  /*8800*/  @!P6 IMAD.IADD R130, R130, 0x1, -R3 ;  /* 0x000000018282e824 */ /* 0x000fe200078e0a03 */
[----:B------:R-:W-:Y:S01]  /*8810*/  ISETP.GT.U32.AND P6, PT, R3, R133, PT ;  /* 0x000000850300720c */ /* 0x000fe20003fc4070 */
[----:B------:R-:W-:Y:S02]  /*8820*/  IMAD.MOV R6, RZ, RZ, -R6 ;  /* 0x000000ffff067224 */ /* 0x000fe400078e0a06 */
[----:B------:R-:W-:-:S04]  /*8830*/  IMAD.HI.U32 R7, R0, R134, RZ ;  /* 0x0000008600077227 */ /* 0x000fc800078e00ff */
[----:B------:R-:W-:Y:S02]  /*8840*/  IMAD R135, R3, R6, R135 ;  /* 0x0000000603877224 */ /* 0x000fe400078e0287 */
[----:B------:R-:W-:Y:S02]  /*8850*/  IMAD.MOV R7, RZ, RZ, -R7 ;  /* 0x000000ffff077224 */ /* 0x000fe400078e0a07 */
[----:B------:R-:W-:Y:S01]  /*8860*/  @!P4 IMAD.MOV R127, RZ, RZ, -R127 ;  /* 0x000000ffff7fc224 */ /* 0x000fe200078e0a7f */
[----:B------:R-:W-:Y:S01]  /*8870*/  ISETP.GE.AND P4, PT, R136, RZ, PT ;  /* 0x000000ff8800720c */ /* 0x000fe20003f86270 */
[--C-:B------:R-:W-:Y:S01]  /*8880*/  @!P1 IMAD.IADD R131, R131, 0x1, -R3.reuse ;  /* 0x0000000183839824 */ /* 0x100fe200078e0a03 */
[----:B------:R-:W-:Y:S01]  /*8890*/  IABS R136, R140 ;  /* 0x0000008c00887213 */ /* 0x000fe20000000000 */
[----:B------:R-:W-:Y:S01]  /*88a0*/  @!P6 IMAD.IADD R133, R133, 0x1, -R3 ;  /* 0x000000018585e824 */ /* 0x000fe200078e0a03 */
[C---:B------:R-:W-:Y:S01]  /*88b0*/  ISETP.GT.U32.AND P6, PT, R3.reuse, R135, PT ;  /* 0x000000870300720c */ /* 0x040fe20003fc4070 */
[----:B------:R-:W-:Y:S01]  /*88c0*/  IMAD R134, R3, R7, R134 ;  /* 0x0000000703867224 */ /* 0x000fe200078e0286 */
[----:B------:R-:W-:Y:S01]  /*88d0*/  ISETP.GE.AND P1, PT, R137, RZ, PT ;  /* 0x000000ff8900720c */ /* 0x000fe20003f26270 */
[----:B------:R-:W-:Y:S01]  /*88e0*/  @!P5 IMAD.MOV R131, RZ, RZ, -R131 ;  /* 0x000000ffff83d224 */ /* 0x000fe200078e0a83 */
[----:B------:R-:W-:Y:S01]  /*88f0*/  ISETP.GT.U32.AND P5, PT, R3, R133, PT ;  /* 0x000000850300720c */ /* 0x000fe20003fa4070 */
[----:B------:R-:W-:Y:S01]  /*8900*/  IMAD.HI.U32 R7, R0, R136, RZ ;  /* 0x0000008800077227 */ /* 0x000fe200078e00ff */
[----:B------:R-:W-:-:S03]  /*8910*/  IABS R137, R142 ;  /* 0x0000008e00897213 */ /* 0x000fc60000000000 */
[----:B------:R-:W-:Y:S01]  /*8920*/  @!P3 IMAD.MOV R130, RZ, RZ, -R130 ;  /* 0x000000ffff82b224 */ /* 0x000fe200078e0a82 */
[----:B------:R-:W-:Y:S01]  /*8930*/  ISETP.GT.U32.AND P3, PT, R3, R134, PT ;  /* 0x000000860300720c */ /* 0x000fe20003f64070 */
[----:B------:R-:W-:Y:S02]  /*8940*/  IMAD.MOV R7, RZ, RZ, -R7 ;  /* 0x000000ffff077224 */ /* 0x000fe400078e0a07 */
[--C-:B------:R-:W-:Y:S02]  /*8950*/  @!P6 IMAD.IADD R135, R135, 0x1, -R3.reuse ;  /* 0x000000018787e824 */ /* 0x100fe400078e0a03 */
[C---:B------:R-:W-:Y:S02]  /*8960*/  IMAD R136, R3.reuse, R7, R136 ;  /* 0x0000000703887224 */ /* 0x040fe400078e0288 */
[----:B------:R-:W-:Y:S01]  /*8970*/  @!P0 IMAD.MOV R128, RZ, RZ, -R128 ;  /* 0x000000ffff808224 */ /* 0x000fe200078e0a80 */
[----:B------:R-:W-:Y:S01]  /*8980*/  ISETP.GT.U32.AND P0, PT, R3, R132, PT ;  /* 0x000000840300720c */ /* 0x000fe20003f04070 */
[----:B------:R-:W-:Y:S01]  /*8990*/  @!P5 IMAD.IADD R133, R133, 0x1, -R3 ;  /* 0x000000018585d824 */ /* 0x000fe200078e0a03 */
[C---:B------:R-:W-:Y:S01]  /*89a0*/  ISETP.GT.U32.AND P5, PT, R3.reuse, R136, PT ;  /* 0x000000880300720c */ /* 0x040fe20003fa4070 */
[----:B------:R-:W-:Y:S01]  /*89b0*/  IMAD.HI.U32 R6, R0, R137, RZ ;  /* 0x0000008900067227 */ /* 0x000fe200078e00ff */
[----:B------:R-:W-:-:S03]  /*89c0*/  ISETP.GT.U32.AND P6, PT, R3, R135, PT ;  /* 0x000000870300720c */ /* 0x000fc60003fc4070 */
[----:B------:R-:W-:Y:S02]  /*89d0*/  @!P3 IMAD.IADD R134, R134, 0x1, -R3 ;  /* 0x000000018686b824 */ /* 0x000fe400078e0a03 */
[----:B------:R-:W-:Y:S02]  /*89e0*/  IMAD.MOV R6, RZ, RZ, -R6 ;  /* 0x000000ffff067224 */ /* 0x000fe400078e0a06 */
[----:B------:R-:W-:Y:S01]  /*89f0*/  @!P2 IMAD.MOV R129, RZ, RZ, -R129 ;  /* 0x000000ffff81a224 */ /* 0x000fe200078e0a81 */
[C---:B------:R-:W-:Y:S01]  /*8a00*/  ISETP.GT.U32.AND P3, PT, R3.reuse, R134, PT ;  /* 0x000000860300720c */ /* 0x040fe20003f64070 */
[----:B------:R-:W-:Y:S01]  /*8a10*/  IMAD R137, R3, R6, R137 ;  /* 0x0000000603897224 */ /* 0x000fe200078e0289 */
[----:B------:R-:W-:Y:S01]  /*8a20*/  ISETP.GE.AND P2, PT, R8, RZ, PT ;  /* 0x000000ff0800720c */ /* 0x000fe20003f46270 */
[--C-:B------:R-:W-:Y:S01]  /*8a30*/  @!P0 IMAD.IADD R132, R132, 0x1, -R3.reuse ;  /* 0x0000000184848824 */ /* 0x100fe200078e0a03 */
[----:B------:R-:W-:Y:S01]  /*8a40*/  ISETP.GE.AND P0, PT, R138, RZ, PT ;  /* 0x000000ff8a00720c */ /* 0x000fe20003f06270 */
[--C-:B------:R-:W-:Y:S01]  /*8a50*/  @!P5 IMAD.IADD R136, R136, 0x1, -R3.reuse ;  /* 0x000000018888d824 */ /* 0x100fe200078e0a03 */
[----:B------:R-:W-:Y:S01]  /*8a60*/  IABS R138, R143 ;  /* 0x0000008f008a7213 */ /* 0x000fe20000000000 */
[----:B------:R-:W-:Y:S01]  /*8a70*/  @!P6 IMAD.IADD R135, R135, 0x1, -R3 ;  /* 0x000000018787e824 */ /* 0x000fe200078e0a03 */
[C---:B------:R-:W-:Y:S01]  /*8a80*/  ISETP.GT.U32.AND P6, PT, R3.reuse, R137, PT ;  /* 0x000000890300720c */ /* 0x040fe20003fc4070 */
[----:B------:R-:W-:Y:S01]  /*8a90*/  @!P4 IMAD.MOV R132, RZ, RZ, -R132 ;  /* 0x000000ffff84c224 */ /* 0x000fe200078e0a84 */
[----:B------:R-:W-:Y:S01]  /*8aa0*/  ISETP.GT.U32.AND P4, PT, R3, R136, PT ;  /* 0x000000880300720c */ /* 0x000fe20003f84070 */
[----:B------:R-:W-:Y:S01]  /*8ab0*/  IMAD.HI.U32 R7, R0, R139, RZ ;  /* 0x0000008b00077227 */ /* 0x000fe200078e00ff */
[----:B------:R-:W-:-:S02]  /*8ac0*/  ISETP.GE.AND P5, PT, R142, RZ, PT ;  /* 0x000000ff8e00720c */ /* 0x000fc40003fa6270 */
[----:B------:R-:W-:Y:S01]  /*8ad0*/  IABS R142, R146 ;  /* 0x00000092008e7213 */ /* 0x000fe20000000000 */
[----:B------:R-:W-:-:S04]  /*8ae0*/  IMAD.HI.U32 R8, R0, R141, RZ ;  /* 0x0000008d00087227 */ /* 0x000fc800078e00ff */
[----:B------:R-:W-:Y:S01]  /*8af0*/  @!P3 IMAD.IADD R134, R134, 0x1, -R3 ;  /* 0x000000018686b824 */ /* 0x000fe200078e0a03 */
[----:B------:R-:W-:Y:S01]  /*8b00*/  ISETP.GE.AND P3, PT, R140, RZ, PT ;  /* 0x000000ff8c00720c */ /* 0x000fe20003f66270 */
[----:B------:R-:W-:-:S04]  /*8b10*/  IMAD.HI.U32 R6, R0, R138, RZ ;  /* 0x0000008a00067227 */ /* 0x000fc800078e00ff */
[----:B------:R-:W-:Y:S01]  /*8b20*/  IMAD.MOV R140, RZ, RZ, -R7 ;  /* 0x000000ffff8c7224 */ /* 0x000fe200078e0a07 */
[----:B------:R-:W-:Y:S01]  /*8b30*/  LOP3.LUT R7, R5, 0xe6, RZ, 0xfc, !PT ;  /* 0x000000e605077812 */ /* 0x000fe200078efcff */
[----:B------:R-:W-:Y:S02]  /*8b40*/  IMAD.MOV R8, RZ, RZ, -R8 ;  /* 0x000000ffff087224 */ /* 0x000fe400078e0a08 */
[----:B------:R-:W-:Y:S02]  /*8b50*/  IMAD.MOV R6, RZ, RZ, -R6 ;  /* 0x000000ffff067224 */ /* 0x000fe400078e0a06 */
[C---:B------:R-:W-:Y:S02]  /*8b60*/  IMAD R139, R3.reuse, R140, R139 ;  /* 0x0000008c038b7224 */ /* 0x040fe400078e028b */
[C---:B------:R-:W-:Y:S01]  /*8b70*/  IMAD R140, R3.reuse, R8, R141 ;  /* 0x00000008038c7224 */ /* 0x040fe200078e028d */
[----:B------:R-:W-:Y:S01]  /*8b80*/  IABS R141, R7 ;  /* 0x00000007008d7213 */ /* 0x000fe20000000000 */
[----:B------:R-:W-:-:S02]  /*8b90*/  IMAD R138, R3, R6, R138 ;  /* 0x00000006038a7224 */ /* 0x000fc400078e028a */
[--C-:B------:R-:W-:Y:S02]  /*8ba0*/  @!P6 IMAD.IADD R137, R137, 0x1, -R3.reuse ;  /* 0x000000018989e824 */ /* 0x100fe400078e0a03 */
[----:B------:R-:W-:Y:S01]  /*8bb0*/  @!P4 IMAD.IADD R136, R136, 0x1, -R3 ;  /* 0x000000018888c824 */ /* 0x000fe200078e0a03 */
[C---:B------:R-:W-:Y:S01]  /*8bc0*/  ISETP.GT.U32.AND P4, PT, R3.reuse, R140, PT ;  /* 0x0000008c0300720c */ /* 0x040fe20003f84070 */
[----:B------:R-:W-:Y:S01]  /*8bd0*/  @!P2 IMAD.MOV R133, RZ, RZ, -R133 ;  /* 0x000000ffff85a224 */ /* 0x000fe200078e0a85 */
[C---:B------:R-:W-:Y:S01]  /*8be0*/  ISETP.GT.U32.AND P6, PT, R3.reuse, R137, PT ;  /* 0x000000890300720c */ /* 0x040fe20003fc4070 */
[----:B------:R-:W-:Y:S01]  /*8bf0*/  @!P1 IMAD.MOV R134, RZ, RZ, -R134 ;  /* 0x000000ffff869224 */ /* 0x000fe200078e0a86 */
[C---:B------:R-:W-:Y:S01]  /*8c00*/  ISETP.GT.U32.AND P2, PT, R3.reuse, R138, PT ;  /* 0x0000008a0300720c */ /* 0x040fe20003f44070 */
[----:B------:R-:W-:Y:S01]  /*8c10*/  IMAD.HI.U32 R6, R0, R141, RZ ;  /* 0x0000008d00067227 */ /* 0x000fe200078e00ff */
[----:B------:R-:W-:-:S03]  /*8c20*/  ISETP.GT.U32.AND P1, PT, R3, R139, PT ;  /* 0x0000008b0300720c */ /* 0x000fc60003f24070 */
[----:B------:R-:W-:Y:S02]  /*8c30*/  IMAD.MOV R8, RZ, RZ, -R6 ;  /* 0x000000ffff087224 */ /* 0x000fe400078e0a06 */
[----:B------:R-:W-:Y:S02]  /*8c40*/  @!P3 IMAD.MOV R136, RZ, RZ, -R136 ;  /* 0x000000ffff88b224 */ /* 0x000fe400078e0a88 */
[--C-:B------:R-:W-:Y:S02]  /*8c50*/  @!P4 IMAD.IADD R140, R140, 0x1, -R3.reuse ;  /* 0x000000018c8cc824 */ /* 0x100fe400078e0a03 */
[--C-:B------:R-:W-:Y:S01]  /*8c60*/  @!P6 IMAD.IADD R137, R137, 0x1, -R3.reuse ;  /* 0x000000018989e824 */ /* 0x100fe200078e0a03 */
[----:B------:R-:W-:Y:S01]  /*8c70*/  ISETP.GE.AND P6, PT, R144, RZ, PT ;  /* 0x000000ff9000720c */ /* 0x000fe20003fc6270 */
[----:B------:R-:W-:Y:S01]  /*8c80*/  @!P2 IMAD.IADD R138, R138, 0x1, -R3 ;  /* 0x000000018a8aa824 */ /* 0x000fe200078e0a03 */
[C---:B------:R-:W-:Y:S01]  /*8c90*/  ISETP.GT.U32.AND P3, PT, R3.reuse, R140, PT ;  /* 0x0000008c0300720c */ /* 0x040fe20003f64070 */
[----:B------:R-:W-:Y:S01]  /*8ca0*/  IMAD R141, R3, R8, R141 ;  /* 0x00000008038d7224 */ /* 0x000fe200078e028d */
[----:B------:R-:W-:Y:S01]  /*8cb0*/  LOP3.LUT R8, R5, 0xe2, RZ, 0xfc, !PT ;  /* 0x000000e205087812 */ /* 0x000fe200078efcff */
[----:B------:R-:W-:Y:S01]  /*8cc0*/  @!P1 IMAD.IADD R139, R139, 0x1, -R3 ;  /* 0x000000018b8b9824 */ /* 0x000fe200078e0a03 */
[C---:B------:R-:W-:Y:S01]  /*8cd0*/  ISETP.GT.U32.AND P1, PT, R3.reuse, R138, PT ;  /* 0x0000008a0300720c */ /* 0x040fe20003f24070 */
[----:B------:R-:W-:Y:S01]  /*8ce0*/  @!P5 IMAD.MOV R137, RZ, RZ, -R137 ;  /* 0x000000ffff89d224 */ /* 0x000fe200078e0a89 */
[----:B------:R-:W-:Y:S01]  /*8cf0*/  ISETP.GT.U32.AND P5, PT, R3, R141, PT ;  /* 0x0000008d0300720c */ /* 0x000fe20003fa4070 */
[----:B------:R-:W-:Y:S01]  /*8d00*/  @!P0 IMAD.MOV R135, RZ, RZ, -R135 ;  /* 0x000000ffff878224 */ /* 0x000fe200078e0a87 */
[----:B------:R-:W-:Y:S01]  /*8d10*/  ISETP.GE.AND P0, PT, R143, RZ, PT ;  /* 0x000000ff8f00720c */ /* 0x000fe20003f06270 */
[----:B------:R-:W-:Y:S01]  /*8d20*/  IMAD.HI.U32 R6, R0, R142, RZ ;  /* 0x0000008e00067227 */ /* 0x000fe200078e00ff */
[----:B------:R-:W-:-:S02]  /*8d30*/  ISETP.GT.U32.AND P4, PT, R3, R139, PT ;  /* 0x0000008b0300720c */ /* 0x000fc40003f84070 */
[----:B------:R-:W-:Y:S01]  /*8d40*/  IABS R143, R8 ;  /* 0x00000008008f7213 */ /* 0x000fe20000000000 */
[----:B------:R-:W-:Y:S01]  /*8d50*/  IMAD.MOV R6, RZ, RZ, -R6 ;  /* 0x000000ffff067224 */ /* 0x000fe200078e0a06 */
[----:B------:R-:W-:Y:S01]  /*8d60*/  ISETP.GE.AND P2, PT, R145, RZ, PT ;  /* 0x000000ff9100720c */ /* 0x000fe20003f46270 */
[--C-:B------:R-:W-:Y:S01]  /*8d70*/  @!P3 IMAD.IADD R140, R140, 0x1, -R3.reuse ;  /* 0x000000018c8cb824 */ /* 0x100fe200078e0a03 */
[----:B------:R-:W-:Y:S01]  /*8d80*/  ISETP.GE.AND P3, PT, R146, RZ, PT ;  /* 0x000000ff9200720c */ /* 0x000fe20003f66270 */
[----:B------:R-:W-:Y:S01]  /*8d90*/  IMAD R142, R3, R6, R142 ;  /* 0x00000006038e7224 */ /* 0x000fe200078e028e */
[----:B------:R-:W-:Y:S01]  /*8da0*/  LOP3.LUT R146, R5, 0xde, RZ, 0xfc, !PT ;  /* 0x000000de05927812 */ /* 0x000fe200078efcff */
[----:B------:R-:W-:Y:S01]  /*8db0*/  @!P1 IMAD.IADD R138, R138, 0x1, -R3 ;  /* 0x000000018a8a9824 */ /* 0x000fe200078e0a03 */
[----:B------:R-:W-:Y:S01]  /*8dc0*/  ISETP.GE.AND P1, PT, R7, RZ, PT ;  /* 0x000000ff0700720c */ /* 0x000fe20003f26270 */
[----:B------:R-:W-:Y:S01]  /*8dd0*/  IMAD.HI.U32 R6, R0, R143, RZ ;  /* 0x0000008f00067227 */ /* 0x000fe200078e00ff */
[----:B------:R-:W-:-:S02]  /*8de0*/  IABS R145, R146 ;  /* 0x0000009200917213 */ /* 0x000fc40000000000 */
[----:B------:R-:W-:Y:S01]  /*8df0*/  IABS R144, R147 ;  /* 0x0000009300907213 */ /* 0x000fe20000000000 */
[--C-:B------:R-:W-:Y:S01]  /*8e00*/  @!P5 IMAD.IADD R141, R141, 0x1, -R3.reuse ;  /* 0x000000018d8dd824 */ /* 0x100fe200078e0a03 */
[----:B------:R-:W-:Y:S01]  /*8e10*/  ISETP.GE.AND P5, PT, R8, RZ, PT ;  /* 0x000000ff0800720c */ /* 0x000fe20003fa6270 */
[----:B------:R-:W-:Y:S01]  /*8e20*/  @!P4 IMAD.IADD R139, R139, 0x1, -R3 ;  /* 0x000000018b8bc824 */ /* 0x000fe200078e0a03 */
[C---:B------:R-:W-:Y:S01]  /*8e30*/  ISETP.GT.U32.AND P4, PT, R3.reuse, R142, PT ;  /* 0x0000008e0300720c */ /* 0x040fe20003f84070 */
[----:B------:R-:W-:Y:S02]  /*8e40*/  IMAD.MOV R6, RZ, RZ, -R6 ;  /* 0x000000ffff067224 */ /* 0x000fe400078e0a06 */
[----:B------:R-:W-:Y:S01]  /*8e50*/  @!P0 IMAD.MOV R138, RZ, RZ, -R138 ;  /* 0x000000ffff8a8224 */ /* 0x000fe200078e0a8a */
[C---:B------:R-:W-:Y:S01]  /*8e60*/  ISETP.GT.U32.AND P0, PT, R3.reuse, R141, PT ;  /* 0x0000008d0300720c */ /* 0x040fe20003f04070 */
[----:B------:R-:W-:Y:S02]  /*8e70*/  IMAD R143, R3, R6, R143 ;  /* 0x00000006038f7224 */ /* 0x000fe400078e028f */
[----:B------:R-:W-:-:S04]  /*8e80*/  IMAD.HI.U32 R6, R0, R145, RZ ;  /* 0x0000009100067227 */ /* 0x000fc800078e00ff */
[----:B------:R-:W-:Y:S01]  /*8e90*/  @!P6 IMAD.MOV R139, RZ, RZ, -R139 ;  /* 0x000000ffff8be224 */ /* 0x000fe200078e0a8b */
[----:B------:R-:W-:Y:S01]  /*8ea0*/  ISETP.GT.U32.AND P6, PT, R3, R143, PT ;  /* 0x0000008f0300720c */ /* 0x000fe20003fc4070 */
[----:B------:R-:W-:Y:S02]  /*8eb0*/  IMAD.MOV R6, RZ, RZ, -R6 ;  /* 0x000000ffff067224 */ /* 0x000fe400078e0a06 */
[--C-:B------:R-:W-:Y:S02]  /*8ec0*/  @!P4 IMAD.IADD R142, R142, 0x1, -R3.reuse ;  /* 0x000000018e8ec824 */ /* 0x100fe400078e0a03 */
[----:B------:R-:W-:Y:S02]  /*8ed0*/  @!P0 IMAD.IADD R141, R141, 0x1, -R3 ;  /* 0x000000018d8d8824 */ /* 0x000fe400078e0a03 */
[C---:B------:R-:W-:Y:S01]  /*8ee0*/  IMAD R145, R3.reuse, R6, R145 ;  /* 0x0000000603917224 */ /* 0x040fe200078e0291 */
[----:B------:R-:W-:Y:S01]  /*8ef0*/  ISETP.GT.U32.AND P4, PT, R3, R142, PT ;  /* 0x0000008e0300720c */ /* 0x000fe20003f84070 */
[----:B------:R-:W-:-:S02]  /*8f00*/  @!P1 IMAD.MOV R141, RZ, RZ, -R141 ;  /* 0x000000ffff8d9224 */ /* 0x000fc400078e0a8d */
        /* <DEDUP_REMOVED lines=9> */
[----:B------:R-:W-:Y:S01]  /*8fa0*/  LOP3.LUT R7, R5, 0xdc, RZ, 0xfc, !PT ;  /* 0x000000dc05077812 */ /* 0x000fe200078efcff */
[----:B------:R-:W-:Y:S01]  /*8fb0*/  @!P1 IMAD.IADD R145, R145, 0x1, -R3 ;  /* 0x0000000191919824 */ /* 0x000fe200078e0a03 */
[----:B------:R-:W-:Y:S01]  /*8fc0*/  ISETP.GT.U32.AND P0, PT, R3, R144, PT ;  /* 0x000000900300720c */ /* 0x000fe20003f04070 */
[----:B------:R-:W-:Y:S01]  /*8fd0*/  @!P3 IMAD.MOV R142, RZ, RZ, -R142 ;  /* 0x000000ffff8eb224 */ /* 0x000fe200078e0a8e */
[----:B------:R-:W-:Y:S01]  /*8fe0*/  IABS R147, R148 ;  /* 0x0000009400937213 */ /* 0x000fe20000000000 */
[----:B------:R-:W-:Y:S01]  /*8ff0*/  IMAD.HI.U32 R8, R0, R149, RZ ;  /* 0x0000009500087227 */ /* 0x000fe200078e00ff */
[----:B------:R-:W-:-:S02]  /*9000*/  ISETP.GE.AND P4, PT, R146, RZ, PT ;  /* 0x000000ff9200720c */ /* 0x000fc40003f86270 */
[----:B------:R-:W-:Y:S01]  /*9010*/  IABS R146, R7 ;  /* 0x0000000700927213 */ /* 0x000fe20000000000 */
[----:B------:R-:W-:Y:S01]  /*9020*/  @!P6 IMAD.IADD R143, R143, 0x1, -R3 ;  /* 0x000000018f8fe824 */ /* 0x000fe200078e0a03 */
[----:B------:R-:W-:Y:S01]  /*9030*/  ISETP.GE.AND P3, PT, R7, RZ, PT ;  /* 0x000000ff0700720c */ /* 0x000fe20003f66270 */
[----:B------:R-:W-:Y:S01]  /*9040*/  IMAD.HI.U32 R7, R0, R147, RZ ;  /* 0x0000009300077227 */ /* 0x000fe200078e00ff */
[C---:B------:R-:W-:Y:S02]  /*9050*/  ISETP.GT.U32.AND P1, PT, R3.reuse, R145, PT ;  /* 0x000000910300720c */ /* 0x040fe40003f24070 */
[----:B------:R-:W-:Y:S01]  /*9060*/  ISETP.GE.AND P6, PT, R148, RZ, PT ;  /* 0x000000ff9400720c */ /* 0x000fe20003fc6270 */
[----:B------:R-:W-:Y:S02]  /*9070*/  IMAD.MOV R148, RZ, RZ, -R7 ;  /* 0x000000ffff947224 */ /* 0x000fe400078e0a07 */
[----:B------:R-:W-:Y:S02]  /*9080*/  @!P0 IMAD.IADD R144, R144, 0x1, -R3 ;  /* 0x0000000190908824 */ /* 0x000fe400078e0a03 */
[----:B------:R-:W-:-:S02]  /*9090*/  IMAD R147, R3, R148, R147 ;  /* 0x0000009403937224 */ /* 0x000fc400078e0293 */
[----:B------:R-:W-:Y:S01]  /*90a0*/  IMAD.HI.U32 R6, R0, R146, RZ ;  /* 0x0000009200067227 */ /* 0x000fe200078e00ff */
[----:B------:R-:W-:-:S03]  /*90b0*/  ISETP.GT.U32.AND P0, PT, R3, R144, PT ;  /* 0x000000900300720c */ /* 0x000fc60003f04070 */
[----:B------:R-:W-:Y:S01]  /*90c0*/  @!P1 IMAD.IADD R145, R145, 0x1, -R3 ;  /* 0x0000000191919824 */ /* 0x000fe200078e0a03 */
[C---:B------:R-:W-:Y:S01]  /*90d0*/  ISETP.GT.U32.AND P1, PT, R3.reuse, R147, PT ;  /* 0x000000930300720c */ /* 0x040fe20003f24070 */
[----:B------:R-:W-:Y:S02]  /*90e0*/  IMAD.MOV R6, RZ, RZ, -R6 ;  /* 0x000000ffff067224 */ /* 0x000fe400078e0a06 */
[----:B------:R-:W-:Y:S02]  /*90f0*/  @!P5 IMAD.MOV R143, RZ, RZ, -R143 ;  /* 0x000000ffff8fd224 */ /* 0x000fe400078e0a8f */
[----:B------:R-:W-:Y:S01]  /*9100*/  IMAD R146, R3, R6, R146 ;  /* 0x0000000603927224 */ /* 0x000fe200078e0292 */
[----:B------:R-:W-:Y:S01]  /*9110*/  LOP3.LUT R6, R5, 0xd6, RZ, 0xfc, !PT ;  /* 0x000000d605067812 */ /* 0x000fe200078efcff */
[----:B------:R-:W-:Y:S02]  /*9120*/  IMAD.MOV R8, RZ, RZ, -R8 ;  /* 0x000000ffff087224 */ /* 0x000fe400078e0a08 */
[----:B------:R-:W-:Y:S01]  /*9130*/  @!P0 IMAD.IADD R144, R144, 0x1, -R3 ;  /* 0x0000000190908824 */ /* 0x000fe200078e0a03 */
[----:B------:R-:W-:Y:S01]  /*9140*/  ISETP.GE.AND P0, PT, R150, RZ, PT ;  /* 0x000000ff9600720c */ /* 0x000fe20003f06270 */
[C---:B------:R-:W-:Y:S01]  /*9150*/  IMAD R148, R3.reuse, R8, R149 ;  /* 0x0000000803947224 */ /* 0x040fe200078e0295 */
[----:B------:R-:W-:Y:S01]  /*9160*/  ISETP.GT.U32.AND P5, PT, R3, R146, PT ;  /* 0x000000920300720c */ /* 0x000fe20003fa4070 */
[----:B------:R-:W-:Y:S01]  /*9170*/  @!P1 IMAD.IADD R147, R147, 0x1, -R3 ;  /* 0x0000000193939824 */ /* 0x000fe200078e0a03 */
[----:B------:R-:W-:Y:S01]  /*9180*/  IABS R150, R6 ;  /* 0x0000000600967213 */ /* 0x000fe20000000000 */
[----:B------:R-:W-:Y:S01]  /*9190*/  @!P2 IMAD.MOV R144, RZ, RZ, -R144 ;  /* 0x000000ffff90a224 */ /* 0x000fe200078e0a90 */
[----:B------:R-:W-:Y:S01]  /*91a0*/  ISETP.GE.AND P2, PT, R6, RZ, PT ;  /* 0x000000ff0600720c */ /* 0x000fe20003f46270 */
[----:B------:R-:W-:Y:S01]  /*91b0*/  IMAD.HI.U32 R7, R0, R151, RZ ;  /* 0x0000009700077227 */ /* 0x000fe200078e00ff */
[----:B------:R-:W-:-:S03]  /*91c0*/  ISETP.GT.U32.AND P1, PT, R3, R147, PT ;  /* 0x000000930300720c */ /* 0x000fc60003f24070 */
[----:B------:R-:W-:-:S04]  /*91d0*/  IMAD.HI.U32 R6, R0, R150, RZ ;  /* 0x0000009600067227 */ /* 0x000fc800078e00ff */
[----:B------:R-:W-:-:S04]  /*91e0*/  IMAD.HI.U32 R149, R0, R154, RZ ;  /* 0x0000009a00957227 */ /* 0x000fc800078e00ff */
[----:B------:R-:W-:Y:S02]  /*91f0*/  IMAD.MOV R6, RZ, RZ, -R6 ;  /* 0x000000ffff067224 */ /* 0x000fe400078e0a06 */
[----:B------:R-:W-:Y:S02]  /*9200*/  IMAD.MOV R152, RZ, RZ, -R7 ;  /* 0x000000ffff987224 */ /* 0x000fe400078e0a07 */
[----:B------:R-:W-:Y:S02]  /*9210*/  IMAD.MOV R7, RZ, RZ, -R149 ;  /* 0x000000ffff077224 */ /* 0x000fe400078e0a95 */
[----:B------:R-:W-:Y:S02]  /*9220*/  @!P5 IMAD.IADD R146, R146, 0x1, -R3 ;  /* 0x000000019292d824 */ /* 0x000fe400078e0a03 */
[----:B------:R-:W-:Y:S01]  /*9230*/  @!P4 IMAD.MOV R145, RZ, RZ, -R145 ;  /* 0x000000ffff91c224 */ /* 0x000fe200078e0a91 */
[C---:B------:R-:W-:Y:S01]  /*9240*/  ISETP.GT.U32.AND P4, PT, R3.reuse, R148, PT ;  /* 0x000000940300720c */ /* 0x040fe20003f84070 */
[C---:B------:R-:W-:Y:S01]  /*9250*/  IMAD R149, R3.reuse, R6, R150 ;  /* 0x0000000603957224 */ /* 0x040fe200078e0296 */
[----:B------:R-:W-:Y:S01]  /*9260*/  ISETP.GT.U32.AND P5, PT, R3, R146, PT ;  /* 0x000000920300720c */ /* 0x000fe20003fa4070 */
[----:B------:R-:W-:-:S02]  /*9270*/  @!P1 IMAD.IADD R147, R147, 0x1, -R3 ;  /* 0x0000000193939824 */ /* 0x000fc400078e0a03 */
[----:B------:R-:W-:Y:S01]  /*9280*/  IMAD.HI.U32 R8, R0, R153, RZ ;  /* 0x0000009900087227 */ /* 0x000fe200078e00ff */
[----:B------:R-:W-:-:S03]  /*9290*/  ISETP.GT.U32.AND P1, PT, R3, R149, PT ;  /* 0x000000950300720c */ /* 0x000fc60003f24070 */
[----:B------:R-:W-:Y:S02]  /*92a0*/  IMAD.MOV R8, RZ, RZ, -R8 ;  /* 0x000000ffff087224 */ /* 0x000fe400078e0a08 */
[C---:B------:R-:W-:Y:S02]  /*92b0*/  IMAD R150, R3.reuse, R152, R151 ;  /* 0x0000009803967224 */ /* 0x040fe400078e0297 */
[--C-:B------:R-:W-:Y:S02]  /*92c0*/  @!P4 IMAD.IADD R148, R148, 0x1, -R3.reuse ;  /* 0x000000019494c824 */ /* 0x100fe400078e0a03 */
[----:B------:R-:W-:Y:S01]  /*92d0*/  @!P5 IMAD.IADD R146, R146, 0x1, -R3 ;  /* 0x000000019292d824 */ /* 0x000fe200078e0a03 */
[C---:B------:R-:W-:Y:S01]  /*92e0*/  ISETP.GT.U32.AND P4, PT, R3.reuse, R150, PT ;  /* 0x000000960300720c */ /* 0x040fe20003f84070 */
[----:B------:R-:W-:Y:S01]  /*92f0*/  IMAD R151, R3, R8, R153 ;  /* 0x0000000803977224 */ /* 0x000fe200078e0299 */
[----:B------:R-:W-:Y:S01]  /*9300*/  IABS R153, R159 ;  /* 0x0000009f00997213 */ /* 0x000fe20000000000 */
[----:B------:R-:W-:Y:S01]  /*9310*/  @!P1 IMAD.IADD R149, R149, 0x1, -R3 ;  /* 0x0000000195959824 */ /* 0x000fe200078e0a03 */
[----:B------:R-:W-:Y:S01]  /*9320*/  ISETP.GT.U32.AND P1, PT, R3, R148, PT ;  /* 0x000000940300720c */ /* 0x000fe20003f24070 */
[----:B------:R-:W-:Y:S01]  /*9330*/  @!P3 IMAD.MOV R146, RZ, RZ, -R146 ;  /* 0x000000ffff92b224 */ /* 0x000fe200078e0a92 */
[----:B------:R-:W-:Y:S01]  /*9340*/  ISETP.GE.AND P5, PT, R155, RZ, PT ;  /* 0x000000ff9b00720c */ /* 0x000fe20003fa6270 */
[----:B------:R-:W-:Y:S01]  /*9350*/  IMAD.HI.U32 R6, R0, R153, RZ ;  /* 0x0000009900067227 */ /* 0x000fe200078e00ff */
[----:B------:R-:W-:-:S02]  /*9360*/  ISETP.GT.U32.AND P3, PT, R3, R149, PT ;  /* 0x000000950300720c */ /* 0x000fc40003f64070 */
[----:B------:R-:W-:Y:S01]  /*9370*/  IABS R155, R161 ;  /* 0x000000a1009b7213 */ /* 0x000fe20000000000 */
[C---:B------:R-:W-:Y:S01]  /*9380*/  IMAD R152, R3.reuse, R7, R154 ;  /* 0x0000000703987224 */ /* 0x040fe200078e029a */
[----:B------:R-:W-:Y:S01]  /*9390*/  IABS R154, R160 ;  /* 0x000000a0009a7213 */ /* 0x000fe20000000000 */
[----:B------:R-:W-:Y:S02]  /*93a0*/  IMAD.MOV R6, RZ, RZ, -R6 ;  /* 0x000000ffff067224 */ /* 0x000fe400078e0a06 */
[----:B------:R-:W-:Y:S02]  /*93b0*/  @!P4 IMAD.IADD R150, R150, 0x1, -R3 ;  /* 0x000000019696c824 */ /* 0x000fe400078e0a03 */
[----:B------:R-:W-:Y:S01]  /*93c0*/  @!P6 IMAD.MOV R147, RZ, RZ, -R147 ;  /* 0x000000ffff93e224 */ /* 0x000fe200078e0a93 */
[C---:B------:R-:W-:Y:S01]  /*93d0*/  ISETP.GT.U32.AND P6, PT, R3.reuse, R151, PT ;  /* 0x000000970300720c */ /* 0x040fe20003fc4070 */
[----:B------:R-:W-:Y:S01]  /*93e0*/  @!P1 IMAD.IADD R148, R148, 0x1, -R3 ;  /* 0x0000000194949824 */ /* 0x000fe200078e0a03 */
[C---:B------:R-:W-:Y:S01]  /*93f0*/  ISETP.GT.U32.AND P1, PT, R3.reuse, R152, PT ;  /* 0x000000980300720c */ /* 0x040fe20003f24070 */
[C---:B------:R-:W-:Y:S01]  /*9400*/  IMAD R153, R3.reuse, R6, R153 ;  /* 0x0000000603997224 */ /* 0x040fe200078e0299 */
[----:B------:R-:W-:Y:S01]  /*9410*/  ISETP.GT.U32.AND P4, PT, R3, R150, PT ;  /* 0x000000960300720c */ /* 0x000fe20003f84070 */
[----:B------:R-:W-:-:S02]  /*9420*/  @!P3 IMAD.IADD R149, R149, 0x1, -R3 ;  /* 0x000000019595b824 */ /* 0x000fc400078e0a03 */
[----:B------:R-:W-:Y:S01]  /*9430*/  IMAD.HI.U32 R7, R0, R154, RZ ;  /* 0x0000009a00077227 */ /* 0x000fe200078e00ff */
[----:B------:R-:W-:-:S03]  /*9440*/  ISETP.GT.U32.AND P3, PT, R3, R153, PT ;  /* 0x000000990300720c */ /* 0x000fc60003f64070 */
[----:B------:R-:W-:Y:S02]  /*9450*/  IMAD.MOV R8, RZ, RZ, -R7 ;  /* 0x000000ffff087224 */ /* 0x000fe400078e0a07 */
[--C-:B------:R-:W-:Y:S01]  /*9460*/  @!P6 IMAD.IADD R151, R151, 0x1, -R3.reuse ;  /* 0x000000019797e824 */ /* 0x100fe200078e0a03 */
[----:B------:R-:W-:Y:S01]  /*9470*/  ISETP.GE.AND P6, PT, R157, RZ, PT ;  /* 0x000000ff9d00720c */ /* 0x000fe20003fc6270 */
[----:B------:R-:W-:Y:S01]  /*9480*/  IMAD R154, R3, R8, R154 ;  /* 0x00000008039a7224 */ /* 0x000fe200078e029a */
[----:B------:R-:W-:Y:S01]  /*9490*/  LOP3.LUT R8, R5, 0xc6, RZ, 0xfc, !PT ;  /* 0x000000c605087812 */ /* 0x000fe200078efcff */
[--C-:B------:R-:W-:Y:S01]  /*94a0*/  @!P1 IMAD.IADD R152, R152, 0x1, -R3.reuse ;  /* 0x0000000198989824 */ /* 0x100fe200078e0a03 */
[----:B------:R-:W-:Y:S01]  /*94b0*/  ISETP.GE.AND P1, PT, R158, RZ, PT ;  /* 0x000000ff9e00720c */ /* 0x000fe20003f26270 */
[----:B------:R-:W-:Y:S01]  /*94c0*/  IMAD.HI.U32 R6, R0, R155, RZ ;  /* 0x0000009b00067227 */ /* 0x000fe200078e00ff */
[----:B------:R-:W-:Y:S02]  /*94d0*/  IABS R157, R8 ;  /* 0x00000008009d7213 */ /* 0x000fe40000000000 */
[----:B------:R-:W-:Y:S01]  /*94e0*/  IABS R158, R163 ;  /* 0x000000a3009e7213 */ /* 0x000fe20000000000 */
[--C-:B------:R-:W-:Y:S01]  /*94f0*/  @!P4 IMAD.IADD R150, R150, 0x1, -R3.reuse ;  /* 0x000000019696c824 */ /* 0x100fe200078e0a03 */
[----:B------:R-:W-:Y:S01]  /*9500*/  ISETP.GT.U32.AND P4, PT, R3, R154, PT ;  /* 0x0000009a0300720c */ /* 0x000fe20003f84070 */
[----:B------:R-:W-:Y:S01]  /*9510*/  @!P3 IMAD.IADD R153, R153, 0x1, -R3 ;  /* 0x000000019999b824 */ /* 0x000fe200078e0a03 */
[C---:B------:R-:W-:Y:S01]  /*9520*/  ISETP.GT.U32.AND P3, PT, R3.reuse, R151, PT ;  /* 0x000000970300720c */ /* 0x040fe20003f64070 */
[----:B------:R-:W-:Y:S01]  /*9530*/  @!P0 IMAD.MOV R148, RZ, RZ, -R148 ;  /* 0x000000ffff948224 */ /* 0x000fe200078e0a94 */
[----:B------:R-:W-:Y:S01]  /*9540*/  ISETP.GT.U32.AND P0, PT, R3, R152, PT ;  /* 0x000000980300720c */ /* 0x000fe20003f04070 */
[----:B------:R-:W-:-:S04]  /*9550*/  IMAD.HI.U32 R7, R0, R156, RZ ;  /* 0x0000009c00077227 */ /* 0x000fc800078e00ff */
[----:B------:R-:W-:Y:S02]  /*9560*/  IMAD.MOV R6, RZ, RZ, -R6 ;  /* 0x000000ffff067224 */ /* 0x000fe400078e0a06 */
[----:B------:R-:W-:Y:S02]  /*9570*/  IMAD.MOV R7, RZ, RZ, -R7 ;  /* 0x000000ffff077224 */ /* 0x000fe400078e0a07 */
[C---:B------:R-:W-:Y:S02]  /*9580*/  IMAD R155, R3.reuse, R6, R155 ;  /* 0x00000006039b7224 */ /* 0x040fe400078e029b */
[C---:B------:R-:W-:Y:S02]  /*9590*/  IMAD R156, R3.reuse, R7, R156 ;  /* 0x00000007039c7224 */ /* 0x040fe400078e029c */
[----:B------:R-:W-:Y:S01]  /*95a0*/  @!P2 IMAD.MOV R149, RZ, RZ, -R149 ;  /* 0x000000ffff95a224 */ /* 0x000fe200078e0a95 */
[C---:B------:R-:W-:Y:S01]  /*95b0*/  ISETP.GT.U32.AND P2, PT, R3.reuse, R153, PT ;  /* 0x000000990300720c */ /* 0x040fe20003f44070 */
[----:B------:R-:W-:Y:S01]  /*95c0*/  @!P5 IMAD.MOV R150, RZ, RZ, -R150 ;  /* 0x000000ffff96d224 */ /* 0x000fe200078e0a96 */
[----:B------:R-:W-:Y:S01]  /*95d0*/  ISETP.GT.U32.AND P5, PT, R3, R155, PT ;  /* 0x0000009b0300720c */ /* 0x000fe20003fa4070 */
[----:B------:R-:W-:-:S02]  /*95e0*/  @!P4 IMAD.IADD R154, R154, 0x1, -R3 ;  /* 0x000000019a9ac824 */ /* 0x000fc400078e0a03 */
[--C-:B------:R-:W-:Y:S01]  /*95f0*/  @!P3 IMAD.IADD R151, R151, 0x1, -R3.reuse ;  /* 0x000000019797b824 */ /* 0x100fe200078e0a03 */
[----:B------:R-:W-:Y:S01]  /*9600*/  ISETP.GE.AND P3, PT, R159, RZ, PT ;  /* 0x000000ff9f00720c */ /* 0x000fe20003f66270 */
[----:B------:R-:W-:Y:S01]  /*9610*/  @!P0 IMAD.IADD R152, R152, 0x1, -R3 ;  /* 0x0000000198988824 */ /* 0x000fe200078e0a03 */
[C---:B------:R-:W-:Y:S01]  /*9620*/  ISETP.GT.U32.AND P0, PT, R3.reuse, R156, PT ;  /* 0x0000009c0300720c */ /* 0x040fe20003f04070 */
[----:B------:R-:W-:Y:S01]  /*9630*/  IMAD.HI.U32 R6, R0, R157, RZ ;  /* 0x0000009d00067227 */ /* 0x000fe200078e00ff */
[----:B------:R-:W-:-:S03]  /*9640*/  ISETP.GT.U32.AND P4, PT, R3, R154, PT ;  /* 0x0000009a0300720c */ /* 0x000fc60003f84070 */
[----:B------:R-:W-:Y:S02]  /*9650*/  IMAD.MOV R6, RZ, RZ, -R6 ;  /* 0x000000ffff067224 */ /* 0x000fe400078e0a06 */
[--C-:B------:R-:W-:Y:S01]  /*9660*/  @!P2 IMAD.IADD R153, R153, 0x1, -R3.reuse ;  /* 0x000000019999a824 */ /* 0x100fe200078e0a03 */
[----:B------:R-:W-:Y:S01]  /*9670*/  ISETP.GE.AND P2, PT, R160, RZ, PT ;  /* 0x000000ffa000720c */ /* 0x000fe20003f46270 */
[----:B------:R-:W-:Y:S01]  /*9680*/  @!P5 IMAD.IADD R155, R155, 0x1, -R3 ;  /* 0x000000019b9bd824 */ /* 0x000fe200078e0a03 */
[----:B------:R-:W-:Y:S01]  /*9690*/  ISETP.GE.AND P5, PT, R162, RZ, PT ;  /* 0x000000ffa200720c */ /* 0x000fe20003fa6270 */
[----:B------:R-:W-:Y:S01]  /*96a0*/  IMAD R157, R3, R6, R157 ;  /* 0x00000006039d7224 */ /* 0x000fe200078e029d */
[----:B------:R-:W-:Y:S01]  /*96b0*/  LOP3.LUT R6, R5, 0xc2, RZ, 0xfc, !PT ;  /* 0x000000c205067812 */ /* 0x000fe200078efcff */
[----:B------:R-:W-:Y:S01]  /*96c0*/  @!P0 IMAD.IADD R156, R156, 0x1, -R3 ;  /* 0x000000019c9c8824 */ /* 0x000fe200078e0a03 */
[C---:B------:R-:W-:Y:S01]  /*96d0*/  ISETP.GT.U32.AND P0, PT, R3.reuse, R155, PT ;  /* 0x0000009b0300720c */ /* 0x040fe20003f04070 */
[----:B------:R-:W-:Y:S01]  /*96e0*/  @!P3 IMAD.MOV R153, RZ, RZ, -R153 ;  /* 0x000000ffff99b224 */ /* 0x000fe200078e0a99 */
[----:B------:R-:W-:Y:S01]  /*96f0*/  ISETP.GT.U32.AND P3, PT, R3, R157, PT ;  /* 0x0000009d0300720c */ /* 0x000fe20003f64070 */
[----:B------:R-:W-:Y:S01]  /*9700*/  IMAD.HI.U32 R7, R0, R158, RZ ;  /* 0x0000009e00077227 */ /* 0x000fe200078e00ff */
[----:B------:R-:W-:-:S03]  /*9710*/  IABS R159, R6 ;  /* 0x00000006009f7213 */ /* 0x000fc60000000000 */
[----:B------:R-:W-:Y:S01]  /*9720*/  @!P4 IMAD.IADD R154, R154, 0x1, -R3 ;  /* 0x000000019a9ac824 */ /* 0x000fe200078e0a03 */
[----:B------:R-:W-:Y:S01]  /*9730*/  ISETP.GE.AND P4, PT, R161, RZ, PT ;  /* 0x000000ffa100720c */ /* 0x000fe20003f86270 */
[----:B------:R-:W-:Y:S01]  /*9740*/  @!P6 IMAD.MOV R151, RZ, RZ, -R151 ;  /* 0x000000ffff97e224 */ /* 0x000fe200078e0a97 */
[C---:B------:R-:W-:Y:S01]  /*9750*/  ISETP.GT.U32.AND P6, PT, R3.reuse, R156, PT ;  /* 0x0000009c0300720c */ /* 0x040fe20003fc4070 */
[----:B------:R-:W-:Y:S02]  /*9760*/  IMAD.MOV R7, RZ, RZ, -R7 ;  /* 0x000000ffff077224 */ /* 0x000fe400078e0a07 */
[----:B------:R-:W-:Y:S02]  /*9770*/  @!P2 IMAD.MOV R154, RZ, RZ, -R154 ;  /* 0x000000ffff9aa224 */ /* 0x000fe400078e0a9a */
[----:B------:R-:W-:Y:S01]  /*9780*/  IMAD R158, R3, R7, R158 ;  /* 0x00000007039e7224 */ /* 0x000fe200078e029e */
[----:B------:R-:W-:Y:S01]  /*9790*/  LOP3.LUT R7, R5, 0xc0, RZ, 0xfc, !PT ;  /* 0x000000c005077812 */ /* 0x000fe200078efcff */
[--C-:B------:R-:W-:Y:S01]  /*97a0*/  @!P0 IMAD.IADD R155, R155, 0x1, -R3.reuse ;  /* 0x000000019b9b8824 */ /* 0x100fe200078e0a03 */
[----:B------:R-:W-:Y:S01]  /*97b0*/  ISETP.GE.AND P0, PT, R163, RZ, PT ;  /* 0x000000ffa300720c */ /* 0x000fe20003f06270 */
[----:B------:R-:W-:Y:S01]  /*97c0*/  @!P3 IMAD.IADD R157, R157, 0x1, -R3 ;  /* 0x000000019d9db824 */ /* 0x000fe200078e0a03 */
[C---:B------:R-:W-:Y:S01]  /*97d0*/  ISETP.GT.U32.AND P2, PT, R3.reuse, R158, PT ;  /* 0x0000009e0300720c */ /* 0x040fe20003f44070 */
[----:B------:R-:W-:Y:S01]  /*97e0*/  @!P4 IMAD.MOV R155, RZ, RZ, -R155 ;  /* 0x000000ffff9bc224 */ /* 0x000fe200078e0a9b */
[----:B------:R-:W-:Y:S01]  /*97f0*/  IABS R160, R7 ;  /* 0x0000000700a07213 */ /* 0x000fe20000000000 */
[----:B------:R-:W-:Y:S01]  /*9800*/  @!P6 IMAD.IADD R156, R156, 0x1, -R3 ;  /* 0x000000019c9ce824 */ /* 0x000fe200078e0a03 */
[----:B------:R-:W-:Y:S01]  /*9810*/  ISETP.GE.AND P6, PT, R6, RZ, PT ;  /* 0x000000ff0600720c */ /* 0x000fe20003fc6270 */
[----:B------:R-:W-:Y:S01]  /*9820*/  IMAD.HI.U32 R6, R0, R159, RZ ;  /* 0x0000009f00067227 */ /* 0x000fe200078e00ff */
[----:B------:R-:W-:-:S02]  /*9830*/  ISETP.GT.U32.AND P4, PT, R3, R157, PT ;  /* 0x0000009d0300720c */ /* 0x000fc40003f84070 */
[----:B------:R-:W-:Y:S01]  /*9840*/  ISETP.GE.AND P3, PT, R7, RZ, PT ;  /* 0x000000ff0700720c */ /* 0x000fe20003f66270 */
[----:B------:R-:W-:Y:S02]  /*9850*/  IMAD.MOV R6, RZ, RZ, -R6 ;  /* 0x000000ffff067224 */ /* 0x000fe400078e0a06 */
[----:B------:R-:W-:Y:S01]  /*9860*/  @!P1 IMAD.MOV R152, RZ, RZ, -R152 ;  /* 0x000000ffff989224 */ /* 0x000fe200078e0a98 */
[----:B------:R-:W-:Y:S01]  /*9870*/  ISETP.GE.AND P1, PT, R8, RZ, PT ;  /* 0x000000ff0800720c */ /* 0x000fe20003f26270 */
[----:B------:R-:W-:Y:S01]  /*9880*/  @!P2 IMAD.IADD R158, R158, 0x1, -R3 ;  /* 0x000000019e9ea824 */ /* 0x000fe200078e0a03 */
[----:B------:R-:W-:Y:S01]  /*9890*/  LOP3.LUT R8, R5, 0xbe, RZ, 0xfc, !PT ;  /* 0x000000be05087812 */ /* 0x000fe200078efcff */
[----:B------:R-:W-:Y:S01]  /*98a0*/  IMAD R159, R3, R6, R159 ;  /* 0x00000006039f7224 */ /* 0x000fe200078e029f */
[----:B------:R-:W-:Y:S01]  /*98b0*/  LOP3.LUT R6, R5, 0xbc, RZ, 0xfc, !PT ;  /* 0x000000bc05067812 */ /* 0x000fe200078efcff */
[----:B------:R-:W-:Y:S01]  /*98c0*/  IMAD.HI.U32 R7, R0, R160, RZ ;  /* 0x000000a000077227 */ /* 0x000fe200078e00ff */
[----:B------:R-:W-:-:S02]  /*98d0*/  ISETP.GT.U32.AND P2, PT, R3, R158, PT ;  /* 0x0000009e0300720c */ /* 0x000fc40003f44070 */
[----:B------:R-:W-:Y:S01]  /*98e0*/  IABS R161, R8 ;  /* 0x0000000800a17213 */ /* 0x000fe20000000000 */
[----:B------:R-:W-:Y:S01]  /*98f0*/  @!P4 IMAD.IADD R157, R157, 0x1, -R3 ;  /* 0x000000019d9dc824 */ /* 0x000fe200078e0a03 */
[C---:B------:R-:W-:Y:S01]  /*9900*/  ISETP.GT.U32.AND P4, PT, R3.reuse, R159, PT ;  /* 0x0000009f0300720c */ /* 0x040fe20003f84070 */
[----:B------:R-:W-:Y:S01]  /*9910*/  IMAD.MOV R7, RZ, RZ, -R7 ;  /* 0x000000ffff077224 */ /* 0x000fe200078e0a07 */
[----:B------:R-:W-:Y:S01]  /*9920*/  IABS R162, R6 ;  /* 0x0000000600a27213 */ /* 0x000fe20000000000 */
[----:B------:R-:W-:Y:S02]  /*9930*/  @!P1 IMAD.MOV R157, RZ, RZ, -R157 ;  /* 0x000000ffff9d9224 */ /* 0x000fe400078e0a9d */
[----:B------:R-:W-:Y:S01]  /*9940*/  IMAD R160, R3, R7, R160 ;  /* 0x0000000703a07224 */ /* 0x000fe200078e02a0 */
[----:B------:R-:W-:Y:S01]  /*9950*/  LOP3.LUT R7, R5, 0xba, RZ, 0xfc, !PT ;  /* 0x000000ba05077812 */ /* 0x000fe200078efcff */
[----:B------:R-:W-:Y:S01]  /*9960*/  @!P5 IMAD.MOV R156, RZ, RZ, -R156 ;  /* 0x000000ffff9cd224 */ /* 0x000fe200078e0a9c */
[----:B------:R-:W-:Y:S01]  /*9970*/  ISETP.GE.AND P5, PT, R8, RZ, PT ;  /* 0x000000ff0800720c */ /* 0x000fe20003fa6270 */
[----:B------:R-:W-:Y:S01]  /*9980*/  @!P2 IMAD.IADD R158, R158, 0x1, -R3 ;  /* 0x000000019e9ea824 */ /* 0x000fe200078e0a03 */
[----:B------:R-:W-:-:S02]  /*9990*/  ISETP.GT.U32.AND P1, PT, R3, R160, PT ;  /* 0x000000a00300720c */ /* 0x000fc40003f24070 */
[----:B------:R-:W-:Y:S01]  /*99a0*/  ISETP.GE.AND P2, PT, R6, RZ, PT ;  /* 0x000000ff0600720c */ /* 0x000fe20003f46270 */
[----:B------:R-:W-:Y:S01]  /*99b0*/  @!P4 IMAD.IADD R159, R159, 0x1, -R3 ;  /* 0x000000019f9fc824 */ /* 0x000fe200078e0a03 */
[----:B------:R-:W-:Y:S01]  /*99c0*/  IABS R163, R7 ;  /* 0x0000000700a37213 */ /* 0x000fe20000000000 */
[----:B------:R-:W-:-:S03]  /*99d0*/  IMAD.HI.U32 R6, R0, R161, RZ ;  /* 0x000000a100067227 */ /* 0x000fc600078e00ff */
[----:B------:R-:W-:Y:S01]  /*99e0*/  ISETP.GT.U32.AND P4, PT, R3, R159, PT ;  /* 0x0000009f0300720c */ /* 0x000fe20003f84070 */
[----:B------:R-:W-:Y:S02]  /*99f0*/  IMAD.MOV R8, RZ, RZ, -R6 ;  /* 0x000000ffff087224 */ /* 0x000fe400078e0a06 */
[----:B------:R-:W-:-:S04]  /*9a00*/  IMAD.HI.U32 R6, R0, R162, RZ ;  /* 0x000000a200067227 */ /* 0x000fc800078e00ff */
[----:B------:R-:W-:Y:S02]  /*9a10*/  @!P1 IMAD.IADD R160, R160, 0x1, -R3 ;  /* 0x00000001a0a09824 */ /* 0x000fe400078e0a03 */
[----:B------:R-:W-:Y:S02]  /*9a20*/  IMAD.MOV R6, RZ, RZ, -R6 ;  /* 0x000000ffff067224 */ /* 0x000fe400078e0a06 */
[C---:B------:R-:W-:Y:S01]  /*9a30*/  IMAD R161, R3.reuse, R8, R161 ;  /* 0x0000000803a17224 */ /* 0x040fe200078e02a1 */
[C---:B------:R-:W-:Y:S01]  /*9a40*/  ISETP.GT.U32.AND P1, PT, R3.reuse, R160, PT ;  /* 0x000000a00300720c */ /* 0x040fe20003f24070 */
[----:B------:R-:W-:Y:S01]  /*9a50*/  IMAD R162, R3, R6, R162 ;  /* 0x0000000603a27224 */ /* 0x000fe200078e02a2 */
[----:B------:R-:W-:Y:S01]  /*9a60*/  LOP3.LUT R8, R5, 0xb6, RZ, 0xfc, !PT ;  /* 0x000000b605087812 */ /* 0x000fe200078efcff */
[----:B------:R-:W-:-:S03]  /*9a70*/  IMAD.HI.U32 R6, R0, R163, RZ ;  /* 0x000000a300067227 */ /* 0x000fc600078e00ff */
[----:B------:R-:W-:Y:S01]  /*9a80*/  IABS R165, R8 ;  /* 0x0000000800a57213 */ /* 0x000fe20000000000 */
[----:B------:R-:W-:Y:S01]  /*9a90*/  @!P0 IMAD.MOV R158, RZ, RZ, -R158 ;  /* 0x000000ffff9e8224 */ /* 0x000fe200078e0a9e */
[----:B------:R-:W-:Y:S01]  /*9aa0*/  ISETP.GE.AND P0, PT, R7, RZ, PT ;  /* 0x000000ff0700720c */ /* 0x000fe20003f06270 */
[----:B------:R-:W-:Y:S01]  /*9ab0*/  @!P4 IMAD.IADD R159, R159, 0x1, -R3 ;  /* 0x000000019f9fc824 */ /* 0x000fe200078e0a03 */
[----:B------:R-:W-:Y:S01]  /*9ac0*/  ISETP.GT.U32.AND P4, PT, R3, R161, PT ;  /* 0x000000a10300720c */ /* 0x000fe20003f84070 */
[----:B------:R-:W-:-:S04]  /*9ad0*/  IMAD.HI.U32 R7, R0, R164, RZ ;  /* 0x000000a400077227 */ /* 0x000fc800078e00ff */
[----:B------:R-:W-:Y:S02]  /*9ae0*/  IMAD.MOV R6, RZ, RZ, -R6 ;  /* 0x000000ffff067224 */ /* 0x000fe400078e0a06 */
[----:B------:R-:W-:Y:S02]  /*9af0*/  IMAD.MOV R7, RZ, RZ, -R7 ;  /* 0x000000ffff077224 */ /* 0x000fe400078e0a07 */
[C---:B------:R-:W-:Y:S02]  /*9b00*/  IMAD R163, R3.reuse, R6, R163 ;  /* 0x0000000603a37224 */ /* 0x040fe400078e02a3 */
[C---:B------:R-:W-:Y:S02]  /*9b10*/  IMAD R164, R3.reuse, R7, R164 ;  /* 0x0000000703a47224 */ /* 0x040fe400078e02a4 */
[--C-:B------:R-:W-:Y:S01]  /*9b20*/  @!P1 IMAD.IADD R160, R160, 0x1, -R3.reuse ;  /* 0x00000001a0a09824 */ /* 0x100fe200078e0a03 */
[----:B------:R-:W-:Y:S01]  /*9b30*/  ISETP.GT.U32.AND P1, PT, R3, R163, PT ;  /* 0x000000a30300720c */ /* 0x000fe20003f24070 */
[----:B------:R-:W-:Y:S01]  /*9b40*/  @!P4 IMAD.IADD R161, R161, 0x1, -R3 ;  /* 0x00000001a1a1c824 */ /* 0x000fe200078e0a03 */
[----:B------:R-:W-:Y:S01]  /*9b50*/  ISETP.GT.U32.AND P4, PT, R3, R164, PT ;  /* 0x000000a40300720c */ /* 0x000fe20003f84070 */
[----:B------:R-:W-:-:S04]  /*9b60*/  IMAD.HI.U32 R6, R0, R165, RZ ;  /* 0x000000a500067227 */ /* 0x000fc800078e00ff */
[----:B------:R-:W-:Y:S01]  /*9b70*/  @!P6 IMAD.MOV R159, RZ, RZ, -R159 ;  /* 0x000000ffff9fe224 */ /* 0x000fe200078e0a9f */
[----:B------:R-:W-:Y:S01]  /*9b80*/  ISETP.GT.U32.AND P6, PT, R3, R162, PT ;  /* 0x000000a20300720c */ /* 0x000fe20003fc4070 */
[----:B------:R-:W-:Y:S02]  /*9b90*/  IMAD.MOV R6, RZ, RZ, -R6 ;  /* 0x000000ffff067224 */ /* 0x000fe400078e0a06 */
[----:B------:R-:W-:Y:S02]  /*9ba0*/  @!P3 IMAD.MOV R160, RZ, RZ, -R160 ;  /* 0x000000ffffa0b224 */ /* 0x000fe400078e0aa0 */
[--C-:B------:R-:W-:Y:S02]  /*9bb0*/  @!P1 IMAD.IADD R163, R163, 0x1, -R3.reuse ;  /* 0x00000001a3a39824 */ /* 0x100fe400078e0a03 */
[----:B------:R-:W-:Y:S02]  /*9bc0*/  @!P4 IMAD.IADD R164, R164, 0x1, -R3 ;  /* 0x00000001a4a4c824 */ /* 0x000fe400078e0a03 */
[C---:B------:R-:W-:Y:S01]  /*9bd0*/  IMAD R165, R3.reuse, R6, R165 ;  /* 0x0000000603a57224 */ /* 0x040fe200078e02a5 */
[C---:B------:R-:W-:Y:S01]  /*9be0*/  ISETP.GT.U32.AND P4, PT, R3.reuse, R163, PT ;  /* 0x000000a30300720c */ /* 0x040fe20003f84070 */
[----:B------:R-:W-:Y:S01]  /*9bf0*/  IMAD.HI.U32 R6, R0, R166, RZ ;  /* 0x000000a600067227 */ /* 0x000fe200078e00ff */
[----:B------:R-:W-:-:S03]  /*9c00*/  ISETP.GT.U32.AND P3, PT, R3, R164, PT ;  /* 0x000000a40300720c */ /* 0x000fc60003f64070 */
[----:B------:R-:W-:Y:S02]  /*9c10*/  IMAD.MOV R6, RZ, RZ, -R6 ;  /* 0x000000ffff067224 */ /* 0x000fe400078e0a06 */
[----:B------:R-:W-:Y:S01]  /*9c20*/  @!P6 IMAD.IADD R162, R162, 0x1, -R3 ;  /* 0x00000001a2a2e824 */ /* 0x000fe200078e0a03 */
[C---:B------:R-:W-:Y:S01]  /*9c30*/  ISETP.GT.U32.AND P6, PT, R3.reuse, R161, PT ;  /* 0x000000a10300720c */ /* 0x040fe20003fc4070 */
[C---:B------:R-:W-:Y:S02]  /*9c40*/  IMAD R166, R3.reuse, R6, R166 ;  /* 0x0000000603a67224 */ /* 0x040fe400078e02a6 */
[----:B------:R-:W-:Y:S01]  /*9c50*/  IMAD.HI.U32 R6, R0, R167, RZ ;  /* 0x000000a700067227 */ /* 0x000fe200078e00ff */
[----:B------:R-:W-:-:S03]  /*9c60*/  ISETP.GT.U32.AND P1, PT, R3, R162, PT ;  /* 0x000000a20300720c */ /* 0x000fc60003f24070 */
[--C-:B------:R-:W-:Y:S01]  /*9c70*/  @!P4 IMAD.IADD R163, R163, 0x1, -R3.reuse ;  /* 0x00000001a3a3c824 */ /* 0x100fe200078e0a03 */
[C---:B------:R-:W-:Y:S01]  /*9c80*/  ISETP.GT.U32.AND P4, PT, R3.reuse, R166, PT ;  /* 0x000000a60300720c */ /* 0x040fe20003f84070 */
[----:B------:R-:W-:Y:S02]  /*9c90*/  IMAD.MOV R6, RZ, RZ, -R6 ;  /* 0x000000ffff067224 */ /* 0x000fe400078e0a06 */
[----:B------:R-:W-:Y:S01]  /*9ca0*/  @!P3 IMAD.IADD R164, R164, 0x1, -R3 ;  /* 0x00000001a4a4b824 */ /* 0x000fe200078e0a03 */
[----:B------:R-:W-:Y:S01]  /*9cb0*/  ISETP.GE.AND P3, PT, R8, RZ, PT ;  /* 0x000000ff0800720c */ /* 0x000fe20003f66270 */
[----:B------:R-:W-:Y:S01]  /*9cc0*/  IMAD R167, R3, R6, R167 ;  /* 0x0000000603a77224 */ /* 0x000fe200078e02a7 */
[----:B------:R-:W-:Y:S01]  /*9cd0*/  LOP3.LUT R8, R5, 0xac, RZ, 0xfc, !PT ;  /* 0x000000ac05087812 */ /* 0x000fe200078efcff */
[--C-:B------:R-:W-:Y:S01]  /*9ce0*/  @!P6 IMAD.IADD R161, R161, 0x1, -R3.reuse ;  /* 0x00000001a1a1e824 */ /* 0x100fe200078e0a03 */
[----:B------:R-:W-:Y:S01]  /*9cf0*/  ISETP.GT.U32.AND P6, PT, R3, R165, PT ;  /* 0x000000a50300720c */ /* 0x000fe20003fc4070 */
[----:B------:R-:W-:Y:S01]  /*9d00*/  @!P1 IMAD.IADD R162, R162, 0x1, -R3 ;  /* 0x00000001a2a29824 */ /* 0x000fe200078e0a03 */
[----:B------:R-:W-:Y:S01]  /*9d10*/  ISETP.GE.AND P1, PT, R169, RZ, PT ;  /* 0x000000ffa900720c */ /* 0x000fe20003f26270 */
[----:B------:R-:W-:Y:S01]  /*9d20*/  @!P5 IMAD.MOV R161, RZ, RZ, -R161 ;  /* 0x000000ffffa1d224 */ /* 0x000fe200078e0aa1 */
[----:B------:R-:W-:Y:S01]  /*9d30*/  IABS R169, R173 ;  /* 0x000000ad00a97213 */ /* 0x000fe20000000000 */
[----:B------:R-:W-:Y:S01]  /*9d40*/  @!P4 IMAD.IADD R166, R166, 0x1, -R3 ;  /* 0x00000001a6a6c824 */ /* 0x000fe200078e0a03 */
[----:B------:R-:W-:Y:S01]  /*9d50*/  ISETP.GT.U32.AND P5, PT, R3, R167, PT ;  /* 0x000000a70300720c */ /* 0x000fe20003fa4070 */
[----:B------:R-:W-:-:S02]  /*9d60*/  @!P2 IMAD.MOV R162, RZ, RZ, -R162 ;  /* 0x000000ffffa2a224 */ /* 0x000fc400078e0aa2 */
[----:B------:R-:W-:Y:S01]  /*9d70*/  IMAD.HI.U32 R6, R0, R169, RZ ;  /* 0x000000a900067227 */ /* 0x000fe200078e00ff */
[----:B------:R-:W-:-:S03]  /*9d80*/  ISETP.GT.U32.AND P2, PT, R3, R166, PT ;  /* 0x000000a60300720c */ /* 0x000fc60003f44070 */
[----:B------:R-:W-:Y:S02]  /*9d90*/  IMAD.MOV R6, RZ, RZ, -R6 ;  /* 0x000000ffff067224 */ /* 0x000fe400078e0a06 */
[----:B------:R-:W-:Y:S01]  /*9da0*/  @!P6 IMAD.IADD R165, R165, 0x1, -R3 ;  /* 0x00000001a5a5e824 */ /* 0x000fe200078e0a03 */
[----:B------:R-:W-:Y:S01]  /*9db0*/  ISETP.GE.AND P6, PT, R170, RZ, PT ;  /* 0x000000ffaa00720c */ /* 0x000fe20003fc6270 */
[C---:B------:R-:W-:Y:S01]  /*9dc0*/  IMAD R169, R3.reuse, R6, R169 ;  /* 0x0000000603a97224 */ /* 0x040fe200078e02a9 */
[----:B------:R-:W-:Y:S01]  /*9dd0*/  IABS R170, R8 ;  /* 0x0000000800aa7213 */ /* 0x000fe20000000000 */
[----:B------:R-:W-:Y:S01]  /*9de0*/  IMAD.HI.U32 R7, R0, R168, RZ ;  /* 0x000000a800077227 */ /* 0x000fe200078e00ff */
[----:B------:R-:W-:-:S03]  /*9df0*/  ISETP.GT.U32.AND P4, PT, R3, R165, PT ;  /* 0x000000a50300720c */ /* 0x000fc60003f84070 */
[----:B------:R-:W-:Y:S01]  /*9e00*/  @!P2 IMAD.IADD R166, R166, 0x1, -R3 ;  /* 0x00000001a6a6a824 */ /* 0x000fe200078e0a03 */
[----:B------:R-:W-:Y:S01]  /*9e10*/  ISETP.GT.U32.AND P2, PT, R3, R169, PT ;  /* 0x000000a90300720c */ /* 0x000fe20003f44070 */
[----:B------:R-:W-:Y:S01]  /*9e20*/  @!P0 IMAD.MOV R163, RZ, RZ, -R163 ;  /* 0x000000ffffa38224 */ /* 0x000fe200078e0aa3 */
[----:B------:R-:W-:Y:S01]  /*9e30*/  ISETP.GE.AND P0, PT, R171, RZ, PT ;  /* 0x000000ffab00720c */ /* 0x000fe20003f06270 */
[----:B------:R-:W-:Y:S01]  /*9e40*/  IMAD.MOV R7, RZ, RZ, -R7 ;  /* 0x000000ffff077224 */ /* 0x000fe200078e0a07 */
[----:B------:R-:W-:Y:S01]  /*9e50*/  IABS R171, R175 ;  /* 0x000000af00ab7213 */ /* 0x000fe20000000000 */
[----:B------:R-:W-:-:S04]  /*9e60*/  IMAD.HI.U32 R6, R0, R170, RZ ;  /* 0x000000aa00067227 */ /* 0x000fc800078e00ff */
[----:B------:R-:W-:Y:S02]  /*9e70*/  IMAD R168, R3, R7, R168 ;  /* 0x0000000703a87224 */ /* 0x000fe400078e02a8 */
[----:B------:R-:W-:Y:S02]  /*9e80*/  IMAD.MOV R7, RZ, RZ, -R6 ;  /* 0x000000ffff077224 */ /* 0x000fe400078e0a06 */
[----:B------:R-:W-:Y:S02]  /*9e90*/  @!P2 IMAD.IADD R169, R169, 0x1, -R3 ;  /* 0x00000001a9a9a824 */ /* 0x000fe400078e0a03 */
[----:B------:R-:W-:-:S03]  /*9ea0*/  IMAD.HI.U32 R6, R0, R171, RZ ;  /* 0x000000ab00067227 */ /* 0x000fc600078e00ff */
[----:B------:R-:W-:Y:S01]  /*9eb0*/  ISETP.GT.U32.AND P2, PT, R3, R169, PT ;  /* 0x000000a90300720c */ /* 0x000fe20003f44070 */
[--C-:B------:R-:W-:Y:S01]  /*9ec0*/  @!P4 IMAD.IADD R165, R165, 0x1, -R3.reuse ;  /* 0x00000001a5a5c824 */ /* 0x100fe200078e0a03 */
[----:B------:R-:W-:Y:S01]  /*9ed0*/  ISETP.GE.AND P4, PT, R172, RZ, PT ;  /* 0x000000ffac00720c */ /* 0x000fe20003f86270 */
[----:B------:R-:W-:Y:S01]  /*9ee0*/  @!P5 IMAD.IADD R167, R167, 0x1, -R3 ;  /* 0x00000001a7a7d824 */ /* 0x000fe200078e0a03 */
[----:B------:R-:W-:Y:S01]  /*9ef0*/  IABS R172, R176 ;  /* 0x000000b000ac7213 */ /* 0x000fe20000000000 */
[----:B------:R-:W-:Y:S01]  /*9f00*/  IMAD.MOV R6, RZ, RZ, -R6 ;  /* 0x000000ffff067224 */ /* 0x000fe200078e0a06 */
[----:B------:R-:W-:Y:S01]  /*9f10*/  ISETP.GE.AND P5, PT, R173, RZ, PT ;  /* 0x000000ffad00720c */ /* 0x000fe20003fa6270 */
[----:B------:R-:W-:Y:S01]  /*9f20*/  @!P3 IMAD.MOV R165, RZ, RZ, -R165 ;  /* 0x000000ffffa5b224 */ /* 0x000fe200078e0aa5 */
[C---:B------:R-:W-:Y:S01]  /*9f30*/  ISETP.GT.U32.AND P3, PT, R3.reuse, R167, PT ;  /* 0x000000a70300720c */ /* 0x040fe20003f64070 */
[C---:B------:R-:W-:Y:S01]  /*9f40*/  IMAD R171, R3.reuse, R6, R171 ;  /* 0x0000000603ab7224 */ /* 0x040fe200078e02ab */
[----:B------:R-:W-:Y:S01]  /*9f50*/  IABS R173, R177 ;  /* 0x000000b100ad7213 */ /* 0x000fe20000000000 */
[----:B------:R-:W-:Y:S01]  /*9f60*/  @!P1 IMAD.MOV R164, RZ, RZ, -R164 ;  /* 0x000000ffffa49224 */ /* 0x000fe200078e0aa4 */
[----:B------:R-:W-:Y:S01]  /*9f70*/  ISETP.GT.U32.AND P1, PT, R3, R168, PT ;  /* 0x000000a80300720c */ /* 0x000fe20003f24070 */
[----:B------:R-:W-:Y:S01]  /*9f80*/  @!P2 IMAD.IADD R169, R169, 0x1, -R3 ;  /* 0x00000001a9a9a824 */ /* 0x000fe200078e0a03 */
[C---:B------:R-:W-:Y:S01]  /*9f90*/  ISETP.GT.U32.AND P2, PT, R3.reuse, R171, PT ;  /* 0x000000ab0300720c */ /* 0x040fe20003f44070 */
[----:B------:R-:W-:-:S02]  /*9fa0*/  IMAD R170, R3, R7, R170 ;  /* 0x0000000703aa7224 */ /* 0x000fc400078e02aa */
[----:B------:R-:W-:-:S04]  /*9fb0*/  IMAD.HI.U32 R6, R0, R172, RZ ;  /* 0x000000ac00067227 */ /* 0x000fc800078e00ff */
[--C-:B------:R-:W-:Y:S01]  /*9fc0*/  @!P3 IMAD.IADD R167, R167, 0x1, -R3.reuse ;  /* 0x00000001a7a7b824 */ /* 0x100fe200078e0a03 */
[----:B------:R-:W-:Y:S01]  /*9fd0*/  ISETP.GT.U32.AND P3, PT, R3, R170, PT ;  /* 0x000000aa0300720c */ /* 0x000fe20003f64070 */
[----:B------:R-:W-:Y:S02]  /*9fe0*/  IMAD.MOV R6, RZ, RZ, -R6 ;  /* 0x000000ffff067224 */ /* 0x000fe400078e0a06 */
[--C-:B------:R-:W-:Y:S02]  /*9ff0*/  @!P1 IMAD.IADD R168, R168, 0x1, -R3.reuse ;  /* 0x00000001a8a89824 */ /* 0x100fe400078e0a03 */
[----:B------:R-:W-:Y:S02]  /*a000*/  @!P2 IMAD.IADD R171, R171, 0x1, -R3 ;  /* 0x00000001ababa824 */ /* 0x000fe400078e0a03 */
[----:B------:R-:W-:Y:S01]  /*a010*/  @!P6 IMAD.MOV R166, RZ, RZ, -R166 ;  /* 0x000000ffffa6e224 */ /* 0x000fe200078e0aa6 */
[C---:B------:R-:W-:Y:S01]  /*a020*/  ISETP.GT.U32.AND P1, PT, R3.reuse, R168, PT ;  /* 0x000000a80300720c */ /* 0x040fe20003f24070 */
[C---:B------:R-:W-:Y:S01]  /*a030*/  IMAD R172, R3.reuse, R6, R172 ;  /* 0x0000000603ac7224 */ /* 0x040fe200078e02ac */
[----:B------:R-:W-:Y:S01]  /*a040*/  ISETP.GT.U32.AND P6, PT, R3, R171, PT ;  /* 0x000000ab0300720c */ /* 0x000fe20003fc4070 */
[----:B------:R-:W-:-:S04]  /*a050*/  IMAD.HI.U32 R6, R0, R174, RZ ;  /* 0x000000ae00067227 */ /* 0x000fc800078e00ff */
[----:B------:R-:W-:Y:S01]  /*a060*/  @!P3 IMAD.IADD R170, R170, 0x1, -R3 ;  /* 0x00000001aaaab824 */ /* 0x000fe200078e0a03 */
[----:B------:R-:W-:Y:S01]  /*a070*/  ISETP.GE.AND P3, PT, R175, RZ, PT ;  /* 0x000000ffaf00720c */ /* 0x000fe20003f66270 */
[----:B------:R-:W-:Y:S02]  /*a080*/  IMAD.MOV R6, RZ, RZ, -R6 ;  /* 0x000000ffff067224 */ /* 0x000fe400078e0a06 */
[----:B------:R-:W-:Y:S01]  /*a090*/  @!P0 IMAD.MOV R167, RZ, RZ, -R167 ;  /* 0x000000ffffa78224 */ /* 0x000fe200078e0aa7 */
[C---:B------:R-:W-:Y:S01]  /*a0a0*/  ISETP.GT.U32.AND P2, PT, R3.reuse, R170, PT ;  /* 0x000000aa0300720c */ /* 0x040fe20003f44070 */
[C---:B------:R-:W-:Y:S01]  /*a0b0*/  IMAD R174, R3.reuse, R6, R174 ;  /* 0x0000000603ae7224 */ /* 0x040fe200078e02ae */
[----:B------:R-:W-:Y:S01]  /*a0c0*/  ISETP.GT.U32.AND P0, PT, R3, R172, PT ;  /* 0x000000ac0300720c */ /* 0x000fe20003f04070 */
[----:B------:R-:W-:Y:S01]  /*a0d0*/  @!P1 IMAD.IADD R168, R168, 0x1, -R3 ;  /* 0x00000001a8a89824 */ /* 0x000fe200078e0a03 */
[----:B------:R-:W-:Y:S01]  /*a0e0*/  ISETP.GE.AND P1, PT, R8, RZ, PT ;  /* 0x000000ff0800720c */ /* 0x000fe20003f26270 */
[----:B------:R-:W-:-:S04]  /*a0f0*/  IMAD.HI.U32 R7, R0, R173, RZ ;  /* 0x000000ad00077227 */ /* 0x000fc800078e00ff */
[----:B------:R-:W-:Y:S01]  /*a100*/  @!P6 IMAD.IADD R171, R171, 0x1, -R3 ;  /* 0x00000001ababe824 */ /* 0x000fe200078e0a03 */
[----:B------:R-:W-:Y:S01]  /*a110*/  ISETP.GT.U32.AND P6, PT, R3, R174, PT ;  /* 0x000000ae0300720c */ /* 0x000fe20003fc4070 */
[----:B------:R-:W-:Y:S01]  /*a120*/  IMAD.MOV R8, RZ, RZ, -R7 ;  /* 0x000000ffff087224 */ /* 0x000fe200078e0a07 */
[----:B------:R-:W-:Y:S01]  /*a130*/  LOP3.LUT R7, R5, 0xa2, RZ, 0xfc, !PT ;  /* 0x000000a205077812 */ /* 0x000fe200078efcff */
[----:B------:R-:W-:Y:S01]  /*a140*/  @!P2 IMAD.IADD R170, R170, 0x1, -R3 ;  /* 0x00000001aaaaa824 */ /* 0x000fe200078e0a03 */
[----:B------:R-:W-:Y:S01]  /*a150*/  ISETP.GE.AND P2, PT, R177, RZ, PT ;  /* 0x000000ffb100720c */ /* 0x000fe20003f46270 */
[----:B------:R-:W-:Y:S01]  /*a160*/  IMAD R173, R3, R8, R173 ;  /* 0x0000000803ad7224 */ /* 0x000fe200078e02ad */
[----:B------:R-:W-:Y:S01]  /*a170*/  IABS R175, R7 ;  /* 0x0000000700af7213 */ /* 0x000fe20000000000 */
[----:B------:R-:W-:Y:S01]  /*a180*/  @!P0 IMAD.IADD R172, R172, 0x1, -R3 ;  /* 0x00000001acac8824 */ /* 0x000fe200078e0a03 */
[----:B------:R-:W-:Y:S01]  /*a190*/  LOP3.LUT R8, R5, 0xa0, RZ, 0xfc, !PT ;  /* 0x000000a005087812 */ /* 0x000fe200078efcff */
[----:B------:R-:W-:Y:S01]  /*a1a0*/  @!P5 IMAD.MOV R169, RZ, RZ, -R169 ;  /* 0x000000ffffa9d224 */ /* 0x000fe200078e0aa9 */
[----:B------:R-:W-:Y:S01]  /*a1b0*/  ISETP.GT.U32.AND P5, PT, R3, R173, PT ;  /* 0x000000ad0300720c */ /* 0x000fe20003fa4070 */
[----:B------:R-:W-:Y:S01]  /*a1c0*/  IMAD.HI.U32 R6, R0, R175, RZ ;  /* 0x000000af00067227 */ /* 0x000fe200078e00ff */
[----:B------:R-:W-:-:S02]  /*a1d0*/  ISETP.GE.AND P0, PT, R178, RZ, PT ;  /* 0x000000ffb200720c */ /* 0x000fc40003f06270 */
[----:B------:R-:W-:Y:S01]  /*a1e0*/  IABS R177, R180 ;  /* 0x000000b400b17213 */ /* 0x000fe20000000000 */
[----:B------:R-:W-:Y:S01]  /*a1f0*/  @!P1 IMAD.MOV R170, RZ, RZ, -R170 ;  /* 0x000000ffffaa9224 */ /* 0x000fe200078e0aaa */
[----:B------:R-:W-:Y:S01]  /*a200*/  ISETP.GT.U32.AND P1, PT, R3, R172, PT ;  /* 0x000000ac0300720c */ /* 0x000fe20003f24070 */
[----:B------:R-:W-:Y:S01]  /*a210*/  @!P4 IMAD.MOV R168, RZ, RZ, -R168 ;  /* 0x000000ffffa8c224 */ /* 0x000fe200078e0aa8 */
[----:B------:R-:W-:Y:S01]  /*a220*/  ISETP.GE.AND P4, PT, R176, RZ, PT ;  /* 0x000000ffb000720c */ /* 0x000fe20003f86270 */
[--C-:B------:R-:W-:Y:S01]  /*a230*/  @!P6 IMAD.IADD R174, R174, 0x1, -R3.reuse ;  /* 0x00000001aeaee824 */ /* 0x100fe200078e0a03 */
[----:B------:R-:W-:Y:S01]  /*a240*/  IABS R176, R8 ;  /* 0x0000000800b07213 */ /* 0x000fe20000000000 */
[----:B------:R-:W-:Y:S02]  /*a250*/  IMAD.MOV R6, RZ, RZ, -R6 ;  /* 0x000000ffff067224 */ /* 0x000fe400078e0a06 */
[----:B------:R-:W-:Y:S01]  /*a260*/  @!P5 IMAD.IADD R173, R173, 0x1, -R3 ;  /* 0x00000001adadd824 */ /* 0x000fe200078e0a03 */
[C---:B------:R-:W-:Y:S01]  /*a270*/  ISETP.GT.U32.AND P6, PT, R3.reuse, R174, PT ;  /* 0x000000ae0300720c */ /* 0x040fe20003fc4070 */
[----:B------:R-:W-:-:S02]  /*a280*/  IMAD R175, R3, R6, R175 ;  /* 0x0000000603af7224 */ /* 0x000fc400078e02af */
[----:B------:R-:W-:Y:S01]  /*a290*/  IMAD.HI.U32 R6, R0, R176, RZ ;  /* 0x000000b000067227 */ /* 0x000fe200078e00ff */
[----:B------:R-:W-:-:S03]  /*a2a0*/  ISETP.GT.U32.AND P5, PT, R3, R173, PT ;  /* 0x000000ad0300720c */ /* 0x000fc60003fa4070 */
[----:B------:R-:W-:Y:S02]  /*a2b0*/  IMAD.MOV R6, RZ, RZ, -R6 ;  /* 0x000000ffff067224 */ /* 0x000fe400078e0a06 */
[--C-:B------:R-:W-:Y:S01]  /*a2c0*/  @!P1 IMAD.IADD R172, R172, 0x1, -R3.reuse ;  /* 0x00000001acac9824 */ /* 0x100fe200078e0a03 */
[C---:B------:R-:W-:Y:S01]  /*a2d0*/  ISETP.GT.U32.AND P1, PT, R3.reuse, R175, PT ;  /* 0x000000af0300720c */ /* 0x040fe20003f24070 */
[C---:B------:R-:W-:Y:S02]  /*a2e0*/  IMAD R176, R3.reuse, R6, R176 ;  /* 0x0000000603b07224 */ /* 0x040fe400078e02b0 */
[----:B------:R-:W-:Y:S02]  /*a2f0*/  @!P6 IMAD.IADD R174, R174, 0x1, -R3 ;  /* 0x00000001aeaee824 */ /* 0x000fe400078e0a03 */
[----:B------:R-:W-:Y:S01]  /*a300*/  IMAD.HI.U32 R6, R0, R177, RZ ;  /* 0x000000b100067227 */ /* 0x000fe200078e00ff */
[----:B------:R-:W-:-:S03]  /*a310*/  ISETP.GT.U32.AND P6, PT, R3, R176, PT ;  /* 0x000000b00300720c */ /* 0x000fc60003fc4070 */
[----:B------:R-:W-:Y:S01]  /*a320*/  @!P5 IMAD.IADD R173, R173, 0x1, -R3 ;  /* 0x00000001adadd824 */ /* 0x000fe200078e0a03 */
[----:B------:R-:W-:Y:S01]  /*a330*/  ISETP.GE.AND P5, PT, R8, RZ, PT ;  /* 0x000000ff0800720c */ /* 0x000fe20003fa6270 */
[----:B------:R-:W-:Y:S01]  /*a340*/  @!P3 IMAD.MOV R171, RZ, RZ, -R171 ;  /* 0x000000ffffabb224 */ /* 0x000fe200078e0aab */
[----:B------:R-:W-:Y:S01]  /*a350*/  LOP3.LUT R8, R5, 0x9c, RZ, 0xfc, !PT ;  /* 0x0000009c05087812 */ /* 0x000fe200078efcff */
[----:B------:R-:W-:Y:S01]  /*a360*/  @!P1 IMAD.IADD R175, R175, 0x1, -R3 ;  /* 0x00000001afaf9824 */ /* 0x000fe200078e0a03 */
[----:B------:R-:W-:Y:S01]  /*a370*/  ISETP.GE.AND P3, PT, R7, RZ, PT ;  /* 0x000000ff0700720c */ /* 0x000fe20003f66270 */
[----:B------:R-:W-:Y:S01]  /*a380*/  IMAD.MOV R6, RZ, RZ, -R6 ;  /* 0x000000ffff067224 */ /* 0x000fe200078e0a06 */
[----:B------:R-:W-:Y:S01]  /*a390*/  IABS R178, R8 ;  /* 0x0000000800b27213 */ /* 0x000fe20000000000 */
[----:B------:R-:W-:Y:S01]  /*a3a0*/  IMAD.HI.U32 R7, R0, R179, RZ ;  /* 0x000000b300077227 */ /* 0x000fe200078e00ff */
[----:B------:R-:W-:-:S03]  /*a3b0*/  ISETP.GT.U32.AND P1, PT, R3, R175, PT ;  /* 0x000000af0300720c */ /* 0x000fc60003f24070 */
[----:B------:R-:W-:Y:S02]  /*a3c0*/  @!P6 IMAD.IADD R176, R176, 0x1, -R3 ;  /* 0x00000001b0b0e824 */ /* 0x000fe400078e0a03 */
[C---:B------:R-:W-:Y:S02]  /*a3d0*/  IMAD R177, R3.reuse, R6, R177 ;  /* 0x0000000603b17224 */ /* 0x040fe400078e02b1 */
[----:B------:R-:W-:Y:S01]  /*a3e0*/  @!P0 IMAD.MOV R174, RZ, RZ, -R174 ;  /* 0x000000ffffae8224 */ /* 0x000fe200078e0aae */
[----:B------:R-:W-:Y:S01]  /*a3f0*/  ISETP.GT.U32.AND P6, PT, R3, R176, PT ;  /* 0x000000b00300720c */ /* 0x000fe20003fc4070 */
[----:B------:R-:W-:Y:S01]  /*a400*/  IMAD.HI.U32 R6, R0, R178, RZ ;  /* 0x000000b200067227 */ /* 0x000fe200078e00ff */
[----:B------:R-:W-:-:S03]  /*a410*/  ISETP.GE.AND P0, PT, R8, RZ, PT ;  /* 0x000000ff0800720c */ /* 0x000fc60003f06270 */
[----:B------:R-:W-:Y:S01]  /*a420*/  IMAD.MOV R8, RZ, RZ, -R7 ;  /* 0x000000ffff087224 */ /* 0x000fe200078e0a07 */
[----:B------:R-:W-:Y:S01]  /*a430*/  LOP3.LUT R7, R5, 0x98, RZ, 0xfc, !PT ;  /* 0x0000009805077812 */ /* 0x000fe200078efcff */
[----:B------:R-:W-:Y:S02]  /*a440*/  IMAD.MOV R6, RZ, RZ, -R6 ;  /* 0x000000ffff067224 */ /* 0x000fe400078e0a06 */
[----:B------:R-:W-:Y:S01]  /*a450*/  @!P1 IMAD.IADD R175, R175, 0x1, -R3 ;  /* 0x00000001afaf9824 */ /* 0x000fe200078e0a03 */
[----:B------:R-:W-:Y:S01]  /*a460*/  ISETP.GE.AND P1, PT, R181, RZ, PT ;  /* 0x000000ffb500720c */ /* 0x000fe20003f26270 */
[C---:B------:R-:W-:Y:S01]  /*a470*/  IMAD R179, R3.reuse, R8, R179 ;  /* 0x0000000803b37224 */ /* 0x040fe200078e02b3 */
[----:B------:R-:W-:Y:S01]  /*a480*/  IABS R181, R183 ;  /* 0x000000b700b57213 */ /* 0x000fe20000000000 */
[C---:B------:R-:W-:Y:S02]  /*a490*/  IMAD R178, R3.reuse, R6, R178 ;  /* 0x0000000603b27224 */ /* 0x040fe400078e02b2 */
[----:B------:R-:W-:Y:S01]  /*a4a0*/  @!P3 IMAD.MOV R175, RZ, RZ, -R175 ;  /* 0x000000ffffafb224 */ /* 0x000fe200078e0aaf */
[C---:B------:R-:W-:Y:S01]  /*a4b0*/  ISETP.GT.U32.AND P3, PT, R3.reuse, R179, PT ;  /* 0x000000b30300720c */ /* 0x040fe20003f64070 */
[----:B------:R-:W-:Y:S01]  /*a4c0*/  @!P6 IMAD.IADD R176, R176, 0x1, -R3 ;  /* 0x00000001b0b0e824 */ /* 0x000fe200078e0a03 */
[C---:B------:R-:W-:Y:S01]  /*a4d0*/  ISETP.GT.U32.AND P6, PT, R3.reuse, R178, PT ;  /* 0x000000b20300720c */ /* 0x040fe20003fc4070 */
[----:B------:R-:W-:Y:S01]  /*a4e0*/  @!P2 IMAD.MOV R173, RZ, RZ, -R173 ;  /* 0x000000ffffada224 */ /* 0x000fe200078e0aad */
[----:B------:R-:W-:Y:S01]  /*a4f0*/  ISETP.GT.U32.AND P2, PT, R3, R177, PT ;  /* 0x000000b10300720c */ /* 0x000fe20003f44070 */
[----:B------:R-:W-:Y:S01]  /*a500*/  @!P4 IMAD.MOV R172, RZ, RZ, -R172 ;  /* 0x000000ffffacc224 */ /* 0x000fe200078e0aac */
[----:B------:R-:W-:Y:S01]  /*a510*/  ISETP.GE.AND P4, PT, R180, RZ, PT ;  /* 0x000000ffb400720c */ /* 0x000fe20003f86270 */
[----:B------:R-:W-:Y:S01]  /*a520*/  @!P5 IMAD.MOV R176, RZ, RZ, -R176 ;  /* 0x000000ffffb0d224 */ /* 0x000fe200078e0ab0 */
[----:B------:R-:W-:-:S02]  /*a530*/  IABS R180, R7 ;  /* 0x0000000700b47213 */ /* 0x000fc40000000000 */
[----:B------:R-:W-:Y:S01]  /*a540*/  ISETP.GE.AND P5, PT, R7, RZ, PT ;  /* 0x000000ff0700720c */ /* 0x000fe20003fa6270 */
[----:B------:R-:W-:-:S04]  /*a550*/  IMAD.HI.U32 R7, R0, R182, RZ ;  /* 0x000000b600077227 */ /* 0x000fc800078e00ff */
[--C-:B------:R-:W-:Y:S02]  /*a560*/  @!P3 IMAD.IADD R179, R179, 0x1, -R3.reuse ;  /* 0x00000001b3b3b824 */ /* 0x100fe400078e0a03 */
[--C-:B------:R-:W-:Y:S02]  /*a570*/  @!P6 IMAD.IADD R178, R178, 0x1, -R3.reuse ;  /* 0x00000001b2b2e824 */ /* 0x100fe400078e0a03 */
[----:B------:R-:W-:Y:S01]  /*a580*/  @!P2 IMAD.IADD R177, R177, 0x1, -R3 ;  /* 0x00000001b1b1a824 */ /* 0x000fe200078e0a03 */
[C---:B------:R-:W-:Y:S01]  /*a590*/  ISETP.GT.U32.AND P3, PT, R3.reuse, R179, PT ;  /* 0x000000b30300720c */ /* 0x040fe20003f64070 */
[----:B------:R-:W-:Y:S01]  /*a5a0*/  IMAD.HI.U32 R6, R0, R180, RZ ;  /* 0x000000b400067227 */ /* 0x000fe200078e00ff */
[C---:B------:R-:W-:Y:S02]  /*a5b0*/  ISETP.GT.U32.AND P6, PT, R3.reuse, R178, PT ;  /* 0x000000b20300720c */ /* 0x040fe40003fc4070 */
[----:B------:R-:W-:Y:S01]  /*a5c0*/  ISETP.GT.U32.AND P2, PT, R3, R177, PT ;  /* 0x000000b10300720c */ /* 0x000fe20003f44070 */
[----:B------:R-:W-:-:S02]  /*a5d0*/  IMAD.MOV R8, RZ, RZ, -R6 ;  /* 0x000000ffff087224 */ /* 0x000fc400078e0a06 */
[----:B------:R-:W-:Y:S02]  /*a5e0*/  IMAD.MOV R7, RZ, RZ, -R7 ;  /* 0x000000ffff077224 */ /* 0x000fe400078e0a07 */
[C---:B------:R-:W-:Y:S02]  /*a5f0*/  IMAD R180, R3.reuse, R8, R180 ;  /* 0x0000000803b47224 */ /* 0x040fe400078e02b4 */
[----:B------:R-:W-:Y:S02]  /*a600*/  IMAD R182, R3, R7, R182 ;  /* 0x0000000703b67224 */ /* 0x000fe400078e02b6 */
[--C-:B------:R-:W-:Y:S02]  /*a610*/  @!P3 IMAD.IADD R179, R179, 0x1, -R3.reuse ;  /* 0x00000001b3b3b824 */ /* 0x100fe400078e0a03 */
[----:B------:R-:W-:Y:S01]  /*a620*/  @!P6 IMAD.IADD R178, R178, 0x1, -R3 ;  /* 0x00000001b2b2e824 */ /* 0x000fe200078e0a03 */
[----:B------:R-:W-:Y:S01]  /*a630*/  ISETP.GT.U32.AND P6, PT, R3, R180, PT ;  /* 0x000000b40300720c */ /* 0x000fe20003fc4070 */
[----:B------:R-:W-:-:S04]  /*a640*/  IMAD.HI.U32 R6, R0, R181, RZ ;  /* 0x000000b500067227 */ /* 0x000fc800078e00ff */
[----:B------:R-:W-:Y:S01]  /*a650*/  @!P1 IMAD.MOV R179, RZ, RZ, -R179 ;  /* 0x000000ffffb39224 */ /* 0x000fe200078e0ab3 */
[----:B------:R-:W-:Y:S01]  /*a660*/  ISETP.GT.U32.AND P1, PT, R3, R182, PT ;  /* 0x000000b60300720c */ /* 0x000fe20003f24070 */
[----:B------:R-:W-:Y:S01]  /*a670*/  @!P2 IMAD.IADD R177, R177, 0x1, -R3 ;  /* 0x00000001b1b1a824 */ /* 0x000fe200078e0a03 */
[----:B------:R-:W-:Y:S01]  /*a680*/  ISETP.GE.AND P2, PT, R183, RZ, PT ;  /* 0x000000ffb700720c */ /* 0x000fe20003f46270 */
[----:B------:R-:W-:Y:S02]  /*a690*/  IMAD.MOV R6, RZ, RZ, -R6 ;  /* 0x000000ffff067224 */ /* 0x000fe400078e0a06 */
        /* <DEDUP_REMOVED lines=15> */
[----:B------:R-:W-:-:S04]  /*a790*/  IMAD.HI.U32 R6, R0, R183, RZ ;  /* 0x000000b700067227 */ /* 0x000fc800078e00ff */
[----:B------:R-:W-:Y:S02]  /*a7a0*/  IMAD R184, R3, R7, R184 ;  /* 0x0000000703b87224 */ /* 0x000fe400078e02b8 */
[----:B------:R-:W-:-:S04]  /*a7b0*/  IMAD.HI.U32 R7, R0, R186, RZ ;  /* 0x000000ba00077227 */ /* 0x000fc800078e00ff */
[----:B------:R-:W-:Y:S02]  /*a7c0*/  @!P0 IMAD.IADD R181, R181, 0x1, -R3 ;  /* 0x00000001b5b58824 */ /* 0x000fe400078e0a03 */
[----:B------:R-:W-:Y:S02]  /*a7d0*/  IMAD.MOV R7, RZ, RZ, -R7 ;  /* 0x000000ffff077224 */ /* 0x000fe400078e0a07 */
[--C-:B------:R-:W-:Y:S01]  /*a7e0*/  @!P6 IMAD.IADD R180, R180, 0x1, -R3.reuse ;  /* 0x00000001b4b4e824 */ /* 0x100fe200078e0a03 */
[C---:B------:R-:W-:Y:S01]  /*a7f0*/  ISETP.GT.U32.AND P0, PT, R3.reuse, R181, PT ;  /* 0x000000b50300720c */ /* 0x040fe20003f04070 */
[----:B------:R-:W-:Y:S01]  /*a800*/  IMAD R186, R3, R7, R186 ;  /* 0x0000000703ba7224 */ /* 0x000fe200078e02ba */
[----:B------:R-:W-:Y:S01]  /*a810*/  ISETP.GE.AND P6, PT, R187, RZ, PT ;  /* 0x000000ffbb00720c */ /* 0x000fe20003fc6270 */
[----:B------:R-:W-:Y:S02]  /*a820*/  @!P1 IMAD.IADD R182, R182, 0x1, -R3 ;  /* 0x00000001b6b69824 */ /* 0x000fe400078e0a03 */
[----:B------:R-:W-:-:S02]  /*a830*/  IMAD.MOV R8, RZ, RZ, -R6 ;  /* 0x000000ffff087224 */ /* 0x000fc400078e0a06 */
[----:B------:R-:W-:Y:S01]  /*a840*/  @!P5 IMAD.MOV R180, RZ, RZ, -R180 ;  /* 0x000000ffffb4d224 */ /* 0x000fe200078e0ab4 */
[C---:B------:R-:W-:Y:S01]  /*a850*/  ISETP.GT.U32.AND P5, PT, R3.reuse, R184, PT ;  /* 0x000000b80300720c */ /* 0x040fe20003fa4070 */
[----:B------:R-:W-:Y:S01]  /*a860*/  @!P4 IMAD.MOV R182, RZ, RZ, -R182 ;  /* 0x000000ffffb6c224 */ /* 0x000fe200078e0ab6 */
[C---:B------:R-:W-:Y:S01]  /*a870*/  ISETP.GT.U32.AND P4, PT, R3.reuse, R186, PT ;  /* 0x000000ba0300720c */ /* 0x040fe20003f84070 */
[----:B------:R-:W-:Y:S01]  /*a880*/  IMAD R183, R3, R8, R183 ;  /* 0x0000000803b77224 */ /* 0x000fe200078e02b7 */
[----:B------:R-:W-:Y:S01]  /*a890*/  LOP3.LUT R8, R5, 0x8a, RZ, 0xfc, !PT ;  /* 0x0000008a05087812 */ /* 0x000fe200078efcff */
[----:B------:R-:W-:-:S03]  /*a8a0*/  IMAD.HI.U32 R6, R0, R185, RZ ;  /* 0x000000b900067227 */ /* 0x000fc600078e00ff */
[----:B------:R-:W-:Y:S01]  /*a8b0*/  IABS R187, R8 ;  /* 0x0000000800bb7213 */ /* 0x000fe20000000000 */
[----:B------:R-:W-:Y:S02]  /*a8c0*/  IMAD.MOV R6, RZ, RZ, -R6 ;  /* 0x000000ffff067224 */ /* 0x000fe400078e0a06 */
[----:B------:R-:W-:Y:S01]  /*a8d0*/  @!P0 IMAD.IADD R181, R181, 0x1, -R3 ;  /* 0x00000001b5b58824 */ /* 0x000fe200078e0a03 */
[C---:B------:R-:W-:Y:S01]  /*a8e0*/  ISETP.GT.U32.AND P0, PT, R3.reuse, R183, PT ;  /* 0x000000b70300720c */ /* 0x040fe20003f04070 */
[----:B------:R-:W-:Y:S02]  /*a8f0*/  IMAD R185, R3, R6, R185 ;  /* 0x0000000603b97224 */ /* 0x000fe400078e02b9 */
[----:B------:R-:W-:-:S03]  /*a900*/  IMAD.HI.U32 R6, R0, R187, RZ ;  /* 0x000000bb00067227 */ /* 0x000fc600078e00ff */
[C---:B------:R-:W-:Y:S01]  /*a910*/  ISETP.GT.U32.AND P1, PT, R3.reuse, R185, PT ;  /* 0x000000b90300720c */ /* 0x040fe20003f24070 */
[----:B------:R-:W-:Y:S01]  /*a920*/  @!P2 IMAD.MOV R181, RZ, RZ, -R181 ;  /* 0x000000ffffb5a224 */ /* 0x000fe200078e0ab5 */
[----:B------:R-:W-:Y:S01]  /*a930*/  ISETP.GE.AND P2, PT, R188, RZ, PT ;  /* 0x000000ffbc00720c */ /* 0x000fe20003f46270 */
[--C-:B------:R-:W-:Y:S01]  /*a940*/  @!P5 IMAD.IADD R184, R184, 0x1, -R3.reuse ;  /* 0x00000001b8b8d824 */ /* 0x100fe200078e0a03 */
[----:B------:R-:W-:Y:S01]  /*a950*/  IABS R188, R191 ;  /* 0x000000bf00bc7213 */ /* 0x000fe20000000000 */
[--C-:B------:R-:W-:Y:S02]  /*a960*/  @!P4 IMAD.IADD R186, R186, 0x1, -R3.reuse ;  /* 0x00000001babac824 */ /* 0x100fe400078e0a03 */
[----:B------:R-:W-:Y:S01]  /*a970*/  IMAD.MOV R6, RZ, RZ, -R6 ;  /* 0x000000ffff067224 */ /* 0x000fe200078e0a06 */
[----:B------:R-:W-:Y:S01]  /*a980*/  ISETP.GT.U32.AND P5, PT, R3, R184, PT ;  /* 0x000000b80300720c */ /* 0x000fe20003fa4070 */
[----:B------:R-:W-:Y:S01]  /*a990*/  @!P0 IMAD.IADD R183, R183, 0x1, -R3 ;  /* 0x00000001b7b78824 */ /* 0x000fe200078e0a03 */
[C---:B------:R-:W-:Y:S01]  /*a9a0*/  ISETP.GT.U32.AND P4, PT, R3.reuse, R186, PT ;  /* 0x000000ba0300720c */ /* 0x040fe20003f84070 */
[----:B------:R-:W-:-:S02]  /*a9b0*/  IMAD R187, R3, R6, R187 ;  /* 0x0000000603bb7224 */ /* 0x000fc400078e02bb */
[----:B------:R-:W-:Y:S01]  /*a9c0*/  IMAD.HI.U32 R6, R0, R188, RZ ;  /* 0x000000bc00067227 */ /* 0x000fe200078e00ff */
[----:B------:R-:W-:-:S03]  /*a9d0*/  ISETP.GT.U32.AND P0, PT, R3, R183, PT ;  /* 0x000000b70300720c */ /* 0x000fc60003f04070 */
[----:B------:R-:W-:Y:S02]  /*a9e0*/  IMAD.MOV R6, RZ, RZ, -R6 ;  /* 0x000000ffff067224 */ /* 0x000fe400078e0a06 */
[--C-:B------:R-:W-:Y:S02]  /*a9f0*/  @!P1 IMAD.IADD R185, R185, 0x1, -R3.reuse ;  /* 0x00000001b9b99824 */ /* 0x100fe400078e0a03 */
        /* <DEDUP_REMOVED lines=15> */
[--C-:B------:R-:W-:Y:S02]  /*aaf0*/  @!P5 IMAD.IADD R187, R187, 0x1, -R3.reuse ;  /* 0x00000001bbbbd824 */ /* 0x100fe400078e0a03 */
[--C-:B------:R-:W-:Y:S01]  /*ab00*/  @!P1 IMAD.IADD R185, R185, 0x1, -R3.reuse ;  /* 0x00000001b9b99824 */ /* 0x100fe200078e0a03 */
[----:B------:R-:W-:Y:S01]  /*ab10*/  ISETP.GE.AND P1, PT, R192, RZ, PT ;  /* 0x000000ffc000720c */ /* 0x000fe20003f26270 */
[----:B------:R-:W-:Y:S01]  /*ab20*/  @!P4 IMAD.IADD R188, R188, 0x1, -R3 ;  /* 0x00000001bcbcc824 */ /* 0x000fe200078e0a03 */
[----:B------:R-:W-:Y:S01]  /*ab30*/  ISETP.GT.U32.AND P5, PT, R3, R187, PT ;  /* 0x000000bb0300720c */ /* 0x000fe20003fa4070 */
[----:B------:R-:W-:Y:S01]  /*ab40*/  @!P6 IMAD.MOV R184, RZ, RZ, -R184 ;  /* 0x000000ffffb8e224 */ /* 0x000fe200078e0ab8 */
[----:B------:R-:W-:Y:S01]  /*ab50*/  ISETP.GE.AND P6, PT, R191, RZ, PT ;  /* 0x000000ffbf00720c */ /* 0x000fe20003fc6270 */
[----:B------:R-:W-:Y:S01]  /*ab60*/  @!P2 IMAD.MOV R185, RZ, RZ, -R185 ;  /* 0x000000ffffb9a224 */ /* 0x000fe200078e0ab9 */
[----:B------:R-:W-:Y:S01]  /*ab70*/  ISETP.GE.AND P2, PT, R6, RZ, PT ;  /* 0x000000ff0600720c */ /* 0x000fe20003f46270 */
[----:B------:R-:W-:Y:S01]  /*ab80*/  IMAD.HI.U32 R6, R0, R190, RZ ;  /* 0x000000be00067227 */ /* 0x000fe200078e00ff */
[----:B------:R-:W-:-:S02]  /*ab90*/  IABS R191, R7 ;  /* 0x0000000700bf7213 */ /* 0x000fc40000000000 */
[----:B------:R-:W-:Y:S01]  /*aba0*/  ISETP.GT.U32.AND P4, PT, R3, R188, PT ;  /* 0x000000bc0300720c */ /* 0x000fe20003f84070 */
[----:B------:R-:W-:Y:S01]  /*abb0*/  @!P0 IMAD.MOV R186, RZ, RZ, -R186 ;  /* 0x000000ffffba8224 */ /* 0x000fe200078e0aba */
[----:B------:R-:W-:Y:S01]  /*abc0*/  ISETP.GE.AND P0, PT, R7, RZ, PT ;  /* 0x000000ff0700720c */ /* 0x000fe20003f06270 */
[----:B------:R-:W-:Y:S01]  /*abd0*/  IMAD.HI.U32 R7, R0, R191, RZ ;  /* 0x000000bf00077227 */ /* 0x000fe200078e00ff */
[----:B------:R-:W-:-:S03]  /*abe0*/  IABS R192, R194 ;  /* 0x000000c200c07213 */ /* 0x000fc60000000000 */
[----:B------:R-:W-:Y:S02]  /*abf0*/  IMAD.MOV R6, RZ, RZ, -R6 ;  /* 0x000000ffff067224 */ /* 0x000fe400078e0a06 */
[C---:B------:R-:W-:Y:S02]  /*ac00*/  IMAD R189, R3.reuse, R8, R189 ;  /* 0x0000000803bd7224 */ /* 0x040fe400078e02bd */
[----:B------:R-:W-:Y:S02]  /*ac10*/  IMAD.MOV R8, RZ, RZ, -R7 ;  /* 0x000000ffff087224 */ /* 0x000fe400078e0a07 */
[----:B------:R-:W-:Y:S02]  /*ac20*/  IMAD R190, R3, R6, R190 ;  /* 0x0000000603be7224 */ /* 0x000fe400078e02be */
[----:B------:R-:W-:Y:S01]  /*ac30*/  @!P5 IMAD.IADD R187, R187, 0x1, -R3 ;  /* 0x00000001bbbbd824 */ /* 0x000fe200078e0a03 */
[C---:B------:R-:W-:Y:S01]  /*ac40*/  ISETP.GT.U32.AND P5, PT, R3.reuse, R189, PT ;  /* 0x000000bd0300720c */ /* 0x040fe20003fa4070 */
[----:B------:R-:W-:-:S02]  /*ac50*/  IMAD R191, R3, R8, R191 ;  /* 0x0000000803bf7224 */ /* 0x000fc400078e02bf */
[----:B------:R-:W-:Y:S01]  /*ac60*/  @!P4 IMAD.IADD R188, R188, 0x1, -R3 ;  /* 0x00000001bcbcc824 */ /* 0x000fe200078e0a03 */
[C---:B------:R-:W-:Y:S01]  /*ac70*/  ISETP.GT.U32.AND P4, PT, R3.reuse, R190, PT ;  /* 0x000000be0300720c */ /* 0x040fe20003f84070 */
[----:B------:R-:W-:Y:S01]  /*ac80*/  @!P3 IMAD.MOV R187, RZ, RZ, -R187 ;  /* 0x000000ffffbbb224 */ /* 0x000fe200078e0abb */
[----:B------:R-:W-:Y:S01]  /*ac90*/  ISETP.GT.U32.AND P3, PT, R3, R191, PT ;  /* 0x000000bf0300720c */ /* 0x000fe20003f64070 */
[----:B------:R-:W-:-:S04]  /*aca0*/  IMAD.HI.U32 R6, R0, R192, RZ ;  /* 0x000000c000067227 */ /* 0x000fc800078e00ff */
[----:B------:R-:W-:-:S04]  /*acb0*/  IMAD.HI.U32 R7, R0, R193, RZ ;  /* 0x000000c100077227 */ /* 0x000fc800078e00ff */
[--C-:B------:R-:W-:Y:S02]  /*acc0*/  @!P5 IMAD.IADD R189, R189, 0x1, -R3.reuse ;  /* 0x00000001bdbdd824 */ /* 0x100fe400078e0a03 */
[--C-:B------:R-:W-:Y:S02]  /*acd0*/  @!P4 IMAD.IADD R190, R190, 0x1, -R3.reuse ;  /* 0x00000001bebec824 */ /* 0x100fe400078e0a03 */
[----:B------:R-:W-:Y:S01]  /*ace0*/  @!P3 IMAD.IADD R191, R191, 0x1, -R3 ;  /* 0x00000001bfbfb824 */ /* 0x000fe200078e0a03 */
[C---:B------:R-:W-:Y:S01]  /*acf0*/  ISETP.GT.U32.AND P5, PT, R3.reuse, R189, PT ;  /* 0x000000bd0300720c */ /* 0x040fe20003fa4070 */
[----:B------:R-:W-:Y:S01]  /*ad00*/  IMAD.MOV R6, RZ, RZ, -R6 ;  /* 0x000000ffff067224 */ /* 0x000fe200078e0a06 */
[C---:B------:R-:W-:Y:S01]  /*ad10*/  ISETP.GT.U32.AND P4, PT, R3.reuse, R190, PT ;  /* 0x000000be0300720c */ /* 0x040fe20003f84070 */
[----:B------:R-:W-:Y:S01]  /*ad20*/  @!P6 IMAD.MOV R188, RZ, RZ, -R188 ;  /* 0x000000ffffbce224 */ /* 0x000fe200078e0abc */
[C---:B------:R-:W-:Y:S01]  /*ad30*/  ISETP.GT.U32.AND P3, PT, R3.reuse, R191, PT ;  /* 0x000000bf0300720c */ /* 0x040fe20003f64070 */
[----:B------:R-:W-:Y:S01]  /*ad40*/  IMAD.MOV R8, RZ, RZ, -R7 ;  /* 0x000000ffff087224 */ /* 0x000fe200078e0a07 */
[----:B------:R-:W-:Y:S01]  /*ad50*/  ISETP.GE.AND P6, PT, R194, RZ, PT ;  /* 0x000000ffc200720c */ /* 0x000fe20003fc6270 */
[C---:B------:R-:W-:Y:S01]  /*ad60*/  IMAD R192, R3.reuse, R6, R192 ;  /* 0x0000000603c07224 */ /* 0x040fe200078e02c0 */
[----:B------:R-:W-:Y:S01]  /*ad70*/  IABS R194, R202 ;  /* 0x000000ca00c27213 */ /* 0x000fe20000000000 */
[----:B------:R-:W-:-:S02]  /*ad80*/  IMAD R193, R3, R8, R193 ;  /* 0x0000000803c17224 */ /* 0x000fc400078e02c1 */
[----:B------:R-:W-:-:S04]  /*ad90*/  IMAD.HI.U32 R7, R0, R197, RZ ;  /* 0x000000c500077227 */ /* 0x000fc800078e00ff */
[--C-:B------:R-:W-:Y:S01]  /*ada0*/  @!P5 IMAD.IADD R189, R189, 0x1, -R3.reuse ;  /* 0x00000001bdbdd824 */ /* 0x100fe200078e0a03 */
[----:B------:R-:W-:Y:S01]  /*adb0*/  ISETP.GE.AND P5, PT, R195, RZ, PT ;  /* 0x000000ffc300720c */ /* 0x000fe20003fa6270 */
[----:B------:R-:W-:Y:S01]  /*adc0*/  @!P4 IMAD.IADD R190, R190, 0x1, -R3 ;  /* 0x00000001bebec824 */ /* 0x000fe200078e0a03 */
[----:B------:R-:W-:Y:S01]  /*add0*/  IABS R195, R203 ;  /* 0x000000cb00c37213 */ /* 0x000fe20000000000 */
[----:B------:R-:W-:Y:S01]  /*ade0*/  IMAD.HI.U32 R6, R0, R194, RZ ;  /* 0x000000c200067227 */ /* 0x000fe200078e00ff */
[----:B------:R-:W-:-:S03]  /*adf0*/  ISETP.GT.U32.AND P4, PT, R3, R192, PT ;  /* 0x000000c00300720c */ /* 0x000fc60003f84070 */
[----:B------:R-:W-:Y:S01]  /*ae00*/  @!P3 IMAD.IADD R191, R191, 0x1, -R3 ;  /* 0x00000001bfbfb824 */ /* 0x000fe200078e0a03 */
[----:B------:R-:W-:Y:S01]  /*ae10*/  ISETP.GT.U32.AND P3, PT, R3, R193, PT ;  /* 0x000000c10300720c */ /* 0x000fe20003f64070 */
[----:B------:R-:W-:Y:S02]  /*ae20*/  IMAD.MOV R8, RZ, RZ, -R6 ;  /* 0x000000ffff087224 */ /* 0x000fe400078e0a06 */
[----:B------:R-:W-:-:S04]  /*ae30*/  IMAD.HI.U32 R6, R0, R195, RZ ;  /* 0x000000c300067227 */ /* 0x000fc800078e00ff */
[C---:B------:R-:W-:Y:S02]  /*ae40*/  IMAD R194, R3.reuse, R8, R194 ;  /* 0x0000000803c27224 */ /* 0x040fe400078e02c2 */
[----:B------:R-:W-:Y:S02]  /*ae50*/  IMAD.MOV R196, RZ, RZ, -R6 ;  /* 0x000000ffffc47224 */ /* 0x000fe400078e0a06 */
[----:B------:R-:W-:Y:S01]  /*ae60*/  @!P4 IMAD.IADD R192, R192, 0x1, -R3 ;  /* 0x00000001c0c0c824 */ /* 0x000fe200078e0a03 */
[C---:B------:R-:W-:Y:S01]  /*ae70*/  ISETP.GT.U32.AND P4, PT, R3.reuse, R194, PT ;  /* 0x000000c20300720c */ /* 0x040fe20003f84070 */
[----:B------:R-:W-:Y:S02]  /*ae80*/  IMAD R195, R3, R196, R195 ;  /* 0x000000c403c37224 */ /* 0x000fe400078e02c3 */
[----:B------:R-:W-:Y:S02]  /*ae90*/  @!P3 IMAD.IADD R193, R193, 0x1, -R3 ;  /* 0x00000001c1c1b824 */ /* 0x000fe400078e0a03 */
[----:B------:R-:W-:Y:S01]  /*aea0*/  IMAD.HI.U32 R6, R0, R200, RZ ;  /* 0x000000c800067227 */ /* 0x000fe200078e00ff */
[----:B------:R-:W-:-:S03]  /*aeb0*/  ISETP.GT.U32.AND P3, PT, R3, R195, PT ;  /* 0x000000c30300720c */ /* 0x000fc60003f64070 */
[----:B------:R-:W-:Y:S02]  /*aec0*/  IMAD.MOV R198, RZ, RZ, -R7 ;  /* 0x000000ffffc67224 */ /* 0x000fe400078e0a07 */
[----:B------:R-:W-:Y:S02]  /*aed0*/  IMAD.MOV R6, RZ, RZ, -R6 ;  /* 0x000000ffff067224 */ /* 0x000fe400078e0a06 */
[----:B------:R-:W-:Y:S01]  /*aee0*/  @!P4 IMAD.IADD R194, R194, 0x1, -R3 ;  /* 0x00000001c2c2c824 */ /* 0x000fe200078e0a03 */
[C---:B------:R-:W-:Y:S01]  /*aef0*/  ISETP.GT.U32.AND P4, PT, R3.reuse, R192, PT ;  /* 0x000000c00300720c */ /* 0x040fe20003f84070 */
[----:B------:R-:W-:Y:S02]  /*af00*/  IMAD R196, R3, R198, R197 ;  /* 0x000000c603c47224 */ /* 0x000fe400078e02c5 */
[----:B------:R-:W-:-:S04]  /*af10*/  IMAD.HI.U32 R8, R0, R199, RZ ;  /* 0x000000c700087227 */ /* 0x000fc800078e00ff */
[----:B------:R-:W-:Y:S01]  /*af20*/  @!P3 IMAD.IADD R195, R195, 0x1, -R3 ;  /* 0x00000001c3c3b824 */ /* 0x000fe200078e0a03 */
[C---:B------:R-:W-:Y:S01]  /*af30*/  ISETP.GT.U32.AND P3, PT, R3.reuse, R194, PT ;  /* 0x000000c20300720c */ /* 0x040fe20003f64070 */
[----:B------:R-:W-:Y:S02]  /*af40*/  @!P2 IMAD.MOV R190, RZ, RZ, -R190 ;  /* 0x000000ffffbea224 */ /* 0x000fe400078e0abe */
[C---:B------:R-:W-:Y:S01]  /*af50*/  IMAD R198, R3.reuse, R6, R200 ;  /* 0x0000000603c67224 */ /* 0x040fe200078e02c8 */
[C---:B------:R-:W-:Y:S01]  /*af60*/  ISETP.GT.U32.AND P2, PT, R3.reuse, R195, PT ;  /* 0x000000c30300720c */ /* 0x040fe20003f44070 */
[----:B------:R-:W-:Y:S01]  /*af70*/  @!P1 IMAD.MOV R189, RZ, RZ, -R189 ;  /* 0x000000ffffbd9224 */ /* 0x000fe200078e0abd */
[C---:B------:R-:W-:Y:S01]  /*af80*/  ISETP.GT.U32.AND P1, PT, R3.reuse, R193, PT ;  /* 0x000000c10300720c */ /* 0x040fe20003f24070 */
[----:B------:R-:W-:Y:S01]  /*af90*/  @!P0 IMAD.MOV R191, RZ, RZ, -R191 ;  /* 0x000000ffffbf8224 */ /* 0x000fe200078e0abf */
[----:B------:R-:W-:Y:S01]  /*afa0*/  ISETP.GT.U32.AND P0, PT, R3, R196, PT ;  /* 0x000000c40300720c */ /* 0x000fe20003f04070 */
[----:B------:R-:W-:Y:S01]  /*afb0*/  IMAD.MOV R8, RZ, RZ, -R8 ;  /* 0x000000ffff087224 */ /* 0x000fe200078e0a08 */
[----:B------:R-:W-:Y:S01]  /*afc0*/  IABS R200, R206 ;  /* 0x000000ce00c87213 */ /* 0x000fe20000000000 */
[----:B------:R-:W-:-:S02]  /*afd0*/  @!P4 IMAD.IADD R192, R192, 0x1, -R3 ;  /* 0x00000001c0c0c824 */ /* 0x000fc400078e0a03 */
[----:B------:R-:W-:Y:S01]  /*afe0*/  @!P3 IMAD.IADD R194, R194, 0x1, -R3 ;  /* 0x00000001c2c2b824 */ /* 0x000fe200078e0a03 */
[C---:B------:R-:W-:Y:S01]  /*aff0*/  ISETP.GT.U32.AND P3, PT, R3.reuse, R198, PT ;  /* 0x000000c60300720c */ /* 0x040fe20003f64070 */
[----:B------:R-:W-:Y:S01]  /*b000*/  IMAD R197, R3, R8, R199 ;  /* 0x0000000803c57224 */ /* 0x000fe200078e02c7 */
[----:B------:R-:W-:Y:S01]  /*b010*/  LOP3.LUT R8, R5, 0x72, RZ, 0xfc, !PT ;  /* 0x0000007205087812 */ /* 0x000fe200078efcff */
[--C-:B------:R-:W-:Y:S01]  /*b020*/  @!P2 IMAD.IADD R195, R195, 0x1, -R3.reuse ;  /* 0x00000001c3c3a824 */ /* 0x100fe200078e0a03 */
[----:B------:R-:W-:Y:S01]  /*b030*/  ISETP.GE.AND P2, PT, R203, RZ, PT ;  /* 0x000000ffcb00720c */ /* 0x000fe20003f46270 */
[--C-:B------:R-:W-:Y:S01]  /*b040*/  @!P1 IMAD.IADD R193, R193, 0x1, -R3.reuse ;  /* 0x00000001c1c19824 */ /* 0x100fe200078e0a03 */
[----:B------:R-:W-:Y:S01]  /*b050*/  IABS R199, R8 ;  /* 0x0000000800c77213 */ /* 0x000fe20000000000 */
[----:B------:R-:W-:Y:S01]  /*b060*/  @!P0 IMAD.IADD R196, R196, 0x1, -R3 ;  /* 0x00000001c4c48824 */ /* 0x000fe200078e0a03 */
[----:B------:R-:W-:Y:S01]  /*b070*/  ISETP.GE.AND P1, PT, R202, RZ, PT ;  /* 0x000000ffca00720c */ /* 0x000fe20003f26270 */
[----:B------:R-:W-:Y:S01]  /*b080*/  IMAD.HI.U32 R7, R0, R200, RZ ;  /* 0x000000c800077227 */ /* 0x000fe200078e00ff */
[----:B------:R-:W-:-:S02]  /*b090*/  ISETP.GT.U32.AND P4, PT, R3, R197, PT ;  /* 0x000000c50300720c */ /* 0x000fc40003f84070 */
[----:B------:R-:W-:Y:S01]  /*b0a0*/  ISETP.GE.AND P0, PT, R204, RZ, PT ;  /* 0x000000ffcc00720c */ /* 0x000fe20003f06270 */
[----:B------:R-:W-:Y:S01]  /*b0b0*/  IMAD.HI.U32 R6, R0, R199, RZ ;  /* 0x000000c700067227 */ /* 0x000fe200078e00ff */
[----:B------:R-:W-:-:S03]  /*b0c0*/  LOP3.LUT R203, R5, 0x6c, RZ, 0xfc, !PT ;  /* 0x0000006c05cb7812 */ /* 0x000fc600078efcff */
[----:B------:R-:W-:Y:S01]  /*b0d0*/  @!P3 IMAD.IADD R198, R198, 0x1, -R3 ;  /* 0x00000001c6c6b824 */ /* 0x000fe200078e0a03 */
[C---:B------:R-:W-:Y:S01]  /*b0e0*/  ISETP.GT.U32.AND P3, PT, R3.reuse, R196, PT ;  /* 0x000000c40300720c */ /* 0x040fe20003f64070 */
[----:B------:R-:W-:Y:S01]  /*b0f0*/  IMAD.MOV R6, RZ, RZ, -R6 ;  /* 0x000000ffff067224 */ /* 0x000fe200078e0a06 */
[----:B------:R-:W-:Y:S01]  /*b100*/  IABS R202, R203 ;  /* 0x000000cb00ca7213 */ /* 0x000fe20000000000 */
[----:B------:R-:W-:Y:S02]  /*b110*/  IMAD.MOV R7, RZ, RZ, -R7 ;  /* 0x000000ffff077224 */ /* 0x000fe400078e0a07 */
[C---:B------:R-:W-:Y:S02]  /*b120*/  IMAD R199, R3.reuse, R6, R199 ;  /* 0x0000000603c77224 */ /* 0x040fe400078e02c7 */
[----:B------:R-:W-:Y:S01]  /*b130*/  IMAD R200, R3, R7, R200 ;  /* 0x0000000703c87224 */ /* 0x000fe200078e02c8 */
[----:B------:R-:W-:Y:S01]  /*b140*/  LOP3.LUT R7, R5, 0x6e, RZ, 0xfc, !PT ;  /* 0x0000006e05077812 */ /* 0x000fe200078efcff */
[----:B------:R-:W-:Y:S01]  /*b150*/  @!P2 IMAD.MOV R195, RZ, RZ, -R195 ;  /* 0x000000ffffc3a224 */ /* 0x000fe200078e0ac3 */
[----:B------:R-:W-:Y:S01]  /*b160*/  ISETP.GE.AND P2, PT, R201, RZ, PT ;  /* 0x000000ffc900720c */ /* 0x000fe20003f46270 */
[----:B------:R-:W-:Y:S01]  /*b170*/  @!P6 IMAD.MOV R192, RZ, RZ, -R192 ;  /* 0x000000ffffc0e224 */ /* 0x000fe200078e0ac0 */
[C---:B------:R-:W-:Y:S01]  /*b180*/  ISETP.GT.U32.AND P6, PT, R3.reuse, R198, PT ;  /* 0x000000c60300720c */ /* 0x040fe20003fc4070 */
[----:B------:R-:W-:Y:S01]  /*b190*/  @!P1 IMAD.MOV R194, RZ, RZ, -R194 ;  /* 0x000000ffffc29224 */ /* 0x000fe200078e0ac2 */
[----:B------:R-:W-:Y:S01]  /*b1a0*/  ISETP.GT.U32.AND P1, PT, R3, R199, PT ;  /* 0x000000c70300720c */ /* 0x000fe20003f24070 */
[--C-:B------:R-:W-:Y:S01]  /*b1b0*/  @!P4 IMAD.IADD R197, R197, 0x1, -R3.reuse ;  /* 0x00000001c5c5c824 */ /* 0x100fe200078e0a03 */
[----:B------:R-:W-:Y:S01]  /*b1c0*/  IABS R201, R7 ;  /* 0x0000000700c97213 */ /* 0x000fe20000000000 */
[----:B------:R-:W-:Y:S01]  /*b1d0*/  @!P3 IMAD.IADD R196, R196, 0x1, -R3 ;  /* 0x00000001c4c4b824 */ /* 0x000fe200078e0a03 */
[C---:B------:R-:W-:Y:S01]  /*b1e0*/  ISETP.GT.U32.AND P3, PT, R3.reuse, R200, PT ;  /* 0x000000c80300720c */ /* 0x040fe20003f64070 */
[----:B------:R-:W-:Y:S01]  /*b1f0*/  @!P5 IMAD.MOV R193, RZ, RZ, -R193 ;  /* 0x000000ffffc1d224 */ /* 0x000fe200078e0ac1 */
[----:B------:R-:W-:Y:S01]  /*b200*/  ISETP.GT.U32.AND P5, PT, R3, R197, PT ;  /* 0x000000c50300720c */ /* 0x000fe20003fa4070 */
[----:B------:R-:W-:Y:S01]  /*b210*/  IMAD.HI.U32 R6, R0, R201, RZ ;  /* 0x000000c900067227 */ /* 0x000fe200078e00ff */
[----:B------:R-:W-:-:S03]  /*b220*/  ISETP.GE.AND P4, PT, R205, RZ, PT ;  /* 0x000000ffcd00720c */ /* 0x000fc60003f86270 */
[----:B------:R-:W-:Y:S02]  /*b230*/  IMAD.MOV R6, RZ, RZ, -R6 ;  /* 0x000000ffff067224 */ /* 0x000fe400078e0a06 */
[--C-:B------:R-:W-:Y:S01]  /*b240*/  @!P6 IMAD.IADD R198, R198, 0x1, -R3.reuse ;  /* 0x00000001c6c6e824 */ /* 0x100fe200078e0a03 */
[----:B------:R-:W-:Y:S01]  /*b250*/  ISETP.GE.AND P6, PT, R206, RZ, PT ;  /* 0x000000ffce00720c */ /* 0x000fe20003fc6270 */
[----:B------:R-:W-:Y:S01]  /*b260*/  @!P1 IMAD.IADD R199, R199, 0x1, -R3 ;  /* 0x00000001c7c79824 */ /* 0x000fe200078e0a03 */
[----:B------:R-:W-:Y:S01]  /*b270*/  ISETP.GE.AND P1, PT, R7, RZ, PT ;  /* 0x000000ff0700720c */ /* 0x000fe20003f26270 */
[----:B------:R-:W-:Y:S01]  /*b280*/  IMAD R201, R3, R6, R201 ;  /* 0x0000000603c97224 */ /* 0x000fe200078e02c9 */
[C---:B------:R-:W-:Y:S01]  /*b290*/  LOP3.LUT R6, R5.reuse, 0x6a, RZ, 0xfc, !PT ;  /* 0x0000006a05067812 */ /* 0x040fe200078efcff */
[--C-:B------:R-:W-:Y:S01]  /*b2a0*/  @!P3 IMAD.IADD R200, R200, 0x1, -R3.reuse ;  /* 0x00000001c8c8b824 */ /* 0x100fe200078e0a03 */
[----:B------:R-:W-:Y:S01]  /*b2b0*/  LOP3.LUT R206, R5, 0x66, RZ, 0xfc, !PT ;  /* 0x0000006605ce7812 */ /* 0x000fe200078efcff */
[----:B------:R-:W-:Y:S01]  /*b2c0*/  @!P0 IMAD.MOV R196, RZ, RZ, -R196 ;  /* 0x000000ffffc48224 */ /* 0x000fe200078e0ac4 */
[C---:B------:R-:W-:Y:S01]  /*b2d0*/  ISETP.GT.U32.AND P0, PT, R3.reuse, R199, PT ;  /* 0x000000c70300720c */ /* 0x040fe20003f04070 */
[----:B------:R-:W-:Y:S01]  /*b2e0*/  @!P2 IMAD.MOV R198, RZ, RZ, -R198 ;  /* 0x000000ffffc6a224 */ /* 0x000fe200078e0ac6 */
[----:B------:R-:W-:Y:S01]  /*b2f0*/  ISETP.GT.U32.AND P2, PT, R3, R201, PT ;  /* 0x000000c90300720c */ /* 0x000fe20003f44070 */
[----:B------:R-:W-:Y:S01]  /*b300*/  @!P5 IMAD.IADD R197, R197, 0x1, -R3 ;  /* 0x00000001c5c5d824 */ /* 0x000fe200078e0a03 */
[----:B------:R-:W-:Y:S01]  /*b310*/  ISETP.GE.AND P5, PT, R8, RZ, PT ;  /* 0x000000ff0800720c */ /* 0x000fe20003fa6270 */
[----:B------:R-:W-:Y:S01]  /*b320*/  IMAD.HI.U32 R7, R0, R202, RZ ;  /* 0x000000ca00077227 */ /* 0x000fe200078e00ff */
[----:B------:R-:W-:-:S02]  /*b330*/  ISETP.GT.U32.AND P3, PT, R3, R200, PT ;  /* 0x000000c80300720c */ /* 0x000fc40003f64070 */
[----:B------:R-:W-:Y:S01]  /*b340*/  IABS R205, R206 ;  /* 0x000000ce00cd7213 */ /* 0x000fe20000000000 */
[----:B------:R-:W-:Y:S02]  /*b350*/  IMAD.MOV R7, RZ, RZ, -R7 ;  /* 0x000000ffff077224 */ /* 0x000fe400078e0a07 */
[----:B------:R-:W-:Y:S01]  /*b360*/  @!P4 IMAD.MOV R197, RZ, RZ, -R197 ;  /* 0x000000ffffc5c224 */ /* 0x000fe200078e0ac5 */
[----:B------:R-:W-:Y:S01]  /*b370*/  ISETP.GE.AND P4, PT, R203, RZ, PT ;  /* 0x000000ffcb00720c */ /* 0x000fe20003f86270 */
[----:B------:R-:W-:Y:S01]  /*b380*/  IMAD R202, R3, R7, R202 ;  /* 0x0000000703ca7224 */ /* 0x000fe200078e02ca */
[----:B------:R-:W-:Y:S01]  /*b390*/  IABS R203, R6 ;  /* 0x0000000600cb7213 */ /* 0x000fe20000000000 */
[--C-:B------:R-:W-:Y:S01]  /*b3a0*/  @!P0 IMAD.IADD R199, R199, 0x1, -R3.reuse ;  /* 0x00000001c7c78824 */ /* 0x100fe200078e0a03 */
[----:B------:R-:W-:Y:S01]  /*b3b0*/  ISETP.GE.AND P0, PT, R6, RZ, PT ;  /* 0x000000ff0600720c */ /* 0x000fe20003f06270 */
[--C-:B------:R-:W-:Y:S01]  /*b3c0*/  @!P2 IMAD.IADD R201, R201, 0x1, -R3.reuse ;  /* 0x00000001c9c9a824 */ /* 0x100fe200078e0a03 */
[----:B------:R-:W-:Y:S01]  /*b3d0*/  LOP3.LUT R7, R5, 0x68, RZ, 0xfc, !PT ;  /* 0x0000006805077812 */ /* 0x000fe200078efcff */
[----:B------:R-:W-:Y:S01]  /*b3e0*/  @!P3 IMAD.IADD R200, R200, 0x1, -R3 ;  /* 0x00000001c8c8b824 */ /* 0x000fe200078e0a03 */
[C---:B------:R-:W-:Y:S01]  /*b3f0*/  ISETP.GT.U32.AND P3, PT, R3.reuse, R202, PT ;  /* 0x000000ca0300720c */ /* 0x040fe20003f64070 */
[----:B------:R-:W-:Y:S01]  /*b400*/  @!P5 IMAD.MOV R199, RZ, RZ, -R199 ;  /* 0x000000ffffc7d224 */ /* 0x000fe200078e0ac7 */
[----:B------:R-:W-:Y:S01]  /*b410*/  ISETP.GT.U32.AND P5, PT, R3, R201, PT ;  /* 0x000000c90300720c */ /* 0x000fe20003fa4070 */
[----:B------:R-:W-:Y:S01]  /*b420*/  IMAD.HI.U32 R6, R0, R203, RZ ;  /* 0x000000cb00067227 */ /* 0x000fe200078e00ff */
[----:B------:R-:W-:-:S02]  /*b430*/  IABS R204, R7 ;  /* 0x0000000700cc7213 */ /* 0x000fc40000000000 */
[----:B------:R-:W-:Y:S01]  /*b440*/  ISETP.GE.AND P2, PT, R7, RZ, PT ;  /* 0x000000ff0700720c */ /* 0x000fe20003f46270 */
[----:B------:R-:W-:Y:S02]  /*b450*/  IMAD.MOV R6, RZ, RZ, -R6 ;  /* 0x000000ffff067224 */ /* 0x000fe400078e0a06 */
[----:B------:R-:W-:-:S04]  /*b460*/  IMAD.HI.U32 R8, R0, R205, RZ ;  /* 0x000000cd00087227 */ /* 0x000fc800078e00ff */
[----:B------:R-:W-:Y:S02]  /*b470*/  IMAD R203, R3, R6, R203 ;  /* 0x0000000603cb7224 */ /* 0x000fe400078e02cb */
[--C-:B------:R-:W-:Y:S02]  /*b480*/  @!P3 IMAD.IADD R202, R202, 0x1, -R3.reuse ;  /* 0x00000001cacab824 */ /* 0x100fe400078e0a03 */
[----:B------:R-:W-:Y:S01]  /*b490*/  @!P5 IMAD.IADD R201, R201, 0x1, -R3 ;  /* 0x00000001c9c9d824 */ /* 0x000fe200078e0a03 */
[C---:B------:R-:W-:Y:S01]  /*b4a0*/  ISETP.GT.U32.AND P5, PT, R3.reuse, R203, PT ;  /* 0x000000cb0300720c */ /* 0x040fe20003fa4070 */
[----:B------:R-:W-:Y:S01]  /*b4b0*/  IMAD.HI.U32 R7, R0, R204, RZ ;  /* 0x000000cc00077227 */ /* 0x000fe200078e00ff */
[----:B------:R-:W-:-:S03]  /*b4c0*/  ISETP.GT.U32.AND P3, PT, R3, R202, PT ;  /* 0x000000ca0300720c */ /* 0x000fc60003f64070 */
[----:B------:R-:W-:Y:S02]  /*b4d0*/  IMAD.MOV R8, RZ, RZ, -R8 ;  /* 0x000000ffff087224 */ /* 0x000fe400078e0a08 */
[----:B------:R-:W-:Y:S02]  /*b4e0*/  IMAD.MOV R7, RZ, RZ, -R7 ;  /* 0x000000ffff077224 */ /* 0x000fe400078e0a07 */
[C---:B------:R-:W-:Y:S02]  /*b4f0*/  IMAD R205, R3.reuse, R8, R205 ;  /* 0x0000000803cd7224 */ /* 0x040fe400078e02cd */
[----:B------:R-:W-:Y:S01]  /*b500*/  IMAD R204, R3, R7, R204 ;  /* 0x0000000703cc7224 */ /* 0x000fe200078e02cc */
[----:B------:R-:W-:Y:S01]  /*b510*/  LOP3.LUT R7, R5, 0x64, RZ, 0xfc, !PT ;  /* 0x0000006405077812 */ /* 0x000fe200078efcff */
[--C-:B------:R-:W-:Y:S01]  /*b520*/  @!P5 IMAD.IADD R203, R203, 0x1, -R3.reuse ;  /* 0x00000001cbcbd824 */ /* 0x100fe200078e0a03 */
[C---:B------:R-:W-:Y:S01]  /*b530*/  ISETP.GT.U32.AND P5, PT, R3.reuse, R205, PT ;  /* 0x000000cd0300720c */ /* 0x040fe20003fa4070 */
        /* <DEDUP_REMOVED lines=12> */
[C---:B------:R-:W-:Y:S02]  /*b600*/  IMAD R206, R3.reuse, R6, R206 ;  /* 0x0000000603ce7224 */ /* 0x040fe400078e02ce */
[----:B------:R-:W-:Y:S01]  /*b610*/  @!P3 IMAD.IADD R204, R204, 0x1, -R3 ;  /* 0x00000001ccccb824 */ /* 0x000fe200078e0a03 */
[----:B------:R-:W-:Y:S01]  /*b620*/  ISETP.GT.U32.AND P5, PT, R3, R205, PT ;  /* 0x000000cd0300720c */ /* 0x000fe20003fa4070 */
[----:B------:R-:W-:-:S03]  /*b630*/  IMAD.HI.U32 R7, R0, R208, RZ ;  /* 0x000000d000077227 */ /* 0x000fc600078e00ff */
[----:B------:R-:W-:Y:S01]  /*b640*/  ISETP.GT.U32.AND P3, PT, R3, R204, PT ;  /* 0x000000cc0300720c */ /* 0x000fe20003f64070 */
[----:B------:R-:W-:Y:S01]  /*b650*/  @!P1 IMAD.IADD R203, R203, 0x1, -R3 ;  /* 0x00000001cbcb9824 */ /* 0x000fe200078e0a03 */
[----:B------:R-:W-:Y:S01]  /*b660*/  ISETP.GT.U32.AND P1, PT, R3, R206, PT ;  /* 0x000000ce0300720c */ /* 0x000fe20003f24070 */
[----:B------:R-:W-:-:S04]  /*b670*/  IMAD.HI.U32 R6, R0, R207, RZ ;  /* 0x000000cf00067227 */ /* 0x000fc800078e00ff */
[----:B------:R-:W-:-:S04]  /*b680*/  IMAD.HI.U32 R8, R0, R209, RZ ;  /* 0x000000d100087227 */ /* 0x000fc800078e00ff */
[----:B------:R-:W-:Y:S02]  /*b690*/  IMAD.MOV R7, RZ, RZ, -R7 ;  /* 0x000000ffff077224 */ /* 0x000fe400078e0a07 */
[----:B------:R-:W-:Y:S02]  /*b6a0*/  IMAD.MOV R6, RZ, RZ, -R6 ;  /* 0x000000ffff067224 */ /* 0x000fe400078e0a06 */
[----:B------:R-:W-:Y:S02]  /*b6b0*/  IMAD.MOV R8, RZ, RZ, -R8 ;  /* 0x000000ffff087224 */ /* 0x000fe400078e0a08 */
[----:B------:R-:W-:Y:S01]  /*b6c0*/  IMAD R208, R3, R7, R208 ;  /* 0x0000000703d07224 */ /* 0x000fe200078e02d0 */
[----:B------:R-:W-:Y:S01]  /*b6d0*/  LOP3.LUT R7, R5, 0x5c, RZ, 0xfc, !PT ;  /* 0x0000005c05077812 */ /* 0x000fe200078efcff */
[C---:B------:R-:W-:Y:S02]  /*b6e0*/  IMAD R207, R3.reuse, R6, R207 ;  /* 0x0000000603cf7224 */ /* 0x040fe400078e02cf */
[----:B------:R-:W-:Y:S01]  /*b6f0*/  IMAD R209, R3, R8, R209 ;  /* 0x0000000803d17224 */ /* 0x000fe200078e02d1 */
[----:B------:R-:W-:Y:S01]  /*b700*/  LOP3.LUT R8, R5, 0x5a, RZ, 0xfc, !PT ;  /* 0x0000005a05087812 */ /* 0x000fe200078efcff */
[--C-:B------:R-:W-:Y:S01]  /*b710*/  @!P5 IMAD.IADD R205, R205, 0x1, -R3.reuse ;  /* 0x00000001cdcdd824 */ /* 0x100fe200078e0a03 */
[C---:B------:R-:W-:Y:S01]  /*b720*/  ISETP.GT.U32.AND P5, PT, R3.reuse, R208, PT ;  /* 0x000000d00300720c */ /* 0x040fe20003fa4070 */
[--C-:B------:R-:W-:Y:S01]  /*b730*/  @!P3 IMAD.IADD R204, R204, 0x1, -R3.reuse ;  /* 0x00000001ccccb824 */ /* 0x100fe200078e0a03 */
[----:B------:R-:W-:Y:S01]  /*b740*/  ISETP.GE.AND P3, PT, R210, RZ, PT ;  /* 0x000000ffd200720c */ /* 0x000fe20003f66270 */
[----:B------:R-:W-:Y:S01]  /*b750*/  @!P1 IMAD.IADD R206, R206, 0x1, -R3 ;  /* 0x00000001cece9824 */ /* 0x000fe200078e0a03 */
[C---:B------:R-:W-:Y:S01]  /*b760*/  ISETP.GT.U32.AND P1, PT, R3.reuse, R207, PT ;  /* 0x000000cf0300720c */ /* 0x040fe20003f24070 */
[----:B------:R-:W-:Y:S01]  /*b770*/  @!P6 IMAD.MOV R205, RZ, RZ, -R205 ;  /* 0x000000ffffcde224 */ /* 0x000fe200078e0acd */
[----:B------:R-:W-:Y:S01]  /*b780*/  ISETP.GT.U32.AND P6, PT, R3, R209, PT ;  /* 0x000000d10300720c */ /* 0x000fe20003fc4070 */
[----:B------:R-:W-:Y:S01]  /*b790*/  @!P2 IMAD.MOV R204, RZ, RZ, -R204 ;  /* 0x000000ffffcca224 */ /* 0x000fe200078e0acc */
[----:B------:R-:W-:Y:S01]  /*b7a0*/  IABS R210, R7 ;  /* 0x0000000700d27213 */ /* 0x000fe20000000000 */
[----:B------:R-:W-:Y:S01]  /*b7b0*/  @!P0 IMAD.MOV R203, RZ, RZ, -R203 ;  /* 0x000000ffffcb8224 */ /* 0x000fe200078e0acb */
[----:B------:R-:W-:-:S02]  /*b7c0*/  ISETP.GE.AND P2, PT, R211, RZ, PT ;  /* 0x000000ffd300720c */ /* 0x000fc40003f46270 */
[----:B------:R-:W-:Y:S01]  /*b7d0*/  IABS R211, R8 ;  /* 0x0000000800d37213 */ /* 0x000fe20000000000 */
[----:B------:R-:W-:Y:S01]  /*b7e0*/  IMAD.HI.U32 R6, R0, R210, RZ ;  /* 0x000000d200067227 */ /* 0x000fe200078e00ff */
[----:B------:R-:W-:-:S03]  /*b7f0*/  ISETP.GT.U32.AND P0, PT, R3, R206, PT ;  /* 0x000000ce0300720c */ /* 0x000fc60003f04070 */
        /* <DEDUP_REMOVED lines=21> */
[----:B------:R-:W-:Y:S02]  /*b950*/  @!P3 IMAD.MOV R207, RZ, RZ, -R207 ;  /* 0x000000ffffcfb224 */ /* 0x000fe400078e0acf */
[----:B------:R-:W-:-:S04]  /*b960*/  IMAD.HI.U32 R6, R0, R212, RZ ;  /* 0x000000d400067227 */ /* 0x000fc800078e00ff */
[--C-:B------:R-:W-:Y:S02]  /*b970*/  @!P6 IMAD.IADD R211, R211, 0x1, -R3.reuse ;  /* 0x00000001d3d3e824 */ /* 0x100fe400078e0a03 */
[--C-:B------:R-:W-:Y:S01]  /*b980*/  @!P4 IMAD.IADD R209, R209, 0x1, -R3.reuse ;  /* 0x00000001d1d1c824 */ /* 0x100fe200078e0a03 */
[----:B------:R-:W-:Y:S01]  /*b990*/  ISETP.GE.AND P4, PT, R8, RZ, PT ;  /* 0x000000ff0800720c */ /* 0x000fe20003f86270 */
[----:B------:R-:W-:Y:S01]  /*b9a0*/  @!P5 IMAD.IADD R210, R210, 0x1, -R3 ;  /* 0x00000001d2d2d824 */ /* 0x000fe200078e0a03 */
[----:B------:R-:W-:Y:S01]  /*b9b0*/  ISETP.GE.AND P5, PT, R214, RZ, PT ;  /* 0x000000ffd600720c */ /* 0x000fe20003fa6270 */
[----:B------:R-:W-:Y:S01]  /*b9c0*/  IMAD.HI.U32 R8, R0, R215, RZ ;  /* 0x000000d700087227 */ /* 0x000fe200078e00ff */
[C---:B------:R-:W-:Y:S02]  /*b9d0*/  ISETP.GT.U32.AND P6, PT, R3.reuse, R211, PT ;  /* 0x000000d30300720c */ /* 0x040fe40003fc4070 */
[----:B------:R-:W-:Y:S01]  /*b9e0*/  ISETP.GT.U32.AND P3, PT, R3, R210, PT ;  /* 0x000000d20300720c */ /* 0x000fe20003f64070 */
[----:B------:R-:W-:Y:S01]  /*b9f0*/  IMAD.MOV R214, RZ, RZ, -R7 ;  /* 0x000000ffffd67224 */ /* 0x000fe200078e0a07 */
[----:B------:R-:W-:Y:S01]  /*ba00*/  LOP3.LUT R7, R5, 0x52, RZ, 0xfc, !PT ;  /* 0x0000005205077812 */ /* 0x000fe200078efcff */
[----:B------:R-:W-:-:S02]  /*ba10*/  IMAD.MOV R8, RZ, RZ, -R8 ;  /* 0x000000ffff087224 */ /* 0x000fc400078e0a08 */
[C---:B------:R-:W-:Y:S02]  /*ba20*/  IMAD R213, R3.reuse, R214, R213 ;  /* 0x000000d603d57224 */ /* 0x040fe400078e02d5 */
[C---:B------:R-:W-:Y:S01]  /*ba30*/  IMAD R214, R3.reuse, R8, R215 ;  /* 0x0000000803d67224 */ /* 0x040fe200078e02d7 */
[----:B------:R-:W-:Y:S01]  /*ba40*/  IABS R215, R7 ;  /* 0x0000000700d77213 */ /* 0x000fe20000000000 */
[----:B------:R-:W-:Y:S01]  /*ba50*/  @!P0 IMAD.MOV R209, RZ, RZ, -R209 ;  /* 0x000000ffffd18224 */ /* 0x000fe200078e0ad1 */
[----:B------:R-:W-:Y:S01]  /*ba60*/  ISETP.GT.U32.AND P0, PT, R3, R213, PT ;  /* 0x000000d50300720c */ /* 0x000fe20003f04070 */
[--C-:B------:R-:W-:Y:S01]  /*ba70*/  @!P6 IMAD.IADD R211, R211, 0x1, -R3.reuse ;  /* 0x00000001d3d3e824 */ /* 0x100fe200078e0a03 */
[C---:B------:R-:W-:Y:S01]  /*ba80*/  ISETP.GT.U32.AND P6, PT, R3.reuse, R214, PT ;  /* 0x000000d60300720c */ /* 0x040fe20003fc4070 */
[----:B------:R-:W-:Y:S02]  /*ba90*/  IMAD.MOV R6, RZ, RZ, -R6 ;  /* 0x000000ffff067224 */ /* 0x000fe400078e0a06 */
[----:B------:R-:W-:Y:S01]  /*baa0*/  @!P3 IMAD.IADD R210, R210, 0x1, -R3 ;  /* 0x00000001d2d2b824 */ /* 0x000fe200078e0a03 */
[----:B------:R-:W-:Y:S01]  /*bab0*/  ISETP.GE.AND P3, PT, R216, RZ, PT ;  /* 0x000000ffd800720c */ /* 0x000fe20003f66270 */
[----:B------:R-:W-:Y:S01]  /*bac0*/  IMAD R212, R3, R6, R212 ;  /* 0x0000000603d47224 */ /* 0x000fe200078e02d4 */
[----:B------:R-:W-:Y:S01]  /*bad0*/  IABS R216, R221 ;  /* 0x000000dd00d87213 */ /* 0x000fe20000000000 */
[----:B------:R-:W-:-:S02]  /*bae0*/  @!P2 IMAD.MOV R208, RZ, RZ, -R208 ;  /* 0x000000ffffd0a224 */ /* 0x000fc400078e0ad0 */
[----:B------:R-:W-:Y:S01]  /*baf0*/  IMAD.HI.U32 R6, R0, R215, RZ ;  /* 0x000000d700067227 */ /* 0x000fe200078e00ff */
[----:B------:R-:W-:-:S03]  /*bb00*/  ISETP.GT.U32.AND P2, PT, R3, R212, PT ;  /* 0x000000d40300720c */ /* 0x000fc60003f44070 */
[--C-:B------:R-:W-:Y:S02]  /*bb10*/  @!P0 IMAD.IADD R213, R213, 0x1, -R3.reuse ;  /* 0x00000001d5d58824 */ /* 0x100fe400078e0a03 */
[----:B------:R-:W-:Y:S02]  /*bb20*/  @!P6 IMAD.IADD R214, R214, 0x1, -R3 ;  /* 0x00000001d6d6e824 */ /* 0x000fe400078e0a03 */
[----:B------:R-:W-:Y:S01]  /*bb30*/  IMAD.MOV R8, RZ, RZ, -R6 ;  /* 0x000000ffff087224 */ /* 0x000fe200078e0a06 */
[----:B------:R-:W-:Y:S01]  /*bb40*/  ISETP.GT.U32.AND P6, PT, R3, R213, PT ;  /* 0x000000d50300720c */ /* 0x000fe20003fc4070 */
[----:B------:R-:W-:-:S04]  /*bb50*/  IMAD.HI.U32 R6, R0, R216, RZ ;  /* 0x000000d800067227 */ /* 0x000fc800078e00ff */
[----:B------:R-:W-:Y:S02]  /*bb60*/  IMAD.MOV R6, RZ, RZ, -R6 ;  /* 0x000000ffff067224 */ /* 0x000fe400078e0a06 */
[--C-:B------:R-:W-:Y:S01]  /*bb70*/  @!P2 IMAD.IADD R212, R212, 0x1, -R3.reuse ;  /* 0x00000001d4d4a824 */ /* 0x100fe200078e0a03 */
[----:B------:R-:W-:Y:S01]  /*bb80*/  ISETP.GE.AND P2, PT, R217, RZ, PT ;  /* 0x000000ffd900720c */ /* 0x000fe20003f46270 */
[C---:B------:R-:W-:Y:S01]  /*bb90*/  IMAD R216, R3.reuse, R6, R216 ;  /* 0x0000000603d87224 */ /* 0x040fe200078e02d8 */
[----:B------:R-:W-:Y:S01]  /*bba0*/  IABS R217, R220 ;  /* 0x000000dc00d97213 */ /* 0x000fe20000000000 */
[----:B------:R-:W-:Y:S01]  /*bbb0*/  @!P1 IMAD.MOV R210, RZ, RZ, -R210 ;  /* 0x000000ffffd29224 */ /* 0x000fe200078e0ad2 */
[----:B------:R-:W-:Y:S01]  /*bbc0*/  ISETP.GT.U32.AND P0, PT, R3, R212, PT ;  /* 0x000000d40300720c */ /* 0x000fe20003f04070 */
[----:B------:R-:W-:Y:S01]  /*bbd0*/  @!P6 IMAD.IADD R213, R213, 0x1, -R3 ;  /* 0x00000001d5d5e824 */ /* 0x000fe200078e0a03 */
[C---:B------:R-:W-:Y:S01]  /*bbe0*/  ISETP.GT.U32.AND P6, PT, R3.reuse, R216, PT ;  /* 0x000000d80300720c */ /* 0x040fe20003fc4070 */
[C---:B------:R-:W-:Y:S01]  /*bbf0*/  IMAD R215, R3.reuse, R8, R215 ;  /* 0x0000000803d77224 */ /* 0x040fe200078e02d7 */
[----:B------:R-:W-:Y:S01]  /*bc00*/  ISETP.GT.U32.AND P1, PT, R3, R214, PT ;  /* 0x000000d60300720c */ /* 0x000fe20003f24070 */
[----:B------:R-:W-:-:S04]  /*bc10*/  IMAD.HI.U32 R6, R0, R217, RZ ;  /* 0x000000d900067227 */ /* 0x000fc800078e00ff */
[----:B------:R-:W-:Y:S02]  /*bc20*/  IMAD.MOV R8, RZ, RZ, -R6 ;  /* 0x000000ffff087224 */ /* 0x000fe400078e0a06 */
[----:B------:R-:W-:-:S04]  /*bc30*/  IMAD.HI.U32 R6, R0, R218, RZ ;  /* 0x000000da00067227 */ /* 0x000fc800078e00ff */
[--C-:B------:R-:W-:Y:S02]  /*bc40*/  @!P6 IMAD.IADD R216, R216, 0x1, -R3.reuse ;  /* 0x00000001d8d8e824 */ /* 0x100fe400078e0a03 */
[--C-:B------:R-:W-:Y:S01]  /*bc50*/  @!P0 IMAD.IADD R212, R212, 0x1, -R3.reuse ;  /* 0x00000001d4d48824 */ /* 0x100fe200078e0a03 */
[C---:B------:R-:W-:Y:S01]  /*bc60*/  ISETP.GT.U32.AND P0, PT, R3.reuse, R215, PT ;  /* 0x000000d70300720c */ /* 0x040fe20003f04070 */
[----:B------:R-:W-:Y:S01]  /*bc70*/  @!P1 IMAD.IADD R214, R214, 0x1, -R3 ;  /* 0x00000001d6d69824 */ /* 0x000fe200078e0a03 */
[C---:B------:R-:W-:Y:S01]  /*bc80*/  ISETP.GT.U32.AND P6, PT, R3.reuse, R216, PT ;  /* 0x000000d80300720c */ /* 0x040fe20003fc4070 */
[----:B------:R-:W-:Y:S01]  /*bc90*/  IMAD R217, R3, R8, R217 ;  /* 0x0000000803d97224 */ /* 0x000fe200078e02d9 */
[----:B------:R-:W-:Y:S01]  /*bca0*/  ISETP.GE.AND P1, PT, R7, RZ, PT ;  /* 0x000000ff0700720c */ /* 0x000fe20003f26270 */
[----:B------:R-:W-:Y:S01]  /*bcb0*/  IMAD.MOV R7, RZ, RZ, -R6 ;  /* 0x000000ffff077224 */ /* 0x000fe200078e0a06 */
[----:B------:R-:W-:Y:S01]  /*bcc0*/  LOP3.LUT R8, R5, 0x44, RZ, 0xfc, !PT ;  /* 0x0000004405087812 */ /* 0x000fe200078efcff */
[----:B------:R-:W-:-:S04]  /*bcd0*/  IMAD.HI.U32 R6, R0, R219, RZ ;  /* 0x000000db00067227 */ /* 0x000fc800078e00ff */
[----:B------:R-:W-:Y:S01]  /*bce0*/  IMAD R218, R3, R7, R218 ;  /* 0x0000000703da7224 */ /* 0x000fe200078e02da */
[----:B------:R-:W-:Y:S01]  /*bcf0*/  LOP3.LUT R7, R5, 0x48, RZ, 0xfc, !PT ;  /* 0x0000004805077812 */ /* 0x000fe200078efcff */
[--C-:B------:R-:W-:Y:S01]  /*bd00*/  @!P0 IMAD.IADD R215, R215, 0x1, -R3.reuse ;  /* 0x00000001d7d78824 */ /* 0x100fe200078e0a03 */
[----:B------:R-:W-:Y:S01]  /*bd10*/  ISETP.GE.AND P0, PT, R221, RZ, PT ;  /* 0x000000ffdd00720c */ /* 0x000fe20003f06270 */
[----:B------:R-:W-:Y:S01]  /*bd20*/  @!P6 IMAD.IADD R216, R216, 0x1, -R3 ;  /* 0x00000001d8d8e824 */ /* 0x000fe200078e0a03 */
[C---:B------:R-:W-:Y:S01]  /*bd30*/  ISETP.GT.U32.AND P6, PT, R3.reuse, R218, PT ;  /* 0x000000da0300720c */ /* 0x040fe20003fc4070 */
[----:B------:R-:W-:Y:S01]  /*bd40*/  @!P5 IMAD.MOV R212, RZ, RZ, -R212 ;  /* 0x000000ffffd4d224 */ /* 0x000fe200078e0ad4 */
[C---:B------:R-:W-:Y:S01]  /*bd50*/  ISETP.GT.U32.AND P5, PT, R3.reuse, R217, PT ;  /* 0x000000d90300720c */ /* 0x040fe20003fa4070 */
[----:B------:R-:W-:Y:S02]  /*bd60*/  IMAD.MOV R6, RZ, RZ, -R6 ;  /* 0x000000ffff067224 */ /* 0x000fe400078e0a06 */
[----:B------:R-:W-:Y:S01]  /*bd70*/  @!P4 IMAD.MOV R211, RZ, RZ, -R211 ;  /* 0x000000ffffd3c224 */ /* 0x000fe200078e0ad3 */
[C---:B------:R-:W-:Y:S01]  /*bd80*/  ISETP.GT.U32.AND P4, PT, R3.reuse, R215, PT ;  /* 0x000000d70300720c */ /* 0x040fe20003f84070 */
[----:B------:R-:W-:-:S02]  /*bd90*/  IMAD R219, R3, R6, R219 ;  /* 0x0000000603db7224 */ /* 0x000fc400078e02db */
[----:B------:R-:W-:Y:S01]  /*bda0*/  @!P3 IMAD.MOV R213, RZ, RZ, -R213 ;  /* 0x000000ffffd5b224 */ /* 0x000fe200078e0ad5 */
[----:B------:R-:W-:Y:S01]  /*bdb0*/  ISETP.GE.AND P3, PT, R220, RZ, PT ;  /* 0x000000ffdc00720c */ /* 0x000fe20003f66270 */
[----:B------:R-:W-:Y:S01]  /*bdc0*/  @!P0 IMAD.MOV R216, RZ, RZ, -R216 ;  /* 0x000000ffffd88224 */ /* 0x000fe200078e0ad8 */
[----:B------:R-:W-:Y:S01]  /*bdd0*/  ISETP.GT.U32.AND P0, PT, R3, R219, PT ;  /* 0x000000db0300720c */ /* 0x000fe20003f04070 */
[--C-:B------:R-:W-:Y:S01]  /*bde0*/  @!P6 IMAD.IADD R218, R218, 0x1, -R3.reuse ;  /* 0x00000001dadae824 */ /* 0x100fe200078e0a03 */
[----:B------:R-:W-:Y:S01]  /*bdf0*/  IABS R220, R7 ;  /* 0x0000000700dc7213 */ /* 0x000fe20000000000 */
[--C-:B------:R-:W-:Y:S02]  /*be00*/  @!P5 IMAD.IADD R217, R217, 0x1, -R3.reuse ;  /* 0x00000001d9d9d824 */ /* 0x100fe400078e0a03 */
[----:B------:R-:W-:Y:S01]  /*be10*/  @!P2 IMAD.MOV R214, RZ, RZ, -R214 ;  /* 0x000000ffffd6a224 */ /* 0x000fe200078e0ad6 */
        /* <DEDUP_REMOVED lines=12> */
[C---:B------:R-:W-:Y:S01]  /*bee0*/  IMAD R220, R3.reuse, R6, R220 ;  /* 0x0000000603dc7224 */ /* 0x040fe200078e02dc */
[----:B------:R-:W-:Y:S01]  /*bef0*/  IABS R221, R7 ;  /* 0x0000000700dd7213 */ /* 0x000fe20000000000 */
[--C-:B------:R-:W-:Y:S01]  /*bf00*/  @!P6 IMAD.IADD R218, R218, 0x1, -R3.reuse ;  /* 0x00000001dadae824 */ /* 0x100fe200078e0a03 */
[----:B------:R-:W-:Y:S01]  /*bf10*/  ISETP.GT.U32.AND P0, PT, R3, R219, PT ;  /* 0x000000db0300720c */ /* 0x000fe20003f04070 */
[----:B------:R-:W-:Y:S01]  /*bf20*/  @!P5 IMAD.IADD R217, R217, 0x1, -R3 ;  /* 0x00000001d9d9d824 */ /* 0x000fe200078e0a03 */
[----:B------:R-:W-:Y:S01]  /*bf30*/  ISETP.GT.U32.AND P6, PT, R3, R220, PT ;  /* 0x000000dc0300720c */ /* 0x000fe20003fc4070 */
[----:B------:R-:W-:Y:S01]  /*bf40*/  IMAD.HI.U32 R6, R0, R221, RZ ;  /* 0x000000dd00067227 */ /* 0x000fe200078e00ff */
[----:B------:R-:W-:-:S02]  /*bf50*/  ISETP.GE.AND P5, PT, R7, RZ, PT ;  /* 0x000000ff0700720c */ /* 0x000fc40003fa6270 */
[----:B------:R-:W-:Y:S01]  /*bf60*/  IABS R223, R224 ;  /* 0x000000e000df7213 */ /* 0x000fe20000000000 */
[----:B------:R-:W-:-:S04]  /*bf70*/  IMAD.HI.U32 R7, R0, R222, RZ ;  /* 0x000000de00077227 */ /* 0x000fc800078e00ff */
[----:B------:R-:W-:Y:S02]  /*bf80*/  IMAD.MOV R6, RZ, RZ, -R6 ;  /* 0x000000ffff067224 */ /* 0x000fe400078e0a06 */
[----:B------:R-:W-:Y:S02]  /*bf90*/  IMAD.MOV R7, RZ, RZ, -R7 ;  /* 0x000000ffff077224 */ /* 0x000fe400078e0a07 */
[C---:B------:R-:W-:Y:S02]  /*bfa0*/  IMAD R221, R3.reuse, R6, R221 ;  /* 0x0000000603dd7224 */ /* 0x040fe400078e02dd */
[----:B------:R-:W-:Y:S02]  /*bfb0*/  IMAD R222, R3, R7, R222 ;  /* 0x0000000703de7224 */ /* 0x000fe400078e02de */
[--C-:B------:R-:W-:Y:S01]  /*bfc0*/  @!P0 IMAD.IADD R219, R219, 0x1, -R3.reuse ;  /* 0x00000001dbdb8824 */ /* 0x100fe200078e0a03 */
[----:B------:R-:W-:Y:S01]  /*bfd0*/  ISETP.GT.U32.AND P0, PT, R3, R221, PT ;  /* 0x000000dd0300720c */ /* 0x000fe20003f04070 */
[----:B------:R-:W-:-:S02]  /*bfe0*/  @!P6 IMAD.IADD R220, R220, 0x1, -R3 ;  /* 0x00000001dcdce824 */ /* 0x000fc400078e0a03 */
[----:B------:R-:W-:Y:S01]  /*bff0*/  @!P4 IMAD.MOV R219, RZ, RZ, -R219 ;  /* 0x000000ffffdbc224 */ /* 0x000fe200078e0adb */
[C---:B------:R-:W-:Y:S01]  /*c000*/  ISETP.GT.U32.AND P4, PT, R3.reuse, R222, PT ;  /* 0x000000de0300720c */ /* 0x040fe20003f84070 */
[----:B------:R-:W-:Y:S01]  /*c010*/  IMAD.HI.U32 R6, R0, R223, RZ ;  /* 0x000000df00067227 */ /* 0x000fe200078e00ff */
[----:B------:R-:W-:-:S03]  /*c020*/  ISETP.GT.U32.AND P6, PT, R3, R220, PT ;  /* 0x000000dc0300720c */ /* 0x000fc60003fc4070 */
[----:B------:R-:W-:Y:S01]  /*c030*/  @!P3 IMAD.MOV R217, RZ, RZ, -R217 ;  /* 0x000000ffffd9b224 */ /* 0x000fe200078e0ad9 */
[----:B------:R-:W-:Y:S01]  /*c040*/  ISETP.GE.AND P3, PT, R8, RZ, PT ;  /* 0x000000ff0800720c */ /* 0x000fe20003f66270 */
[----:B------:R-:W-:Y:S01]  /*c050*/  IMAD.MOV R6, RZ, RZ, -R6 ;  /* 0x000000ffff067224 */ /* 0x000fe200078e0a06 */
[----:B------:R-:W-:Y:S01]  /*c060*/  LOP3.LUT R8, R5, 0x40, RZ, 0xfc, !PT ;  /* 0x0000004005087812 */ /* 0x000fe200078efcff */
[----:B------:R-:W-:Y:S01]  /*c070*/  @!P2 IMAD.MOV R218, RZ, RZ, -R218 ;  /* 0x000000ffffdaa224 */ /* 0x000fe200078e0ada */
[----:B------:R-:W-:Y:S01]  /*c080*/  ISETP.GE.AND P2, PT, R224, RZ, PT ;  /* 0x000000ffe000720c */ /* 0x000fe20003f46270 */
[----:B------:R-:W-:Y:S01]  /*c090*/  IMAD R223, R3, R6, R223 ;  /* 0x0000000603df7224 */ /* 0x000fe200078e02df */
[----:B------:R-:W-:Y:S01]  /*c0a0*/  IABS R224, R8 ;  /* 0x0000000800e07213 */ /* 0x000fe20000000000 */
[--C-:B------:R-:W-:Y:S02]  /*c0b0*/  @!P0 IMAD.IADD R221, R221, 0x1, -R3.reuse ;  /* 0x00000001dddd8824 */ /* 0x100fe400078e0a03 */
[----:B------:R-:W-:-:S02]  /*c0c0*/  @!P4 IMAD.IADD R222, R222, 0x1, -R3 ;  /* 0x00000001dedec824 */ /* 0x000fc400078e0a03 */
[----:B------:R-:W-:Y:S01]  /*c0d0*/  @!P6 IMAD.IADD R220, R220, 0x1, -R3 ;  /* 0x00000001dcdce824 */ /* 0x000fe200078e0a03 */
[C---:B------:R-:W-:Y:S01]  /*c0e0*/  ISETP.GT.U32.AND P6, PT, R3.reuse, R223, PT ;  /* 0x000000df0300720c */ /* 0x040fe20003fc4070 */
[C---:B------:R-:W-:Y:S01]  /*c0f0*/  IMAD.HI.U32 R6, R0.reuse, R224, RZ ;  /* 0x000000e000067227 */ /* 0x040fe200078e00ff */
[C---:B------:R-:W-:Y:S02]  /*c100*/  ISETP.GT.U32.AND P0, PT, R3.reuse, R221, PT ;  /* 0x000000dd0300720c */ /* 0x040fe40003f04070 */
[----:B------:R-:W-:Y:S01]  /*c110*/  ISETP.GT.U32.AND P4, PT, R3, R222, PT ;  /* 0x000000de0300720c */ /* 0x000fe20003f84070 */
[----:B------:R-:W-:-:S04]  /*c120*/  IMAD.HI.U32 R7, R0, R225, RZ ;  /* 0x000000e100077227 */ /* 0x000fc800078e00ff */
[----:B------:R-:W-:Y:S02]  /*c130*/  IMAD.MOV R6, RZ, RZ, -R6 ;  /* 0x000000ffff067224 */ /* 0x000fe400078e0a06 */
[----:B------:R-:W-:Y:S01]  /*c140*/  IMAD.MOV R226, RZ, RZ, -R7 ;  /* 0x000000ffffe27224 */ /* 0x000fe200078e0a07 */
[----:B------:R-:W-:Y:S01]  /*c150*/  LOP3.LUT R7, R5, 0x32, RZ, 0xfc, !PT ;  /* 0x0000003205077812 */ /* 0x000fe200078efcff */
[----:B------:R-:W-:Y:S01]  /*c160*/  IMAD R224, R3, R6, R224 ;  /* 0x0000000603e07224 */ /* 0x000fe200078e02e0 */
[----:B------:R-:W-:Y:S01]  /*c170*/  LOP3.LUT R6, R5, 0x3a, RZ, 0xfc, !PT ;  /* 0x0000003a05067812 */ /* 0x000fe200078efcff */
[--C-:B------:R-:W-:Y:S01]  /*c180*/  @!P6 IMAD.IADD R223, R223, 0x1, -R3.reuse ;  /* 0x00000001dfdfe824 */ /* 0x100fe200078e0a03 */
[----:B------:R-:W-:Y:S01]  /*c190*/  IABS R233, R7 ;  /* 0x0000000700e97213 */ /* 0x000fe20000000000 */
[----:B------:R-:W-:Y:S01]  /*c1a0*/  @!P0 IMAD.IADD R221, R221, 0x1, -R3 ;  /* 0x00000001dddd8824 */ /* 0x000fe200078e0a03 */
[----:B------:R-:W-:Y:S01]  /*c1b0*/  ISETP.GE.AND P0, PT, R229, RZ, PT ;  /* 0x000000ffe500720c */ /* 0x000fe20003f06270 */
[C---:B------:R-:W-:Y:S01]  /*c1c0*/  IMAD R225, R3.reuse, R226, R225 ;  /* 0x000000e203e17224 */ /* 0x040fe200078e02e1 */
[C---:B------:R-:W-:Y:S01]  /*c1d0*/  ISETP.GT.U32.AND P6, PT, R3.reuse, R223, PT ;  /* 0x000000df0300720c */ /* 0x040fe20003fc4070 */
[----:B------:R-:W-:Y:S01]  /*c1e0*/  @!P4 IMAD.IADD R222, R222, 0x1, -R3 ;  /* 0x00000001dedec824 */ /* 0x000fe200078e0a03 */
[C---:B------:R-:W-:Y:S01]  /*c1f0*/  ISETP.GT.U32.AND P4, PT, R3.reuse, R224, PT ;  /* 0x000000e00300720c */ /* 0x040fe20003f84070 */
[----:B------:R-:W-:Y:S01]  /*c200*/  @!P1 IMAD.MOV R220, RZ, RZ, -R220 ;  /* 0x000000ffffdc9224 */ /* 0x000fe200078e0adc */
[----:B------:R-:W-:Y:S01]  /*c210*/  ISETP.GE.AND P1, PT, R8, RZ, PT ;  /* 0x000000ff0800720c */ /* 0x000fe20003f26270 */
[----:B------:R-:W-:Y:S01]  /*c220*/  @!P5 IMAD.MOV R221, RZ, RZ, -R221 ;  /* 0x000000ffffddd224 */ /* 0x000fe200078e0add */
[----:B------:R-:W-:Y:S01]  /*c230*/  ISETP.GT.U32.AND P5, PT, R3, R225, PT ;  /* 0x000000e10300720c */ /* 0x000fe20003fa4070 */
[----:B------:R-:W-:Y:S01]  /*c240*/  IMAD.HI.U32 R8, R0, R227, RZ ;  /* 0x000000e300087227 */ /* 0x000fe200078e00ff */
[----:B------:R-:W-:-:S03]  /*c250*/  IABS R229, R231 ;  /* 0x000000e700e57213 */ /* 0x000fc60000000000 */
[----:B------:R-:W-:Y:S02]  /*c260*/  IMAD.MOV R8, RZ, RZ, -R8 ;  /* 0x000000ffff087224 */ /* 0x000fe400078e0a08 */
[----:B------:R-:W-:Y:S02]  /*c270*/  @!P6 IMAD.IADD R223, R223, 0x1, -R3 ;  /* 0x00000001dfdfe824 */ /* 0x000fe400078e0a03 */
[----:B------:R-:W-:Y:S01]  /*c280*/  IMAD R226, R3, R8, R227 ;  /* 0x0000000803e27224 */ /* 0x000fe200078e02e3 */
[----:B------:R-:W-:Y:S01]  /*c290*/  IABS R227, R6 ;  /* 0x0000000600e37213 */ /* 0x000fe20000000000 */
[--C-:B------:R-:W-:Y:S01]  /*c2a0*/  @!P4 IMAD.IADD R224, R224, 0x1, -R3.reuse ;  /* 0x00000001e0e0c824 */ /* 0x100fe200078e0a03 */
[----:B------:R-:W-:Y:S01]  /*c2b0*/  ISETP.GE.AND P4, PT, R6, RZ, PT ;  /* 0x000000ff0600720c */ /* 0x000fe20003f86270 */
        /* <DEDUP_REMOVED lines=18> */
[----:B------:R-:W-:Y:S02]  /*c3e0*/  IMAD.MOV R6, RZ, RZ, -R6 ;  /* 0x000000ffff067224 */ /* 0x000fe400078e0a06 */
[----:B------:R-:W-:Y:S02]  /*c3f0*/  @!P1 IMAD.MOV R224, RZ, RZ, -R224 ;  /* 0x000000ffffe09224 */ /* 0x000fe400078e0ae0 */
[----:B------:R-:W-:Y:S02]  /*c400*/  IMAD R228, R3, R6, R228 ;  /* 0x0000000603e47224 */ /* 0x000fe400078e02e4 */
[----:B------:R-:W-:-:S04]  /*c410*/  IMAD.HI.U32 R6, R0, R229, RZ ;  /* 0x000000e500067227 */ /* 0x000fc800078e00ff */
[--C-:B------:R-:W-:Y:S01]  /*c420*/  @!P5 IMAD.IADD R227, R227, 0x1, -R3.reuse ;  /* 0x00000001e3e3d824 */ /* 0x100fe200078e0a03 */
[----:B------:R-:W-:Y:S01]  /*c430*/  ISETP.GE.AND P5, PT, R231, RZ, PT ;  /* 0x000000ffe700720c */ /* 0x000fe20003fa6270 */
[----:B------:R-:W-:Y:S01]  /*c440*/  @!P2 IMAD.IADD R226, R226, 0x1, -R3 ;  /* 0x00000001e2e2a824 */ /* 0x000fe200078e0a03 */
[----:B------:R-:W-:Y:S01]  /*c450*/  ISETP.GE.AND P2, PT, R232, RZ, PT ;  /* 0x000000ffe800720c */ /* 0x000fe20003f46270 */
[----:B------:R-:W-:Y:S01]  /*c460*/  IMAD.MOV R232, RZ, RZ, -R6 ;  /* 0x000000ffffe87224 */ /* 0x000fe200078e0a06 */
[----:B------:R-:W-:Y:S01]  /*c470*/  ISETP.GT.U32.AND P1, PT, R3, R227, PT ;  /* 0x000000e30300720c */ /* 0x000fe20003f24070 */
[----:B------:R-:W-:-:S04]  /*c480*/  IMAD.HI.U32 R6, R0, R230, RZ ;  /* 0x000000e600067227 */ /* 0x000fc800078e00ff */
[----:B------:R-:W-:Y:S01]  /*c490*/  @!P6 IMAD.IADD R225, R225, 0x1, -R3 ;  /* 0x00000001e1e1e824 */ /* 0x000fe200078e0a03 */
[C---:B------:R-:W-:Y:S01]  /*c4a0*/  ISETP.GT.U32.AND P6, PT, R3.reuse, R228, PT ;  /* 0x000000e40300720c */ /* 0x040fe20003fc4070 */
[C---:B------:R-:W-:Y:S02]  /*c4b0*/  IMAD R229, R3.reuse, R232, R229 ;  /* 0x000000e803e57224 */ /* 0x040fe400078e02e5 */
[----:B------:R-:W-:Y:S02]  /*c4c0*/  IMAD.MOV R231, RZ, RZ, -R6 ;  /* 0x000000ffffe77224 */ /* 0x000fe400078e0a06 */
[----:B------:R-:W-:Y:S01]  /*c4d0*/  @!P0 IMAD.MOV R225, RZ, RZ, -R225 ;  /* 0x000000ffffe18224 */ /* 0x000fe200078e0ae1 */
[C---:B------:R-:W-:Y:S01]  /*c4e0*/  ISETP.GT.U32.AND P0, PT, R3.reuse, R229, PT ;  /* 0x000000e50300720c */ /* 0x040fe20003f04070 */
[----:B------:R-:W-:Y:S02]  /*c4f0*/  IMAD R230, R3, R231, R230 ;  /* 0x000000e703e67224 */ /* 0x000fe400078e02e6 */
[----:B------:R-:W-:-:S02]  /*c500*/  IMAD.MOV.U32 R232, RZ, RZ, R233 ;  /* 0x000000ffffe87224 */ /* 0x000fc400078e00e9 */
[----:B------:R-:W-:Y:S01]  /*c510*/  @!P1 IMAD.IADD R227, R227, 0x1, -R3 ;  /* 0x00000001e3e39824 */ /* 0x000fe200078e0a03 */
        /* <DEDUP_REMOVED lines=8> */
[----:B------:R-:W-:Y:S01]  /*c5a0*/  ISETP.GE.AND P3, PT, R8, RZ, PT ;  /* 0x000000ff0800720c */ /* 0x000fe20003f66270 */
[----:B------:R-:W-:Y:S01]  /*c5b0*/  @!P1 IMAD.IADD R230, R230, 0x1, -R3 ;  /* 0x00000001e6e69824 */ /* 0x000fe200078e0a03 */
[----:B------:R-:W-:Y:S01]  /*c5c0*/  ISETP.GT.U32.AND P1, PT, R3, R229, PT ;  /* 0x000000e50300720c */ /* 0x000fe20003f24070 */
[----:B------:R-:W-:Y:S01]  /*c5d0*/  IMAD.HI.U32 R6, R0, R232, RZ ;  /* 0x000000e800067227 */ /* 0x000fe200078e00ff */
[----:B------:R-:W-:-:S03]  /*c5e0*/  LOP3.LUT R8, R5, 0x2e, RZ, 0xfc, !PT ;  /* 0x0000002e05087812 */ /* 0x000fc600078efcff */
[----:B------:R-:W-:Y:S01]  /*c5f0*/  IMAD.MOV R6, RZ, RZ, -R6 ;  /* 0x000000ffff067224 */ /* 0x000fe200078e0a06 */
[----:B------:R-:W-:Y:S01]  /*c600*/  IABS R233, R8 ;  /* 0x0000000800e97213 */ /* 0x000fe20000000000 */
[----:B------:R-:W-:Y:S02]  /*c610*/  @!P6 IMAD.IADD R228, R228, 0x1, -R3 ;  /* 0x00000001e4e4e824 */ /* 0x000fe400078e0a03 */
[C---:B------:R-:W-:Y:S02]  /*c620*/  IMAD R232, R3.reuse, R6, R232 ;  /* 0x0000000603e87224 */ /* 0x040fe400078e02e8 */
[----:B------:R-:W-:Y:S01]  /*c630*/  IMAD.HI.U32 R6, R0, R233, RZ ;  /* 0x000000e900067227 */ /* 0x000fe200078e00ff */
[----:B------:R-:W-:-:S03]  /*c640*/  ISETP.GT.U32.AND P6, PT, R3, R228, PT ;  /* 0x000000e40300720c */ /* 0x000fc60003fc4070 */
[----:B------:R-:W-:Y:S01]  /*c650*/  @!P1 IMAD.IADD R229, R229, 0x1, -R3 ;  /* 0x00000001e5e59824 */ /* 0x000fe200078e0a03 */
[----:B------:R-:W-:Y:S01]  /*c660*/  ISETP.GT.U32.AND P1, PT, R3, R232, PT ;  /* 0x000000e80300720c */ /* 0x000fe20003f24070 */
[----:B------:R-:W-:Y:S02]  /*c670*/  IMAD.MOV R6, RZ, RZ, -R6 ;  /* 0x000000ffff067224 */ /* 0x000fe400078e0a06 */
[----:B------:R-:W-:-:S04]  /*c680*/  IMAD.HI.U32 R7, R0, R234, RZ ;  /* 0x000000ea00077227 */ /* 0x000fc800078e00ff */
[----:B------:R-:W-:Y:S01]  /*c690*/  IMAD R233, R3, R6, R233 ;  /* 0x0000000603e97224 */ /* 0x000fe200078e02e9 */
[----:B------:R-:W-:Y:S01]  /*c6a0*/  LOP3.LUT R6, R5, 0x26, RZ, 0xfc, !PT ;  /* 0x0000002605067812 */ /* 0x000fe200078efcff */
[----:B------:R-:W-:Y:S01]  /*c6b0*/  @!P6 IMAD.IADD R228, R228, 0x1, -R3 ;  /* 0x00000001e4e4e824 */ /* 0x000fe200078e0a03 */
[C---:B------:R-:W-:Y:S01]  /*c6c0*/  ISETP.GT.U32.AND P6, PT, R3.reuse, R231, PT ;  /* 0x000000e70300720c */ /* 0x040fe20003fc4070 */
[----:B------:R-:W-:Y:S01]  /*c6d0*/  @!P5 IMAD.MOV R229, RZ, RZ, -R229 ;  /* 0x000000ffffe5d224 */ /* 0x000fe200078e0ae5 */
[----:B------:R-:W-:Y:S01]  /*c6e0*/  IABS R237, R6 ;  /* 0x0000000600ed7213 */ /* 0x000fe20000000000 */
[----:B------:R-:W-:Y:S01]  /*c6f0*/  @!P1 IMAD.IADD R232, R232, 0x1, -R3 ;  /* 0x00000001e8e89824 */ /* 0x000fe200078e0a03 */
[C---:B------:R-:W-:Y:S01]  /*c700*/  ISETP.GT.U32.AND P1, PT, R3.reuse, R233, PT ;  /* 0x000000e90300720c */ /* 0x040fe20003f24070 */
[----:B------:R-:W-:Y:S02]  /*c710*/  IMAD.MOV R7, RZ, RZ, -R7 ;  /* 0x000000ffff077224 */ /* 0x000fe400078e0a07 */
[----:B------:R-:W-:Y:S01]  /*c720*/  @!P2 IMAD.MOV R228, RZ, RZ, -R228 ;  /* 0x000000ffffe4a224 */ /* 0x000fe200078e0ae4 */
[C---:B------:R-:W-:Y:S01]  /*c730*/  ISETP.GT.U32.AND P5, PT, R3.reuse, R232, PT ;  /* 0x000000e80300720c */ /* 0x040fe20003fa4070 */
[----:B------:R-:W-:Y:S01]  /*c740*/  IMAD R234, R3, R7, R234 ;  /* 0x0000000703ea7224 */ /* 0x000fe200078e02ea */
[----:B------:R-:W-:Y:S01]  /*c750*/  LOP3.LUT R7, R5, 0x2a, RZ, 0xfc, !PT ;  /* 0x0000002a05077812 */ /* 0x000fe200078efcff */
[----:B------:R-:W-:Y:S01]  /*c760*/  @!P4 IMAD.MOV R227, RZ, RZ, -R227 ;  /* 0x000000ffffe3c224 */ /* 0x000fe200078e0ae3 */
[----:B------:R-:W-:Y:S01]  /*c770*/  ISETP.GE.AND P2, PT, R235, RZ, PT ;  /* 0x000000ffeb00720c */ /* 0x000fe20003f46270 */
[----:B------:R-:W-:Y:S01]  /*c780*/  @!P6 IMAD.IADD R231, R231, 0x1, -R3 ;  /* 0x00000001e7e7e824 */ /* 0x000fe200078e0a03 */
[----:B------:R-:W-:-:S02]  /*c790*/  IABS R235, R7 ;  /* 0x0000000700eb7213 */ /* 0x000fc40000000000 */
[----:B------:R-:W-:Y:S01]  /*c7a0*/  ISETP.GT.U32.AND P4, PT, R3, R230, PT ;  /* 0x000000e60300720c */ /* 0x000fe20003f84070 */
[----:B------:R-:W-:Y:S01]  /*c7b0*/  @!P1 IMAD.IADD R233, R233, 0x1, -R3 ;  /* 0x00000001e9e99824 */ /* 0x000fe200078e0a03 */
[----:B------:R-:W-:Y:S01]  /*c7c0*/  ISETP.GT.U32.AND P6, PT, R3, R231, PT ;  /* 0x000000e70300720c */ /* 0x000fe20003fc4070 */
[----:B------:R-:W-:-:S03]  /*c7d0*/  IMAD.HI.U32 R239, R0, R235, RZ ;  /* 0x000000eb00ef7227 */ /* 0x000fc600078e00ff */
[C---:B------:R-:W-:Y:S01]  /*c7e0*/  ISETP.GT.U32.AND P1, PT, R3.reuse, R233, PT ;  /* 0x000000e90300720c */ /* 0x040fe20003f24070 */
[----:B------:R-:W-:Y:S01]  /*c7f0*/  @!P5 IMAD.IADD R232, R232, 0x1, -R3 ;  /* 0x00000001e8e8d824 */ /* 0x000fe200078e0a03 */
[C---:B------:R-:W-:Y:S01]  /*c800*/  ISETP.GT.U32.AND P5, PT, R3.reuse, R234, PT ;  /* 0x000000ea0300720c */ /* 0x040fe20003fa4070 */
[----:B------:R-:W-:Y:S02]  /*c810*/  IMAD.MOV R239, RZ, RZ, -R239 ;  /* 0x000000ffffef7224 */ /* 0x000fe400078e0aef */
[----:B------:R-:W-:Y:S01]  /*c820*/  @!P2 IMAD.MOV R232, RZ, RZ, -R232 ;  /* 0x000000ffffe8a224 */ /* 0x000fe200078e0ae8 */
[----:B------:R-:W-:Y:S01]  /*c830*/  ISETP.GE.AND P2, PT, R6, RZ, PT ;  /* 0x000000ff0600720c */ /* 0x000fe20003f46270 */
[----:B------:R-:W-:Y:S01]  /*c840*/  IMAD R235, R3, R239, R235 ;  /* 0x000000ef03eb7224 */ /* 0x000fe200078e02eb */
[----:B------:R-:W-:Y:S01]  /*c850*/  LOP3.LUT R239, R5, 0x22, RZ, 0xfc, !PT ;  /* 0x0000002205ef7812 */ /* 0x000fe200078efcff */
[--C-:B------:R-:W-:Y:S01]  /*c860*/  @!P4 IMAD.IADD R230, R230, 0x1, -R3.reuse ;  /* 0x00000001e6e6c824 */ /* 0x100fe200078e0a03 */
[----:B------:R-:W-:Y:S01]  /*c870*/  ISETP.GE.AND P4, PT, R8, RZ, PT ;  /* 0x000000ff0800720c */ /* 0x000fe20003f86270 */
[--C-:B------:R-:W-:Y:S01]  /*c880*/  @!P6 IMAD.IADD R231, R231, 0x1, -R3.reuse ;  /* 0x00000001e7e7e824 */ /* 0x100fe200078e0a03 */
[----:B------:R-:W-:Y:S01]  /*c890*/  LOP3.LUT R8, R5, 0x28, RZ, 0xfc, !PT ;  /* 0x0000002805087812 */ /* 0x000fe200078efcff */
[--C-:B------:R-:W-:Y:S01]  /*c8a0*/  @!P1 IMAD.IADD R233, R233, 0x1, -R3.reuse ;  /* 0x00000001e9e99824 */ /* 0x100fe200078e0a03 */
[C---:B------:R-:W-:Y:S01]  /*c8b0*/  ISETP.GT.U32.AND P1, PT, R3.reuse, R235, PT ;  /* 0x000000eb0300720c */ /* 0x040fe20003f24070 */
[----:B------:R-:W-:Y:S01]  /*c8c0*/  @!P5 IMAD.IADD R234, R234, 0x1, -R3 ;  /* 0x00000001eaead824 */ /* 0x000fe200078e0a03 */
[----:B------:R-:W-:Y:S01]  /*c8d0*/  ISETP.GE.AND P6, PT, R236, RZ, PT ;  /* 0x000000ffec00720c */ /* 0x000fe20003fc6270 */
[----:B------:R-:W-:Y:S01]  /*c8e0*/  @!P0 IMAD.MOV R231, RZ, RZ, -R231 ;  /* 0x000000ffffe78224 */ /* 0x000fe200078e0ae7 */
[----:B------:R-:W-:Y:S01]  /*c8f0*/  IABS R236, R8 ;  /* 0x0000000800ec7213 */ /* 0x000fe20000000000 */
[----:B------:R-:W-:Y:S01]  /*c900*/  @!P3 IMAD.MOV R230, RZ, RZ, -R230 ;  /* 0x000000ffffe6b224 */ /* 0x000fe200078e0ae6 */
[----:B------:R-:W-:-:S02]  /*c910*/  ISETP.GT.U32.AND P5, PT, R3, R234, PT ;  /* 0x000000ea0300720c */ /* 0x000fc40003fa4070 */
[----:B------:R-:W-:Y:S01]  /*c920*/  ISETP.GE.AND P0, PT, R8, RZ, PT ;  /* 0x000000ff0800720c */ /* 0x000fe20003f06270 */
[----:B------:R-:W-:Y:S01]  /*c930*/  IMAD.HI.U32 R238, R0, R236, RZ ;  /* 0x000000ec00ee7227 */ /* 0x000fe200078e00ff */
[----:B------:R-:W-:Y:S02]  /*c940*/  IABS R8, R252 ;  /* 0x000000fc00087213 */ /* 0x000fe40000000000 */
[----:B------:R-:W-:Y:S01]  /*c950*/  ISETP.GE.AND P3, PT, R7, RZ, PT ;  /* 0x000000ff0700720c */ /* 0x000fe20003f66270 */
[----:B------:R-:W-:Y:S02]  /*c960*/  IMAD.MOV R238, RZ, RZ, -R238 ;  /* 0x000000ffffee7224 */ /* 0x000fe400078e0aee */
[--C-:B------:R-:W-:Y:S01]  /*c970*/  @!P1 IMAD.IADD R235, R235, 0x1, -R3.reuse ;  /* 0x00000001ebeb9824 */ /* 0x100fe200078e0a03 */
[----:B------:R-:W-:Y:S01]  /*c980*/  ISETP.GE.AND P1, PT, R240, RZ, PT ;  /* 0x000000fff000720c */ /* 0x000fe20003f26270 */
[----:B------:R-:W-:Y:S01]  /*c990*/  IMAD R236, R3, R238, R236 ;  /* 0x000000ee03ec7224 */ /* 0x000fe200078e02ec */
[----:B------:R-:W-:Y:S01]  /*c9a0*/  IABS R240, R240 ;  /* 0x000000f000f07213 */ /* 0x000fe20000000000 */
[----:B------:R-:W-:Y:S01]  /*c9b0*/  @!P5 IMAD.IADD R234, R234, 0x1, -R3 ;  /* 0x00000001eaead824 */ /* 0x000fe200078e0a03 */
[----:B------:R-:W-:Y:S01]  /*c9c0*/  ISETP.GE.AND P5, PT, R239, RZ, PT ;  /* 0x000000ffef00720c */ /* 0x000fe20003fa6270 */
[----:B------:R-:W-:Y:S01]  /*c9d0*/  @!P4 IMAD.MOV R233, RZ, RZ, -R233 ;  /* 0x000000ffffe9c224 */ /* 0x000fe200078e0ae9 */
[C---:B------:R-:W-:Y:S01]  /*c9e0*/  ISETP.GT.U32.AND P4, PT, R3.reuse, R235, PT ;  /* 0x000000eb0300720c */ /* 0x040fe20003f84070 */
[----:B------:R-:W-:Y:S01]  /*c9f0*/  @!P6 IMAD.MOV R234, RZ, RZ, -R234 ;  /* 0x000000ffffeae224 */ /* 0x000fe200078e0aea */
[----:B------:R-:W-:Y:S01]  /*ca00*/  ISETP.GT.U32.AND P6, PT, R3, R236, PT ;  /* 0x000000ec0300720c */ /* 0x000fe20003fc4070 */
[----:B------:R-:W-:Y:S01]  /*ca10*/  IMAD.HI.U32 R6, R0, R8, RZ ;  /* 0x0000000800067227 */ /* 0x000fe200078e00ff */
[----:B------:R-:W-:-:S03]  /*ca20*/  IABS R239, R239 ;  /* 0x000000ef00ef7213 */ /* 0x000fc60000000000 */
[----:B------:R-:W-:-:S04]  /*ca30*/  IMAD.HI.U32 R7, R0, R237, RZ ;  /* 0x000000ed00077227 */ /* 0x000fc800078e00ff */
[----:B------:R-:W-:Y:S02]  /*ca40*/  IMAD.MOV R6, RZ, RZ, -R6 ;  /* 0x000000ffff067224 */ /* 0x000fe400078e0a06 */
[----:B------:R-:W-:Y:S02]  /*ca50*/  IMAD.MOV R7, RZ, RZ, -R7 ;  /* 0x000000ffff077224 */ /* 0x000fe400078e0a07 */
[----:B------:R-:W-:Y:S02]  /*ca60*/  IMAD R8, R3, R6, R8 ;  /* 0x0000000603087224 */ /* 0x000fe400078e0208 */
[----:B------:R-:W-:Y:S02]  /*ca70*/  @!P4 IMAD.IADD R235, R235, 0x1, -R3 ;  /* 0x00000001ebebc824 */ /* 0x000fe400078e0a03 */
[----:B------:R-:W-:Y:S01]  /*ca80*/  IMAD R237, R3, R7, R237 ;  /* 0x0000000703ed7224 */ /* 0x000fe200078e02ed */
[----:B------:R-:W-:Y:S01]  /*ca90*/  IABS R7, R5 ;  /* 0x0000000500077213 */ /* 0x000fe20000000000 */
[----:B------:R-:W-:-:S02]  /*caa0*/  @!P6 IMAD.IADD R236, R236, 0x1, -R3 ;  /* 0x00000001ecece824 */ /* 0x000fc400078e0a03 */
[----:B------:R-:W-:Y:S01]  /*cab0*/  @!P3 IMAD.MOV R235, RZ, RZ, -R235 ;  /* 0x000000ffffebb224 */ /* 0x000fe200078e0aeb */
[C---:B------:R-:W-:Y:S01]  /*cac0*/  ISETP.GT.U32.AND P3, PT, R3.reuse, R8, PT ;  /* 0x000000080300720c */ /* 0x040fe20003f64070 */
[C---:B------:R-:W-:Y:S01]  /*cad0*/  IMAD.HI.U32 R238, R0.reuse, R7, RZ ;  /* 0x0000000700ee7227 */ /* 0x040fe200078e00ff */
[C---:B------:R-:W-:Y:S02]  /*cae0*/  ISETP.GT.U32.AND P4, PT, R3.reuse, R237, PT ;  /* 0x000000ed0300720c */ /* 0x040fe40003f84070 */
[----:B------:R-:W-:Y:S01]  /*caf0*/  ISETP.GT.U32.AND P6, PT, R3, R236, PT ;  /* 0x000000ec0300720c */ /* 0x000fe20003fc4070 */
[----:B------:R-:W-:Y:S02]  /*cb00*/  IMAD.MOV R238, RZ, RZ, -R238 ;  /* 0x000000ffffee7224 */ /* 0x000fe400078e0aee */
[----:B------:R-:W-:-:S04]  /*cb10*/  IMAD.HI.U32 R243, R0, R240, RZ ;  /* 0x000000f000f37227 */ /* 0x000fc800078e00ff */
[----:B------:R-:W-:Y:S02]  /*cb20*/  IMAD R238, R3, R238, R7 ;  /* 0x000000ee03ee7224 */ /* 0x000fe400078e0207 */
        /* <DEDUP_REMOVED lines=9> */
[C---:B------:R-:W-:Y:S01]  /*cbc0*/  IMAD R240, R3.reuse, R243, R240 ;  /* 0x000000f303f07224 */ /* 0x040fe200078e02f0 */
[----:B------:R-:W-:Y:S01]  /*cbd0*/  IABS R243, R125 ;  /* 0x0000007d00f37213 */ /* 0x000fe20000000000 */
[C---:B------:R-:W-:Y:S02]  /*cbe0*/  IMAD R239, R3.reuse, R6, R239 ;  /* 0x0000000603ef7224 */ /* 0x040fe400078e02ef */
[--C-:B------:R-:W-:Y:S02]  /*cbf0*/  @!P6 IMAD.IADD R238, R238, 0x1, -R3.reuse ;  /* 0x00000001eeeee824 */ /* 0x100fe400078e0a03 */
[--C-:B------:R-:W-:Y:S01]  /*cc00*/  @!P3 IMAD.IADD R8, R8, 0x1, -R3.reuse ;  /* 0x000000010808b824 */ /* 0x100fe200078e0a03 */
[----:B------:R-:W-:Y:S01]  /*cc10*/  ISETP.GT.U32.AND P3, PT, R3, R240, PT ;  /* 0x000000f00300720c */ /* 0x000fe20003f64070 */
[----:B------:R-:W-:Y:S01]  /*cc20*/  @!P4 IMAD.IADD R237, R237, 0x1, -R3 ;  /* 0x00000001ededc824 */ /* 0x000fe200078e0a03 */
[C---:B------:R-:W-:Y:S01]  /*cc30*/  ISETP.GT.U32.AND P4, PT, R3.reuse, R239, PT ;  /* 0x000000ef0300720c */ /* 0x040fe20003f84070 */
[----:B------:R-:W-:Y:S01]  /*cc40*/  IMAD.MOV R6, RZ, RZ, -R244 ;  /* 0x000000ffff067224 */ /* 0x000fe200078e0af4 */
[C---:B------:R-:W-:Y:S01]  /*cc50*/  ISETP.GT.U32.AND P6, PT, R3.reuse, R238, PT ;  /* 0x000000ee0300720c */ /* 0x040fe20003fc4070 */
[----:B------:R-:W-:Y:S01]  /*cc60*/  IMAD.MOV R7, RZ, RZ, -R245 ;  /* 0x000000ffff077224 */ /* 0x000fe200078e0af5 */
[----:B------:R-:W-:Y:S01]  /*cc70*/  IABS R244, R2 ;  /* 0x0000000200f47213 */ /* 0x000fe20000000000 */
[----:B------:R-:W-:Y:S01]  /*cc80*/  IMAD R242, R3, R6, R242 ;  /* 0x0000000603f27224 */ /* 0x000fe200078e02f2 */
[----:B------:R-:W-:Y:S01]  /*cc90*/  IABS R245, R16 ;  /* 0x0000001000f57213 */ /* 0x000fe20000000000 */
[----:B------:R-:W-:-:S04]  /*cca0*/  IMAD.HI.U32 R6, R0, R243, RZ ;  /* 0x000000f300067227 */ /* 0x000fc800078e00ff */
[----:B------:R-:W-:Y:S02]  /*ccb0*/  IMAD R241, R3, R7, R241 ;  /* 0x0000000703f17224 */ /* 0x000fe400078e02f1 */
[----:B------:R-:W-:Y:S02]  /*ccc0*/  @!P3 IMAD.IADD R240, R240, 0x1, -R3 ;  /* 0x00000001f0f0b824 */ /* 0x000fe400078e0a03 */
[----:B------:R-:W-:-:S04]  /*ccd0*/  IMAD.HI.U32 R247, R0, R244, RZ ;  /* 0x000000f400f77227 */ /* 0x000fc800078e00ff */
[----:B------:R-:W-:Y:S02]  /*cce0*/  IMAD.MOV R6, RZ, RZ, -R6 ;  /* 0x000000ffff067224 */ /* 0x000fe400078e0a06 */
[--C-:B------:R-:W-:Y:S02]  /*ccf0*/  @!P4 IMAD.IADD R239, R239, 0x1, -R3.reuse ;  /* 0x00000001efefc824 */ /* 0x100fe400078e0a03 */
[----:B------:R-:W-:Y:S01]  /*cd00*/  @!P6 IMAD.IADD R238, R238, 0x1, -R3 ;  /* 0x00000001eeeee824 */ /* 0x000fe200078e0a03 */
[C---:B------:R-:W-:Y:S01]  /*cd10*/  ISETP.GT.U32.AND P6, PT, R3.reuse, R241, PT ;  /* 0x000000f10300720c */ /* 0x040fe20003fc4070 */
[----:B------:R-:W-:Y:S01]  /*cd20*/  @!P0 IMAD.MOV R236, RZ, RZ, -R236 ;  /* 0x000000ffffec8224 */ /* 0x000fe200078e0aec */
[C---:B------:R-:W-:Y:S01]  /*cd30*/  ISETP.GT.U32.AND P0, PT, R3.reuse, R240, PT ;  /* 0x000000f00300720c */ /* 0x040fe20003f04070 */
[----:B------:R-:W-:Y:S01]  /*cd40*/  IMAD.MOV R247, RZ, RZ, -R247 ;  /* 0x000000fffff77224 */ /* 0x000fe200078e0af7 */
[C---:B------:R-:W-:Y:S01]  /*cd50*/  ISETP.GT.U32.AND P4, PT, R3.reuse, R239, PT ;  /* 0x000000ef0300720c */ /* 0x040fe20003f84070 */
[----:B------:R-:W-:-:S02]  /*cd60*/  IMAD R243, R3, R6, R243 ;  /* 0x0000000603f37224 */ /* 0x000fc400078e02f3 */
[----:B------:R-:W-:-:S03]  /*cd70*/  IMAD.HI.U32 R7, R0, R245, RZ ;  /* 0x000000f500077227 */ /* 0x000fc600078e00ff */
[----:B------:R-:W-:Y:S01]  /*cd80*/  ISETP.GT.U32.AND P3, PT, R3, R243, PT ;  /* 0x000000f30300720c */ /* 0x000fe20003f64070 */
[----:B------:R-:W-:-:S04]  /*cd90*/  IMAD.HI.U32 R6, R0, R246, RZ ;  /* 0x000000f600067227 */ /* 0x000fc800078e00ff */
[C---:B------:R-:W-:Y:S01]  /*cda0*/  IMAD R244, R3.reuse, R247, R244 ;  /* 0x000000f703f47224 */ /* 0x040fe200078e02f4 */
[----:B------:R-:W-:Y:S01]  /*cdb0*/  IABS R247, R14 ;  /* 0x0000000e00f77213 */ /* 0x000fe20000000000 */
[----:B------:R-:W-:Y:S02]  /*cdc0*/  IMAD.MOV R7, RZ, RZ, -R7 ;  /* 0x000000ffff077224 */ /* 0x000fe400078e0a07 */
[----:B------:R-:W-:Y:S02]  /*cdd0*/  IMAD.MOV R6, RZ, RZ, -R6 ;  /* 0x000000ffff067224 */ /* 0x000fe400078e0a06 */
[C---:B------:R-:W-:Y:S02]  /*cde0*/  IMAD R245, R3.reuse, R7, R245 ;  /* 0x0000000703f57224 */ /* 0x040fe400078e02f5 */
[----:B------:R-:W-:Y:S02]  /*cdf0*/  IMAD R246, R3, R6, R246 ;  /* 0x0000000603f67224 */ /* 0x000fe400078e02f6 */
[----:B------:R-:W-:-:S04]  /*ce00*/  IMAD.HI.U32 R6, R0, R247, RZ ;  /* 0x000000f700067227 */ /* 0x000fc800078e00ff */
[--C-:B------:R-:W-:Y:S01]  /*ce10*/  @!P6 IMAD.IADD R241, R241, 0x1, -R3.reuse ;  /* 0x00000001f1f1e824 */ /* 0x100fe200078e0a03 */
[----:B------:R-:W-:Y:S01]  /*ce20*/  ISETP.GE.AND P6, PT, R5, RZ, PT ;  /* 0x000000ff0500720c */ /* 0x000fe20003fc6270 */
[--C-:B------:R-:W-:Y:S01]  /*ce30*/  @!P0 IMAD.IADD R240, R240, 0x1, -R3.reuse ;  /* 0x00000001f0f08824 */ /* 0x100fe200078e0a03 */
[----:B------:R-:W-:Y:S01]  /*ce40*/  ISETP.GT.U32.AND P0, PT, R3, R245, PT ;  /* 0x000000f50300720c */ /* 0x000fe20003f04070 */
[----:B------:R-:W-:Y:S01]  /*ce50*/  @!P4 IMAD.IADD R239, R239, 0x1, -R3 ;  /* 0x00000001efefc824 */ /* 0x000fe200078e0a03 */
[----:B------:R-:W-:Y:S01]  /*ce60*/  ISETP.GT.U32.AND P4, PT, R3, R242, PT ;  /* 0x000000f20300720c */ /* 0x000fe20003f84070 */
[----:B------:R-:W-:Y:S02]  /*ce70*/  IMAD.MOV R6, RZ, RZ, -R6 ;  /* 0x000000ffff067224 */ /* 0x000fe400078e0a06 */
[----:B------:R-:W-:-:S04]  /*ce80*/  IMAD.HI.U32 R7, R0, R248, RZ ;  /* 0x000000f800077227 */ /* 0x000fc800078e00ff */
[----:B------:R-:W-:Y:S02]  /*ce90*/  IMAD R247, R3, R6, R247 ;  /* 0x0000000603f77224 */ /* 0x000fe400078e02f7 */
[----:B------:R-:W-:Y:S02]  /*cea0*/  IMAD.MOV R6, RZ, RZ, -R7 ;  /* 0x000000ffff067224 */ /* 0x000fe400078e0a07 */
[--C-:B------:R-:W-:Y:S02]  /*ceb0*/  @!P3 IMAD.IADD R243, R243, 0x1, -R3.reuse ;  /* 0x00000001f3f3b824 */ /* 0x100fe400078e0a03 */
[C---:B------:R-:W-:Y:S02]  /*cec0*/  IMAD R248, R3.reuse, R6, R248 ;  /* 0x0000000603f87224 */ /* 0x040fe400078e02f8 */
[----:B------:R-:W-:Y:S01]  /*ced0*/  @!P6 IMAD.MOV R238, RZ, RZ, -R238 ;  /* 0x000000ffffeee224 */ /* 0x000fe200078e0aee */
[----:B------:R-:W-:Y:S01]  /*cee0*/  ISETP.GT.U32.AND P6, PT, R3, R243, PT ;  /* 0x000000f30300720c */ /* 0x000fe20003fc4070 */
[--C-:B------:R-:W-:Y:S01]  /*cef0*/  @!P0 IMAD.IADD R245, R245, 0x1, -R3.reuse ;  /* 0x00000001f5f58824 */ /* 0x100fe200078e0a03 */
[C---:B------:R-:W-:Y:S01]  /*cf00*/  ISETP.GT.U32.AND P0, PT, R3.reuse, R248, PT ;  /* 0x000000f80300720c */ /* 0x040fe20003f04070 */
[----:B------:R-:W-:Y:S01]  /*cf10*/  @!P4 IMAD.IADD R242, R242, 0x1, -R3 ;  /* 0x00000001f2f2c824 */ /* 0x000fe200078e0a03 */
[----:B------:R-:W-:Y:S01]  /*cf20*/  ISETP.GT.U32.AND P4, PT, R3, R244, PT ;  /* 0x000000f40300720c */ /* 0x000fe20003f84070 */
[----:B------:R-:W-:-:S03]  /*cf30*/  IMAD.HI.U32 R7, R0, R249, RZ ;  /* 0x000000f900077227 */ /* 0x000fc600078e00ff */
[C---:B------:R-:W-:Y:S01]  /*cf40*/  ISETP.GT.U32.AND P3, PT, R3.reuse, R242, PT ;  /* 0x000000f20300720c */ /* 0x040fe20003f64070 */
[----:B------:R-:W-:Y:S02]  /*cf50*/  IMAD.MOV R6, RZ, RZ, -R7 ;  /* 0x000000ffff067224 */ /* 0x000fe400078e0a07 */
[----:B------:R-:W-:Y:S01]  /*cf60*/  @!P2 IMAD.MOV R237, RZ, RZ, -R237 ;  /* 0x000000ffffeda224 */ /* 0x000fe200078e0aed */
[C---:B------:R-:W-:Y:S01]  /*cf70*/  ISETP.GT.U32.AND P2, PT, R3.reuse, R241, PT ;  /* 0x000000f10300720c */ /* 0x040fe20003f44070 */
[----:B------:R-:W-:Y:S02]  /*cf80*/  IMAD R249, R3, R6, R249 ;  /* 0x0000000603f97224 */ /* 0x000fe400078e02f9 */
[--C-:B------:R-:W-:Y:S01]  /*cf90*/  @!P6 IMAD.IADD R243, R243, 0x1, -R3.reuse ;  /* 0x00000001f3f3e824 */ /* 0x100fe200078e0a03 */
[----:B------:R-:W-:Y:S01]  /*cfa0*/  ISETP.GE.AND P6, PT, R251, RZ, PT ;  /* 0x000000fffb00720c */ /* 0x000fe20003fc6270 */
[--C-:B------:R-:W-:Y:S01]  /*cfb0*/  @!P0 IMAD.IADD R248, R248, 0x1, -R3.reuse ;  /* 0x00000001f8f88824 */ /* 0x100fe200078e0a03 */
[----:B------:R-:W-:Y:S01]  /*cfc0*/  ISETP.GT.U32.AND P0, PT, R3, R249, PT ;  /* 0x000000f90300720c */ /* 0x000fe20003f04070 */
[----:B------:R-:W-:-:S02]  /*cfd0*/  @!P4 IMAD.IADD R244, R244, 0x1, -R3 ;  /* 0x00000001f4f4c824 */ /* 0x000fc400078e0a03 */
[----:B------:R-:W-:-:S03]  /*cfe0*/  IMAD.HI.U32 R251, R0, R250, RZ ;  /* 0x000000fa00fb7227 */ /* 0x000fc600078e00ff */
[----:B------:R-:W-:Y:S01]  /*cff0*/  ISETP.GT.U32.AND P4, PT, R3, R244, PT ;  /* 0x000000f40300720c */ /* 0x000fe20003f84070 */
[----:B------:R-:W-:Y:S01]  /*d000*/  IMAD.MOV R7, RZ, RZ, -R251 ;  /* 0x000000ffff077224 */ /* 0x000fe200078e0afb */
[----:B------:R-:W-:Y:S01]  /*d010*/  IABS R251, R9 ;  /* 0x0000000900fb7213 */ /* 0x000fe20000000000 */
[--C-:B------:R-:W-:Y:S01]  /*d020*/  @!P2 IMAD.IADD R241, R241, 0x1, -R3.reuse ;  /* 0x00000001f1f1a824 */ /* 0x100fe200078e0a03 */
[C---:B------:R-:W-:Y:S01]  /*d030*/  ISETP.GT.U32.AND P2, PT, R3.reuse, R246, PT ;  /* 0x000000f60300720c */ /* 0x040fe20003f44070 */
[C---:B------:R-:W-:Y:S02]  /*d040*/  IMAD R250, R3.reuse, R7, R250 ;  /* 0x0000000703fa7224 */ /* 0x040fe400078e02fa */
[--C-:B------:R-:W-:Y:S01]  /*d050*/  @!P3 IMAD.IADD R242, R242, 0x1, -R3.reuse ;  /* 0x00000001f2f2b824 */ /* 0x100fe200078e0a03 */
[----:B------:R-:W-:Y:S01]  /*d060*/  ISETP.GT.U32.AND P3, PT, R3, R247, PT ;  /* 0x000000f70300720c */ /* 0x000fe20003f64070 */
[----:B------:R-:W-:Y:S01]  /*d070*/  @!P0 IMAD.IADD R249, R249, 0x1, -R3 ;  /* 0x00000001f9f98824 */ /* 0x000fe200078e0a03 */
[----:B------:R-:W-:Y:S01]  /*d080*/  ISETP.GT.U32.AND P0, PT, R3, R250, PT ;  /* 0x000000fa0300720c */ /* 0x000fe20003f04070 */
[----:B--2---:R-:W-:-:S04]  /*d090*/  IMAD.HI.U32 R21, R0, R251, RZ ;  /* 0x000000fb00157227 */ /* 0x004fc800078e00ff */
[--C-:B------:R-:W-:Y:S01]  /*d0a0*/  @!P4 IMAD.IADD R244, R244, 0x1, -R3.reuse ;  /* 0x00000001f4f4c824 */ /* 0x100fe200078e0a03 */
[----:B------:R-:W-:Y:S01]  /*d0b0*/  ISETP.GE.AND P4, PT, R4, RZ, PT ;  /* 0x000000ff0400720c */ /* 0x000fe20003f86270 */
[----:B------:R-:W-:Y:S01]  /*d0c0*/  @!P2 IMAD.IADD R246, R246, 0x1, -R3 ;  /* 0x00000001f6f6a824 */ /* 0x000fe200078e0a03 */
[----:B------:R-:W-:Y:S01]  /*d0d0*/  LOP3.LUT R4, R5, 0x8, RZ, 0xfc, !PT ;  /* 0x0000000805047812 */ /* 0x000fe200078efcff */
[----:B------:R-:W-:Y:S01]  /*d0e0*/  IMAD.MOV R21, RZ, RZ, -R21 ;  /* 0x000000ffff157224 */ /* 0x000fe200078e0a15 */
[----:B------:R-:W-:Y:S01]  /*d0f0*/  ISETP.GE.AND P2, PT, R125, RZ, PT ;  /* 0x000000ff7d00720c */ /* 0x000fe20003f46270 */
[--C-:B------:R-:W-:Y:S01]  /*d100*/  @!P3 IMAD.IADD R247, R247, 0x1, -R3.reuse ;  /* 0x00000001f7f7b824 */ /* 0x100fe200078e0a03 */
[----:B------:R-:W-:Y:S01]  /*d110*/  IABS R7, R4 ;  /* 0x0000000400077213 */ /* 0x000fe20000000000 */
[----:B------:R-:W-:Y:S01]  /*d120*/  @!P0 IMAD.IADD R250, R250, 0x1, -R3 ;  /* 0x00000001fafa8824 */ /* 0x000fe200078e0a03 */
[----:B------:R-:W-:Y:S01]  /*d130*/  ISETP.GE.AND P3, PT, R2, RZ, PT ;  /* 0x000000ff0200720c */ /* 0x000fe20003f66270 */
[C---:B------:R-:W-:Y:S01]  /*d140*/  IMAD R251, R3.reuse, R21, R251 ;  /* 0x0000001503fb7224 */ /* 0x040fe200078e02fb */
[----:B------:R-:W-:Y:S01]  /*d150*/  ISETP.GT.U32.AND P0, PT, R3, R245, PT ;  /* 0x000000f50300720c */ /* 0x000fe20003f04070 */
[----:B------:R-:W-:Y:S01]  /*d160*/  IMAD.HI.U32 R20, R0, R7, RZ ;  /* 0x0000000700147227 */ /* 0x000fe200078e00ff */
[C---:B------:R-:W-:Y:S01]  /*d170*/  LOP3.LUT R2, R5.reuse, 0x6, RZ, 0xfc, !PT ;  /* 0x0000000605027812 */ /* 0x040fe200078efcff */
[----:B------:R-:W2:Y:S01]  /*d180*/  LDL.LU R21, [R1+0x1318] ;  /* 0x0013180001157983 */ /* 0x000ea20000300800 */
[----:B------:R-:W-:Y:S01]  /*d190*/  LOP3.LUT R125, R5, 0x2, RZ, 0xfc, !PT ;  /* 0x00000002057d7812 */ /* 0x000fe200078efcff */
[----:B------:R-:W-:Y:S01]  /*d1a0*/  IMAD.MOV R20, RZ, RZ, -R20 ;  /* 0x000000ffff147224 */ /* 0x000fe200078e0a14 */
[----:B------:R-:W-:-:S02]  /*d1b0*/  IABS R6, R2 ;  /* 0x0000000200067213 */ /* 0x000fc40000000000 */
[----:B------:R-:W-:Y:S01]  /*d1c0*/  IABS R5, R13 ;  /* 0x0000000d00057213 */ /* 0x000fe20000000000 */
[----:B------:R-:W-:Y:S01]  /*d1d0*/  @!P1 IMAD.MOV R240, RZ, RZ, -R240 ;  /* 0x000000fffff09224 */ /* 0x000fe200078e0af0 */
[C---:B------:R-:W-:Y:S01]  /*d1e0*/  ISETP.GT.U32.AND P1, PT, R3.reuse, R246, PT ;  /* 0x000000f60300720c */ /* 0x040fe20003f24070 */
[C---:B------:R-:W-:Y:S01]  /*d1f0*/  IMAD R7, R3.reuse, R20, R7 ;  /* 0x0000001403077224 */ /* 0x040fe200078e0207 */
[----:B------:R-:W-:Y:S01]  /*d200*/  IABS R17, R125 ;  /* 0x0000007d00117213 */ /* 0x000fe20000000000 */
[----:B------:R-:W-:Y:S01]  /*d210*/  @!P5 IMAD.MOV R239, RZ, RZ, -R239 ;  /* 0x000000ffffefd224 */ /* 0x000fe200078e0aef */
[----:B------:R-:W-:Y:S01]  /*d220*/  ISETP.GT.U32.AND P5, PT, R3, R247, PT ;  /* 0x000000f70300720c */ /* 0x000fe20003fa4070 */
[C---:B------:R-:W-:Y:S01]  /*d230*/  IMAD.HI.U32 R19, R0.reuse, R6, RZ ;  /* 0x0000000600137227 */ /* 0x040fe200078e00ff */
[----:B------:R-:W3:Y:S03]  /*d240*/  LDL.LU R20, [R1+0x1314] ;  /* 0x0013140001147983 */ /* 0x000ee60000300800 */
[----:B------:R-:W-:-:S04]  /*d250*/  IMAD.HI.U32 R18, R0, R5, RZ ;  /* 0x0000000500127227 */ /* 0x000fc800078e00ff */
[----:B------:R-:W-:Y:S01]  /*d260*/  @!P2 IMAD.MOV R243, RZ, RZ, -R243 ;  /* 0x000000fffff3a224 */ /* 0x000fe200078e0af3 */
[C---:B------:R-:W-:Y:S01]  /*d270*/  ISETP.GT.U32.AND P2, PT, R3.reuse, R249, PT ;  /* 0x000000f90300720c */ /* 0x040fe20003f44070 */
[----:B------:R-:W-:Y:S01]  /*d280*/  @!P3 IMAD.MOV R244, RZ, RZ, -R244 ;  /* 0x000000fffff4b224 */ /* 0x000fe200078e0af4 */
[----:B------:R-:W-:Y:S01]  /*d290*/  ISETP.GT.U32.AND P3, PT, R3, R251, PT ;  /* 0x000000fb0300720c */ /* 0x000fe20003f64070 */
[----:B------:R-:W-:Y:S01]  /*d2a0*/  @!P0 IMAD.IADD R245, R245, 0x1, -R3 ;  /* 0x00000001f5f58824 */ /* 0x000fe200078e0a03 */
[C---:B------:R-:W-:Y:S01]  /*d2b0*/  ISETP.GT.U32.AND P0, PT, R3.reuse, R7, PT ;  /* 0x000000070300720c */ /* 0x040fe20003f04070 */
[----:B------:R-:W-:Y:S02]  /*d2c0*/  IMAD.MOV R19, RZ, RZ, -R19 ;  /* 0x000000ffff137224 */ /* 0x000fe400078e0a13 */
[----:B------:R-:W-:Y:S02]  /*d2d0*/  IMAD.MOV R18, RZ, RZ, -R18 ;  /* 0x000000ffff127224 */ /* 0x000fe400078e0a12 */
[----:B------:R-:W-:-:S02]  /*d2e0*/  IMAD R6, R3, R19, R6 ;  /* 0x0000001303067224 */ /* 0x000fc400078e0206 */
[C---:B------:R-:W-:Y:S01]  /*d2f0*/  IMAD R5, R3.reuse, R18, R5 ;  /* 0x0000001203057224 */ /* 0x040fe200078e0205 */
[----:B------:R-:W4:Y:S01]  /*d300*/  LDL.LU R19, [R1+0x1310] ;  /* 0x0013100001137983 */ /* 0x000f220000300800 */
[--C-:B------:R-:W-:Y:S01]  /*d310*/  @!P1 IMAD.IADD R246, R246, 0x1, -R3.reuse ;  /* 0x00000001f6f69824 */ /* 0x100fe200078e0a03 */
[C---:B------:R-:W-:Y:S01]  /*d320*/  ISETP.GT.U32.AND P1, PT, R3.reuse, R6, PT ;  /* 0x000000060300720c */ /* 0x040fe20003f24070 */
[----:B------:R-:W-:Y:S01]  /*d330*/  @!P4 IMAD.MOV R242, RZ, RZ, -R242 ;  /* 0x000000fffff2c224 */ /* 0x000fe200078e0af2 */
[----:B------:R-:W-:Y:S01]  /*d340*/  ISETP.GT.U32.AND P4, PT, R3, R248, PT ;  /* 0x000000f80300720c */ /* 0x000fe20003f84070 */
[--C-:B------:R-:W-:Y:S01]  /*d350*/  @!P5 IMAD.IADD R247, R247, 0x1, -R3.reuse ;  /* 0x00000001f7f7d824 */ /* 0x100fe200078e0a03 */
[----:B------:R-:W-:Y:S01]  /*d360*/  ISETP.GT.U32.AND P5, PT, R3, R5, PT ;  /* 0x000000050300720c */ /* 0x000fe20003fa4070 */
[--C-:B------:R-:W-:Y:S01]  /*d370*/  @!P2 IMAD.IADD R249, R249, 0x1, -R3.reuse ;  /* 0x00000001f9f9a824 */ /* 0x100fe200078e0a03 */
[----:B------:R-:W-:Y:S01]  /*d380*/  ISETP.GE.AND P2, PT, R16, RZ, PT ;  /* 0x000000ff1000720c */ /* 0x000fe20003f46270 */
[--C-:B------:R-:W-:Y:S01]  /*d390*/  @!P3 IMAD.IADD R251, R251, 0x1, -R3.reuse ;  /* 0x00000001fbfbb824 */ /* 0x100fe200078e0a03 */
[----:B------:R-:W-:Y:S01]  /*d3a0*/  ISETP.GE.AND P3, PT, R14, RZ, PT ;  /* 0x000000ff0e00720c */ /* 0x000fe20003f66270 */
[----:B------:R-:W-:Y:S01]  /*d3b0*/  @!P0 IMAD.IADD R7, R7, 0x1, -R3 ;  /* 0x0000000107078824 */ /* 0x000fe200078e0a03 */
[----:B------:R-:W-:Y:S01]  /*d3c0*/  ISETP.GE.AND P0, PT, R12, RZ, PT ;  /* 0x000000ff0c00720c */ /* 0x000fe20003f06270 */
[----:B------:R-:W-:Y:S01]  /*d3d0*/  @!P6 IMAD.MOV R241, RZ, RZ, -R241 ;  /* 0x000000fffff1e224 */ /* 0x000fe200078e0af1 */
[----:B------:R-:W-:Y:S01]  /*d3e0*/  ISETP.GT.U32.AND P6, PT, R3, R250, PT ;  /* 0x000000fa0300720c */ /* 0x000fe20003fc4070 */
[----:B------:R-:W-:Y:S01]  /*d3f0*/  @!P1 IMAD.IADD R6, R6, 0x1, -R3 ;  /* 0x0000000106069824 */ /* 0x000fe200078e0a03 */
[----:B------:R-:W2:Y:S01]  /*d400*/  LDL.LU R18, [R1+0x130c] ;  /* 0x00130c0001127983 */ /* 0x000ea20000300800 */
[----:B------:R-:W-:Y:S01]  /*d410*/  IMAD.HI.U32 R0, R0, R17, RZ ;  /* 0x0000001100007227 */ /* 0x000fe200078e00ff */
[----:B------:R-:W-:-:S03]  /*d420*/  ISETP.GE.AND P1, PT, R11, RZ, PT ;  /* 0x000000ff0b00720c */ /* 0x000fc60003f26270 */
[--C-:B------:R-:W-:Y:S02]  /*d430*/  @!P4 IMAD.IADD R248, R248, 0x1, -R3.reuse ;  /* 0x00000001f8f8c824 */ /* 0x100fe400078e0a03 */
[----:B------:R-:W-:Y:S01]  /*d440*/  @!P5 IMAD.IADD R5, R5, 0x1, -R3 ;  /* 0x000000010505d824 */ /* 0x000fe200078e0a03 */
[----:B------:R-:W-:Y:S01]  /*d450*/  ISETP.GE.AND P5, PT, R10, RZ, PT ;  /* 0x000000ff0a00720c */ /* 0x000fe20003fa6270 */
[----:B------:R-:W-:Y:S01]  /*d460*/  @!P2 IMAD.MOV R245, RZ, RZ, -R245 ;  /* 0x000000fffff5a224 */ /* 0x000fe200078e0af5 */
[C---:B------:R-:W-:Y:S01]  /*d470*/  ISETP.GT.U32.AND P2, PT, R3.reuse, R251, PT ;  /* 0x000000fb0300720c */ /* 0x040fe20003f44070 */
[----:B------:R-:W-:Y:S01]  /*d480*/  @!P3 IMAD.MOV R247, RZ, RZ, -R247 ;  /* 0x000000fffff7b224 */ /* 0x000fe200078e0af7 */
[C---:B------:R-:W-:Y:S01]  /*d490*/  ISETP.GT.U32.AND P3, PT, R3.reuse, R6, PT ;  /* 0x000000060300720c */ /* 0x040fe20003f64070 */
[----:B------:R-:W-:Y:S02]  /*d4a0*/  IMAD.MOV R0, RZ, RZ, -R0 ;  /* 0x000000ffff007224 */ /* 0x000fe400078e0a00 */
[----:B------:R-:W-:Y:S01]  /*d4b0*/  @!P0 IMAD.MOV R248, RZ, RZ, -R248 ;  /* 0x000000fffff88224 */ /* 0x000fe200078e0af8 */
[C---:B------:R-:W-:Y:S01]  /*d4c0*/  ISETP.GT.U32.AND P0, PT, R3.reuse, R5, PT ;  /* 0x000000050300720c */ /* 0x040fe20003f04070 */
[----:B------:R-:W-:-:S02]  /*d4d0*/  IMAD R0, R3, R0, R17 ;  /* 0x0000000003007224 */ /* 0x000fc400078e0211 */
[----:B------:R-:W3:Y:S01]  /*d4e0*/  LDL.LU R17, [R1+0x1308] ;  /* 0x0013080001117983 */ /* 0x000ee20000300800 */
[----:B------:R-:W-:Y:S01]  /*d4f0*/  @!P6 IMAD.IADD R250, R250, 0x1, -R3 ;  /* 0x00000001fafae824 */ /* 0x000fe200078e0a03 */
[----:B------:R-:W-:Y:S02]  /*d500*/  ISETP.GE.AND P6, PT, R15, RZ, PT ;  /* 0x000000ff0f00720c */ /* 0x000fe40003fc6270 */
[----:B------:R-:W4:Y:S01]  /*d510*/  LDL.LU R16, [R1+0x1304] ;  /* 0x0013040001107983 */ /* 0x000f220000300800 */
[----:B------:R-:W-:-:S03]  /*d520*/  @!P5 IMAD.MOV R250, RZ, RZ, -R250 ;  /* 0x000000fffffad224 */ /* 0x000fc600078e0afa */
[----:B------:R-:W2:Y:S01]  /*d530*/  LDL.LU R15, [R1+0x1300] ;  /* 0x00130000010f7983 */ /* 0x000ea20000300800 */
[----:B------:R-:W-:-:S03]  /*d540*/  @!P1 IMAD.MOV R249, RZ, RZ, -R249 ;  /* 0x000000fffff99224 */ /* 0x000fc600078e0af9 */
[----:B------:R-:W3:Y:S01]  /*d550*/  LDL.LU R14, [R1+0x12fc] ;  /* 0x0012fc00010e7983 */ /* 0x000ee20000300800 */
[----:B------:R-:W-:-:S03]  /*d560*/  ISETP.GE.AND P5, PT, R9, RZ, PT ;  /* 0x000000ff0900720c */ /* 0x000fc60003fa6270 */
[----:B------:R-:W4:Y:S01]  /*d570*/  LDL.LU R12, [R1+0x1c] ;  /* 0x00001c00010c7983 */ /* 0x000f220000300800 */
[----:B------:R-:W-:Y:S01]  /*d580*/  ISETP.GE.AND P1, PT, R252, RZ, PT ;  /* 0x000000fffc00720c */ /* 0x000fe20003f26270 */
[--C-:B------:R-:W-:Y:S02]  /*d590*/  @!P2 IMAD.IADD R251, R251, 0x1, -R3.reuse ;  /* 0x00000001fbfba824 */ /* 0x100fe400078e0a03 */
[----:B------:R-:W2:Y:S01]  /*d5a0*/  LDL.LU R11, [R1+0x18] ;  /* 0x00001800010b7983 */ /* 0x000ea20000300800 */
[----:B------:R-:W-:Y:S01]  /*d5b0*/  ISETP.GE.AND P2, PT, R4, RZ, PT ;  /* 0x000000ff0400720c */ /* 0x000fe20003f46270 */
[--C-:B------:R-:W-:Y:S02]  /*d5c0*/  @!P3 IMAD.IADD R6, R6, 0x1, -R3.reuse ;  /* 0x000000010606b824 */ /* 0x100fe400078e0a03 */
[----:B------:R-:W3:Y:S01]  /*d5d0*/  LDL.LU R10, [R1+0x14] ;  /* 0x00001400010a7983 */ /* 0x000ee20000300800 */
[----:B------:R-:W-:Y:S01]  /*d5e0*/  ISETP.GE.AND P3, PT, R13, RZ, PT ;  /* 0x000000ff0d00720c */ /* 0x000fe20003f66270 */
[----:B------:R-:W-:-:S02]  /*d5f0*/  @!P0 IMAD.IADD R5, R5, 0x1, -R3 ;  /* 0x0000000105058824 */ /* 0x000fc400078e0a03 */
[----:B------:R-:W3:Y:S01]  /*d600*/  LDL.LU R9, [R1+0x10] ;  /* 0x0000100001097983 */ /* 0x000ee20000300800 */
[----:B------:R-:W-:-:S03]  /*d610*/  ISETP.GE.AND P0, PT, R125, RZ, PT ;  /* 0x000000ff7d00720c */ /* 0x000fc60003f06270 */
[----:B------:R-:W3:Y:S04]  /*d620*/  LDL.LU R252, [R1+0xc] ;  /* 0x00000c0001fc7983 */ /* 0x000ee80000300800 */
[----:B------:R-:W3:Y:S04]  /*d630*/  LDL.LU R4, [R1+0x8] ;  /* 0x0000080001047983 */ /* 0x000ee80000300800 */
[----:B------:R-:W3:Y:S04]  /*d640*/  LDL.LU R13, [R1+0x12f8] ;  /* 0x0012f800010d7983 */ /* 0x000ee80000300800 */
[----:B------:R-:W4:Y:S01]  /*d650*/  LDL.LU R125, [R1+0x12f4] ;  /* 0x0012f400017d7983 */ /* 0x000f220000300800 */
[----:B------:R-:W-:-:S13]  /*d660*/  ISETP.GT.U32.AND P4, PT, R3, R0, PT ;  /* 0x000000000300720c */ /* 0x000fda0003f84070 */
[----:B------:R-:W-:Y:S01]  /*d670*/  @!P4 IMAD.IADD R0, R0, 0x1, -R3 ;  /* 0x000000010000c824 */ /* 0x000fe200078e0a03 */
[----:B------:R-:W-:-:S13]  /*d680*/  ISETP.GT.U32.AND P4, PT, R3, R7, PT ;  /* 0x000000070300720c */ /* 0x000fda0003f84070 */
[----:B------:R-:W-:Y:S01]  /*d690*/  @!P4 IMAD.IADD R7, R7, 0x1, -R3 ;  /* 0x000000010707c824 */ /* 0x000fe200078e0a03 */
[----:B------:R-:W-:Y:S02]  /*d6a0*/  ISETP.GE.AND P4, PT, R2, RZ, PT ;  /* 0x000000ff0200720c */ /* 0x000fe40003f86270 */
[----:B------:R-:W0:Y:S01]  /*d6b0*/  S2R R2, SR_TID.X ;  /* 0x0000000000027919 */ /* 0x000e220000002100 */
[----:B------:R-:W-:Y:S01]  /*d6c0*/  @!P6 IMAD.MOV R246, RZ, RZ, -R246 ;  /* 0x000000fffff6e224 */ /* 0x000fe200078e0af6 */
[----:B------:R-:W-:Y:S01]  /*d6d0*/  ISETP.GT.U32.AND P6, PT, R3, R0, PT ;  /* 0x000000000300720c */ /* 0x000fe20003fc4070 */
[----:B------:R-:W-:-:S12]  /*d6e0*/  @!P5 IMAD.MOV R251, RZ, RZ, -R251 ;  /* 0x000000fffffbd224 */ /* 0x000fd800078e0afb */
[----:B------:R-:W-:Y:S01]  /*d6f0*/  @!P6 IMAD.IADD R0, R0, 0x1, -R3 ;  /* 0x000000010000e824 */ /* 0x000fe200078e0a03 */
[----:B0-----:R-:W-:-:S05]  /*d700*/  LOP3.LUT R2, R2, 0x7f, RZ, 0xc0, !PT ;  /* 0x0000007f02027812 */ /* 0x001fca00078ec0ff */
[----:B------:R-:W-:-:S05]  /*d710*/  IMAD R2, R2, UR5, RZ ;  /* 0x0000000502027c24 */ /* 0x000fca000f8e02ff */
[----:B------:R-:W-:-:S05]  /*d720*/  IADD3 R3, P6, R2, UR10, RZ ;  /* 0x0000000a02037c10 */ /* 0x000fca000ffde0ff */
[----:B------:R0:W-:Y:S04]  /*d730*/  STL [R1+0x12c4], R3 ;  /* 0x0012c40301007387 */ /* 0x0001e80000100800 */
[----:B0-----:R-:W3:Y:S01]  /*d740*/  LDL.LU R3, [R1+0x4] ;  /* 0x0000040001037983 */ /* 0x001ee20000300800 */
[----:B----4-:R-:W-:Y:S02]  /*d750*/  ISETP.NE.AND P5, PT, R125, RZ, PT ;  /* 0x000000ff7d00720c */ /* 0x010fe40003fa5270 */
[----:B------:R-:W-:-:S04]  /*d760*/  LOP3.LUT R125, RZ, R125, RZ, 0x33, !PT ;  /* 0x0000007dff7d7212 */ /* 0x000fc800078e33ff */
[C---:B------:R-:W-:Y:S02]  /*d770*/  SEL R12, R125.reuse, R12, !P5 ;  /* 0x0000000c7d0c7207 */ /* 0x040fe40006800000 */
[C---:B--2---:R-:W-:Y:S02]  /*d780*/  SEL R11, R125.reuse, R11, !P5 ;  /* 0x0000000b7d0b7207 */ /* 0x044fe40006800000 */
[C---:B---3--:R-:W-:Y:S01]  /*d790*/  SEL R10, R125.reuse, R10, !P5 ;  /* 0x0000000a7d0a7207 */ /* 0x048fe20006800000 */
[----:B------:R0:W-:Y:S01]  /*d7a0*/  STL [R1+0xcc], R12 ;  /* 0x0000cc0c01007387 */ /* 0x0001e20000100800 */
[C---:B------:R-:W-:Y:S02]  /*d7b0*/  SEL R9, R125.reuse, R9, !P5 ;  /* 0x000000097d097207 */ /* 0x040fe40006800000 */
[C---:B------:R-:W-:Y:S02]  /*d7c0*/  SEL R252, R125.reuse, R252, !P5 ;  /* 0x000000fc7dfc7207 */ /* 0x040fe40006800000 */
[C---:B------:R-:W-:Y:S01]  /*d7d0*/  SEL R4, R125.reuse, R4, !P5 ;  /* 0x000000047d047207 */ /* 0x040fe20006800000 */
[----:B0-----:R-:W2:Y:S04]  /*d7e0*/  LDL.LU R12, [R1+0x12f0] ;  /* 0x0012f000010c7983 */ /* 0x001ea80000300800 */
[----:B------:R0:W-:Y:S04]  /*d7f0*/  STL [R1+0xc8], R11 ;  /* 0x0000c80b01007387 */ /* 0x0001e80000100800 */
[----:B0-----:R-:W3:Y:S04]  /*d800*/  LDL.LU R11, [R1+0x12ec] ;  /* 0x0012ec00010b7983 */ /* 0x001ee80000300800 */
[----:B------:R0:W-:Y:S04]  /*d810*/  STL [R1+0xc4], R10 ;  /* 0x0000c40a01007387 */ /* 0x0001e80000100800 */
[----:B0-----:R-:W4:Y:S04]  /*d820*/  LDL.LU R10, [R1+0x12e8] ;  /* 0x0012e800010a7983 */ /* 0x001f280000300800 */
[----:B------:R0:W-:Y:S04]  /*d830*/  STL [R1+0xc0], R9 ;  /* 0x0000c00901007387 */ /* 0x0001e80000100800 */
[----:B0-----:R-:W2:Y:S04]  /*d840*/  LDL.LU R9, [R1+0x12e4] ;  /* 0x0012e40001097983 */ /* 0x001ea80000300800 */
[----:B------:R0:W-:Y:S04]  /*d850*/  STL [R1+0xbc], R252 ;  /* 0x0000bcfc01007387 */ /* 0x0001e80000100800 */
[----:B0-----:R-:W3:Y:S04]  /*d860*/  LDL.LU R252, [R1+0x12e0] ;  /* 0x0012e00001fc7983 */ /* 0x001ee80000300800 */
[----:B------:R0:W-:Y:S04]  /*d870*/  STL [R1+0xb8], R4 ;  /* 0x0000b80401007387 */ /* 0x0001e80000100800 */
[----:B0-----:R-:W2:Y:S01]  /*d880*/  LDL.LU R4, [R1+0x12dc] ;  /* 0x0012dc0001047983 */ /* 0x001ea20000300800 */
[----:B------:R-:W-:-:S05]  /*d890*/  SEL R3, R125, R3, !P5 ;  /* 0x000000037d037207 */ /* 0x000fca0006800000 */
[----:B------:R2:W-:Y:S01]  /*d8a0*/  STL [R1+0xb4], R3 ;  /* 0x0000b40301007387 */ /* 0x0005e20000100800 */
[C---:B----4-:R-:W-:Y:S02]  /*d8b0*/  SEL R10, R125.reuse, R10, !P5 ;  /* 0x0000000a7d0a7207 */ /* 0x050fe40006800000 */
[C---:B---3--:R-:W-:Y:S02]  /*d8c0*/  SEL R252, R125.reuse, R252, !P5 ;  /* 0x000000fc7dfc7207 */ /* 0x048fe40006800000 */
[C---:B--2---:R-:W-:Y:S02]  /*d8d0*/  SEL R3, R125.reuse, R4, !P5 ;  /* 0x000000047d037207 */ /* 0x044fe40006800000 */
[----:B------:R-:W2:Y:S04]  /*d8e0*/  LDL.LU R4, [R1+0x12d8] ;  /* 0x0012d80001047983 */ /* 0x000ea80000300800 */
[----:B------:R0:W-:Y:S04]  /*d8f0*/  STL [R1+0xb0], R3 ;  /* 0x0000b00301007387 */ /* 0x0001e80000100800 */
[----:B------:R-:W-:Y:S01]  /*d900*/  STL [R1+0xac], R252 ;  /* 0x0000acfc01007387 */ /* 0x000fe20000100800 */
[----:B0-----:R-:W-:-:S02]  /*d910*/  SEL R3, R125, R9, !P5 ;  /* 0x000000097d037207 */ /* 0x001fc40006800000 */
[----:B------:R-:W-:-:S03]  /*d920*/  SEL R9, R125, R11, !P5 ;  /* 0x0000000b7d097207 */ /* 0x000fc60006800000 */
[----:B------:R0:W-:Y:S04]  /*d930*/  STL [R1+0xa8], R3 ;  /* 0x0000a80301007387 */ /* 0x0001e80000100800 */
[----:B------:R1:W-:Y:S01]  /*d940*/  STL [R1+0xa4], R10 ;  /* 0x0000a40a01007387 */ /* 0x0003e20000100800 */
[----:B0-----:R-:W-:-:S03]  /*d950*/  SEL R3, R125, R12, !P5 ;  /* 0x0000000c7d037207 */ /* 0x001fc60006800000 */
[----:B------:R0:W-:Y:S01]  /*d960*/  STL [R1+0xa0], R9 ;  /* 0x0000a00901007387 */ /* 0x0001e20000100800 */
[----:B-1----:R-:W-:-:S03]  /*d970*/  SEL R10, R125, R13, !P5 ;  /* 0x0000000d7d0a7207 */ /* 0x002fc60006800000 */
[----:B------:R1:W-:Y:S01]  /*d980*/  STL [R1+0x9c], R3 ;  /* 0x00009c0301007387 */ /* 0x0003e20000100800 */
[----:B0-----:R-:W-:-:S03]  /*d990*/  SEL R9, R125, R14, !P5 ;  /* 0x0000000e7d097207 */ /* 0x001fc60006800000 */
[----:B------:R0:W-:Y:S01]  /*d9a0*/  STL [R1+0x98], R10 ;  /* 0x0000980a01007387 */ /* 0x0001e20000100800 */
[----:B-1----:R-:W-:-:S03]  /*d9b0*/  SEL R3, R125, R15, !P5 ;  /* 0x0000000f7d037207 */ /* 0x002fc60006800000 */
[----:B------:R1:W-:Y:S04]  /*d9c0*/  STL [R1+0x94], R9 ;  /* 0x0000940901007387 */ /* 0x0003e80000100800 */
[----:B------:R3:W-:Y:S01]  /*d9d0*/  STL [R1+0x90], R3 ;  /* 0x0000900301007387 */ /* 0x0007e20000100800 */
[C---:B0-----:R-:W-:Y:S02]  /*d9e0*/  SEL R10, R125.reuse, R16, !P5 ;  /* 0x000000107d0a7207 */ /* 0x041fe40006800000 */
[----:B-1----:R-:W-:-:S03]  /*d9f0*/  SEL R9, R125, R17, !P5 ;  /* 0x000000117d097207 */ /* 0x002fc60006800000 */
[----:B------:R0:W-:Y:S01]  /*da00*/  STL [R1+0x8c], R10 ;  /* 0x00008c0a01007387 */ /* 0x0001e20000100800 */
[----:B---3--:R-:W-:-:S03]  /*da10*/  SEL R3, R125, R18, !P5 ;  /* 0x000000127d037207 */ /* 0x008fc60006800000 */
        /* <DEDUP_REMOVED lines=40> */
[----:B------:R-:W-:Y:S01]  /*dca0*/  STL [R1+0x38], R10 ;  /* 0x0000380a01007387 */ /* 0x000fe20000100800 */
[----:B---3--:R-:W-:-:S03]  /*dcb0*/  SEL R3, R125, R39, !P5 ;  /* 0x000000277d037207 */ /* 0x008fc60006800000 */
[----:B------:R-:W-:Y:S01]  /*dcc0*/  STL [R1+0x34], R9 ;  /* 0x0000340901007387 */ /* 0x000fe20000100800 */
[C---:B------:R-:W-:Y:S02]  /*dcd0*/  SEL R39, R125.reuse, R40, !P5 ;  /* 0x000000287d277207 */ /* 0x040fe40006800000 */
[C---:B------:R-:W-:Y:S01]  /*dce0*/  SEL R40, R125.reuse, R71, !P5 ;  /* 0x000000477d287207 */ /* 0x040fe20006800000 */
[----:B------:R0:W-:Y:S01]  /*dcf0*/  STL [R1+0x30], R3 ;  /* 0x0000300301007387 */ /* 0x0001e20000100800 */
[C---:B------:R-:W-:Y:S02]  /*dd00*/  SEL R38, R125.reuse, R41, !P5 ;  /* 0x000000297d267207 */ /* 0x040fe40006800000 */
[C---:B------:R-:W-:Y:S01]  /*dd10*/  SEL R41, R125.reuse, R73, !P5 ;  /* 0x000000497d297207 */ /* 0x040fe20006800000 */
[----:B------:R1:W-:Y:S01]  /*dd20*/  STL [R1+0x2c], R40 ;  /* 0x00002c2801007387 */ /* 0x0003e20000100800 */
[C---:B0-----:R-:W-:Y:S02]  /*dd30*/  SEL R3, R125.reuse, R72, !P5 ;  /* 0x000000487d037207 */ /* 0x041fe40006800000 */
[----:B-1----:R-:W-:-:S03]  /*dd40*/  SEL R40, R125, R74, !P5 ;  /* 0x0000004a7d287207 */ /* 0x002fc60006800000 */
        /* <DEDUP_REMOVED lines=9> */
[----:B------:R1:W-:Y:S01]  /*dde0*/  STL [R1+0x14], R40 ;  /* 0x0000142801007387 */ /* 0x0003e20000100800 */
[C---:B------:R-:W-:Y:S02]  /*ddf0*/  SEL R31, R125.reuse, R48, !P5 ;  /* 0x000000307d1f7207 */ /* 0x040fe40006800000 */
[C---:B0-----:R-:W-:Y:S01]  /*de00*/  SEL R41, R125.reuse, R80, !P5 ;  /* 0x000000507d297207 */ /* 0x041fe20006800000 */
[----:B------:R0:W-:Y:S01]  /*de10*/  STL [R1+0x18], R3 ;  /* 0x0000180301007387 */ /* 0x0001e20000100800 */
[----:B-1----:R-:W-:-:S03]  /*de20*/  SEL R40, R125, R81, !P5 ;  /* 0x000000517d287207 */ /* 0x002fc60006800000 */
[----:B------:R1:W-:Y:S01]  /*de30*/  STL [R1+0x10], R41 ;  /* 0x0000102901007387 */ /* 0x0003e20000100800 */
[----:B------:R-:W-:-:S03]  /*de40*/  SEL R32, R125, R47, !P5 ;  /* 0x0000002f7d207207 */ /* 0x000fc60006800000 */
[----:B------:R-:W3:Y:S01]  /*de50*/  LDL.LU R48, [R1+0xcc] ;  /* 0x0000cc0001307983 */ /* 0x000ee20000300800 */
[----:B0-----:R-:W-:-:S03]  /*de60*/  SEL R3, R125, R82, !P5 ;  /* 0x000000527d037207 */ /* 0x001fc60006800000 */
[----:B------:R0:W-:Y:S01]  /*de70*/  STL [R1+0xc], R40 ;  /* 0x00000c2801007387 */ /* 0x0001e20000100800 */
[----:B------:R-:W-:-:S03]  /*de80*/  SEL R33, R125, R46, !P5 ;  /* 0x0000002e7d217207 */ /* 0x000fc60006800000 */
[----:B------:R-:W4:Y:S01]  /*de90*/  LDL.LU R47, [R1+0xc8] ;  /* 0x0000c800012f7983 */ /* 0x000f220000300800 */
[----:B------:R-:W-:-:S03]  /*dea0*/  SEL R34, R125, R45, !P5 ;  /* 0x0000002d7d227207 */ /* 0x000fc60006800000 */
[----:B------:R0:W-:Y:S01]  /*deb0*/  STL [R1+0x4], R3 ;  /* 0x0000040301007387 */ /* 0x0001e20000100800 */
[----:B------:R-:W-:-:S03]  /*dec0*/  SEL R35, R125, R44, !P5 ;  /* 0x0000002c7d237207 */ /* 0x000fc60006800000 */
[----:B------:R-:W4:Y:S01]  /*ded0*/  LDL.LU R46, [R1+0xc4] ;  /* 0x0000c400012e7983 */ /* 0x000f220000300800 */
[----:B------:R-:W-:-:S03]  /*dee0*/  SEL R36, R125, R43, !P5 ;  /* 0x0000002b7d247207 */ /* 0x000fc60006800000 */
[----:B------:R-:W4:Y:S01]  /*def0*/  LDL.LU R45, [R1+0xc0] ;  /* 0x0000c000012d7983 */ /* 0x000f220000300800 */
[----:B------:R-:W-:-:S03]  /*df00*/  SEL R37, R125, R42, !P5 ;  /* 0x0000002a7d257207 */ /* 0x000fc60006800000 */
[----:B------:R-:W4:Y:S04]  /*df10*/  LDL.LU R44, [R1+0xbc] ;  /* 0x0000bc00012c7983 */ /* 0x000f280000300800 */
[----:B------:R-:W4:Y:S04]  /*df20*/  LDL.LU R43, [R1+0xb8] ;  /* 0x0000b800012b7983 */ /* 0x000f280000300800 */
[----:B------:R-:W4:Y:S04]  /*df30*/  LDL.LU R42, [R1+0xb4] ;  /* 0x0000b400012a7983 */ /* 0x000f280000300800 */
[----:B-1----:R-:W4:Y:S04]  /*df40*/  LDL.LU R41, [R1+0xb0] ;  /* 0x0000b00001297983 */ /* 0x002f280000300800 */
[----:B0-----:R-:W4:Y:S01]  /*df50*/  LDL.LU R40, [R1+0xac] ;  /* 0x0000ac0001287983 */ /* 0x001f220000300800 */
[----:B------:R-:W-:Y:S01]  /*df60*/  @!P0 IMAD.MOV R0, RZ, RZ, -R0 ;  /* 0x000000ffff008224 */ /* 0x000fe200078e0a00 */
[----:B------:R-:W-:-:S02]  /*df70*/  SEL R3, R125, R83, !P5 ;  /* 0x000000537d037207 */ /* 0x000fc40006800000 */
[C---:B------:R-:W-:Y:S02]  /*df80*/  SEL R84, R125.reuse, R84, !P5 ;  /* 0x000000547d547207 */ /* 0x040fe40006800000 */
[C---:B------:R-:W-:Y:S02]  /*df90*/  SEL R85, R125.reuse, R85, !P5 ;  /* 0x000000557d557207 */ /* 0x040fe40006800000 */
[C---:B------:R-:W-:Y:S02]  /*dfa0*/  SEL R86, R125.reuse, R86, !P5 ;  /* 0x000000567d567207 */ /* 0x040fe40006800000 */
[C---:B------:R-:W-:Y:S01]  /*dfb0*/  SEL R83, R125.reuse, R0, !P5 ;  /* 0x000000007d537207 */ /* 0x040fe20006800000 */
[----:B------:R-:W-:Y:S01]  /*dfc0*/  STL [R1+0x12c8], R3 ;  /* 0x0012c80301007387 */ /* 0x000fe20000100800 */
[----:B------:R-:W-:Y:S02]  /*dfd0*/  LEA.HI.X.SX32 R0, R2, UR11, 0x1, P6 ;  /* 0x0000000b02007c11 */ /* 0x000fe4000b0f0eff */
[C---:B------:R-:W-:Y:S01]  /*dfe0*/  SEL R9, R125.reuse, R70, !P5 ;  /* 0x000000467d097207 */ /* 0x040fe20006800000 */
[----:B------:R-:W-:Y:S01]  /*dff0*/  STL [R1+0x12cc], R84 ;  /* 0x0012cc5401007387 */ /* 0x000fe20000100800 */
[----:B------:R-:W-:-:S02]  /*e000*/  SEL R10, R125, R69, !P5 ;  /* 0x000000457d0a7207 */ /* 0x000fc40006800000 */
[C---:B------:R-:W-:Y:S01]  /*e010*/  SEL R11, R125.reuse, R68, !P5 ;  /* 0x000000447d0b7207 */ /* 0x040fe20006800000 */
[----:B------:R-:W-:Y:S01]  /*e020*/  STL [R1+0x12d0], R85 ;  /* 0x0012d05501007387 */ /* 0x000fe20000100800 */
[C---:B------:R-:W-:Y:S02]  /*e030*/  SEL R12, R125.reuse, R67, !P5 ;  /* 0x000000437d0c7207 */ /* 0x040fe40006800000 */
[C---:B------:R-:W-:Y:S01]  /*e040*/  SEL R13, R125.reuse, R66, !P5 ;  /* 0x000000427d0d7207 */ /* 0x040fe20006800000 */
[----:B------:R0:W-:Y:S01]  /*e050*/  STL [R1+0x12d4], R86 ;  /* 0x0012d45601007387 */ /* 0x0001e20000100800 */
[C---:B------:R-:W-:Y:S02]  /*e060*/  SEL R14, R125.reuse, R65, !P5 ;  /* 0x000000417d0e7207 */ /* 0x040fe40006800000 */
[C---:B------:R-:W-:Y:S01]  /*e070*/  SEL R15, R125.reuse, R64, !P5 ;  /* 0x000000407d0f7207 */ /* 0x040fe20006800000 */
[----:B------:R-:W-:Y:S01]  /*e080*/  STL [R1+0x12c0], R0 ;  /* 0x0012c00001007387 */ /* 0x000fe20000100800 */
[----:B------:R-:W-:-:S02]  /*e090*/  SEL R16, R125, R63, !P5 ;  /* 0x0000003f7d107207 */ /* 0x000fc40006800000 */
[C---:B------:R-:W-:Y:S02]  /*e0a0*/  SEL R17, R125.reuse, R62, !P5 ;  /* 0x0000003e7d117207 */ /* 0x040fe40006800000 */
[C---:B------:R-:W-:Y:S02]  /*e0b0*/  SEL R18, R125.reuse, R61, !P5 ;  /* 0x0000003d7d127207 */ /* 0x040fe40006800000 */
[C---:B------:R-:W-:Y:S01]  /*e0c0*/  SEL R19, R125.reuse, R60, !P5 ;  /* 0x0000003c7d137207 */ /* 0x040fe20006800000 */
[----:B--2---:R-:W-:Y:S01]  /*e0d0*/  IMAD R2, R4, UR6, RZ ;  /* 0x0000000604027c24 */ /* 0x004fe2000f8e02ff */
[C---:B------:R-:W-:Y:S02]  /*e0e0*/  SEL R20, R125.reuse, R59, !P5 ;  /* 0x0000003b7d147207 */ /* 0x040fe40006800000 */
[C---:B------:R-:W-:Y:S02]  /*e0f0*/  SEL R21, R125.reuse, R58, !P5 ;  /* 0x0000003a7d157207 */ /* 0x040fe40006800000 */
[C---:B------:R-:W-:Y:S01]  /*e100*/  SEL R22, R125.reuse, R57, !P5 ;  /* 0x000000397d167207 */ /* 0x040fe20006800000 */
[----:B------:R1:W-:Y:S01]  /*e110*/  STL [R1+0x12bc], R2 ;  /* 0x0012bc0201007387 */ /* 0x0003e20000100800 */
[----:B------:R-:W-:-:S02]  /*e120*/  SEL R23, R125, R56, !P5 ;  /* 0x000000387d177207 */ /* 0x000fc40006800000 */
[C---:B------:R-:W-:Y:S01]  /*e130*/  SEL R24, R125.reuse, R55, !P5 ;  /* 0x000000377d187207 */ /* 0x040fe20006800000 */
[----:B------:R-:W2:Y:S01]  /*e140*/  LDL.LU R70, [R1+0xa8] ;  /* 0x0000a80001467983 */ /* 0x000ea20000300800 */
[C---:B------:R-:W-:Y:S02]  /*e150*/  SEL R25, R125.reuse, R54, !P5 ;  /* 0x000000367d197207 */ /* 0x040fe40006800000 */
[C---:B------:R-:W-:Y:S01]  /*e160*/  SEL R26, R125.reuse, R53, !P5 ;  /* 0x000000357d1a7207 */ /* 0x040fe20006800000 */
[----:B------:R-:W2:Y:S01]  /*e170*/  LDL.LU R69, [R1+0xa4] ;  /* 0x0000a40001457983 */ /* 0x000ea20000300800 */
[C---:B------:R-:W-:Y:S02]  /*e180*/  SEL R27, R125.reuse, R52, !P5 ;  /* 0x000000347d1b7207 */ /* 0x040fe40006800000 */
[C---:B------:R-:W-:Y:S01]  /*e190*/  SEL R28, R125.reuse, R51, !P5 ;  /* 0x000000337d1c7207 */ /* 0x040fe20006800000 */
[----:B------:R-:W2:Y:S01]  /*e1a0*/  LDL.LU R68, [R1+0xa0] ;  /* 0x0000a00001447983 */ /* 0x000ea20000300800 */
[----:B------:R-:W-:-:S02]  /*e1b0*/  SEL R29, R125, R50, !P5 ;  /* 0x000000327d1d7207 */ /* 0x000fc40006800000 */
[C---:B------:R-:W-:Y:S01]  /*e1c0*/  SEL R30, R125.reuse, R49, !P5 ;  /* 0x000000317d1e7207 */ /* 0x040fe20006800000 */
[----:B------:R-:W2:Y:S01]  /*e1d0*/  LDL.LU R67, [R1+0x9c] ;  /* 0x00009c0001437983 */ /* 0x000ea20000300800 */
[C---:B------:R-:W-:Y:S01]  /*e1e0*/  SEL R252, R125.reuse, R76, !P5 ;  /* 0x0000004c7dfc7207 */ /* 0x040fe20006800000 */
[----:B------:R-:W-:Y:S02]  /*e1f0*/  @!P2 IMAD.MOV R7, RZ, RZ, -R7 ;  /* 0x000000ffff07a224 */ /* 0x000fe400078e0a07 */
[----:B------:R-:W-:Y:S01]  /*e200*/  @!P4 IMAD.MOV R6, RZ, RZ, -R6 ;  /* 0x000000ffff06c224 */ /* 0x000fe200078e0a06 */
[----:B------:R-:W2:Y:S01]  /*e210*/  LDL.LU R66, [R1+0x98] ;  /* 0x0000980001427983 */ /* 0x000ea20000300800 */
[----:B------:R-:W-:Y:S02]  /*e220*/  @!P3 IMAD.MOV R5, RZ, RZ, -R5 ;  /* 0x000000ffff05b224 */ /* 0x000fe400078e0a05 */
[----:B------:R-:W-:Y:S01]  /*e230*/  @!P1 IMAD.MOV R8, RZ, RZ, -R8 ;  /* 0x000000ffff089224 */ /* 0x000fe200078e0a08 */
[----:B------:R-:W2:Y:S01]  /*e240*/  LDL.LU R65, [R1+0x94] ;  /* 0x0000940001417983 */ /* 0x000ea20000300800 */
        /* <DEDUP_REMOVED lines=49> */
[C---:B------:R-:W-:Y:S02]  /*e560*/  SEL R120, R125.reuse, R120, !P5 ;  /* 0x000000787d787207 */ /* 0x040fe40006800000 */
[C---:B------:R-:W-:Y:S02]  /*e570*/  SEL R121, R125.reuse, R121, !P5 ;  /* 0x000000797d797207 */ /* 0x040fe40006800000 */
[C---:B------:R-:W-:Y:S02]  /*e580*/  SEL R122, R125.reuse, R122, !P5 ;  /* 0x0000007a7d7a7207 */ /* 0x040fe40006800000 */
[----:B------:R-:W-:-:S02]  /*e590*/  SEL R123, R125, R123, !P5 ;  /* 0x0000007b7d7b7207 */ /* 0x000fc40006800000 */
[C---:B------:R-:W-:Y:S02]  /*e5a0*/  SEL R124, R125.reuse, R124, !P5 ;  /* 0x0000007c7d7c7207 */ /* 0x040fe40006800000 */
        /* <DEDUP_REMOVED lines=54> */
[C---:B------:R-:W-:Y:S01]  /*e910*/  SEL R180, R125.reuse, R180, !P5 ;  /* 0x000000b47db47207 */ /* 0x040fe20006800000 */
[----:B---3--:R-:W-:Y:S01]  /*e920*/  IMAD R79, R48, UR12, RZ ;  /* 0x0000000c304f7c24 */ /* 0x008fe2000f8e02ff */
[----:B------:R-:W-:Y:S01]  /*e930*/  SEL R181, R125, R181, !P5 ;  /* 0x000000b57db57207 */ /* 0x000fe20006800000 */
[----:B------:R-:W3:Y:S01]  /*e940*/  LDL.LU R48, [R1+0x50] ;  /* 0x0000500001307983 */ /* 0x000ee20000300800 */
[----:B----4-:R-:W-:Y:S01]  /*e950*/  IMAD R78, R47, UR12, RZ ;  /* 0x0000000c2f4e7c24 */ /* 0x010fe2000f8e02ff */
[C---:B------:R-:W-:Y:S02]  /*e960*/  SEL R182, R125.reuse, R182, !P5 ;  /* 0x000000b67db67207 */ /* 0x040fe40006800000 */
[----:B------:R-:W4:Y:S01]  /*e970*/  LDL.LU R47, [R1+0x4c] ;  /* 0x00004c00012f7983 */ /* 0x000f220000300800 */
[----:B------:R-:W-:Y:S01]  /*e980*/  IMAD R77, R46, UR12, RZ ;  /* 0x0000000c2e4d7c24 */ /* 0x000fe2000f8e02ff */
[----:B------:R-:W-:-:S02]  /*e990*/  SEL R183, R125, R183, !P5 ;  /* 0x000000b77db77207 */ /* 0x000fc40006800000 */
[----:B------:R-:W4:Y:S01]  /*e9a0*/  LDL.LU R46, [R1+0x48] ;  /* 0x00004800012e7983 */ /* 0x000f220000300800 */
[----:B------:R-:W-:Y:S01]  /*e9b0*/  SEL R184, R125, R184, !P5 ;  /* 0x000000b87db87207 */ /* 0x000fe20006800000 */
[----:B------:R-:W-:Y:S01]  /*e9c0*/  IMAD R76, R45, UR12, RZ ;  /* 0x0000000c2d4c7c24 */ /* 0x000fe2000f8e02ff */
[C---:B------:R-:W-:Y:S01]  /*e9d0*/  SEL R185, R125.reuse, R185, !P5 ;  /* 0x000000b97db97207 */ /* 0x040fe20006800000 */
[----:B------:R-:W4:Y:S01]  /*e9e0*/  LDL.LU R45, [R1+0x44] ;  /* 0x00004400012d7983 */ /* 0x000f220000300800 */
[----:B------:R-:W-:Y:S01]  /*e9f0*/  IMAD R75, R44, UR12, RZ ;  /* 0x0000000c2c4b7c24 */ /* 0x000fe2000f8e02ff */
[----:B------:R-:W-:Y:S02]  /*ea00*/  SEL R186, R125, R186, !P5 ;  /* 0x000000ba7dba7207 */ /* 0x000fe40006800000 */
[----:B------:R-:W4:Y:S01]  /*ea10*/  LDL.LU R44, [R1+0x40] ;  /* 0x00004000012c7983 */ /* 0x000f220000300800 */
[----:B------:R-:W-:Y:S01]  /*ea20*/  IMAD R74, R43, UR12, RZ ;  /* 0x0000000c2b4a7c24 */ /* 0x000fe2000f8e02ff */
[----:B------:R-:W-:-:S02]  /*ea30*/  SEL R187, R125, R187, !P5 ;  /* 0x000000bb7dbb7207 */ /* 0x000fc40006800000 */
[----:B------:R-:W4:Y:S01]  /*ea40*/  LDL.LU R43, [R1+0x3c] ;  /* 0x00003c00012b7983 */ /* 0x000f220000300800 */
[----:B------:R-:W-:Y:S01]  /*ea50*/  IMAD R73, R42, UR12, RZ ;  /* 0x0000000c2a497c24 */ /* 0x000fe2000f8e02ff */
[C---:B------:R-:W-:Y:S02]  /*ea60*/  SEL R188, R125.reuse, R188, !P5 ;  /* 0x000000bc7dbc7207 */ /* 0x040fe40006800000 */
[----:B------:R-:W4:Y:S01]  /*ea70*/  LDL.LU R42, [R1+0x38] ;  /* 0x00003800012a7983 */ /* 0x000f220000300800 */
[----:B------:R-:W-:Y:S01]  /*ea80*/  SEL R189, R125, R189, !P5 ;  /* 0x000000bd7dbd7207 */ /* 0x000fe20006800000 */
[----:B------:R-:W-:Y:S01]  /*ea90*/  IMAD R72, R41, UR12, RZ ;  /* 0x0000000c29487c24 */ /* 0x000fe2000f8e02ff */
[C---:B------:R-:W-:Y:S01]  /*eaa0*/  SEL R190, R125.reuse, R190, !P5 ;  /* 0x000000be7dbe7207 */ /* 0x040fe20006800000 */
[----:B------:R-:W4:Y:S01]  /*eab0*/  LDL.LU R41, [R1+0x34] ;  /* 0x0000340001297983 */ /* 0x000f220000300800 */
[C---:B------:R-:W-:Y:S01]  /*eac0*/  SEL R191, R125.reuse, R191, !P5 ;  /* 0x000000bf7dbf7207 */ /* 0x040fe20006800000 */
[----:B------:R-:W-:Y:S01]  /*ead0*/  IMAD R71, R40, UR12, RZ ;  /* 0x0000000c28477c24 */ /* 0x000fe2000f8e02ff */
[C---:B------:R-:W-:Y:S01]  /*eae0*/  SEL R192, R125.reuse, R192, !P5 ;  /* 0x000000c07dc07207 */ /* 0x040fe20006800000 */
[----:B------:R-:W4:Y:S01]  /*eaf0*/  LDL.LU R40, [R1+0x30] ;  /* 0x0000300001287983 */ /* 0x000f220000300800 */
        /* <DEDUP_REMOVED lines=58> */
[----:B------:R-:W-:Y:S01]  /*eea0*/  SEL R251, R125, R251, !P5 ;  /* 0x000000fb7dfb7207 */ /* 0x000fe20006800000 */
[----:B------:R-:W-:Y:S01]  /*eeb0*/  IMAD R39, R39, UR12, RZ ;  /* 0x0000000c27277c24 */ /* 0x000fe2000f8e02ff */
[C---:B------:R-:W-:Y:S01]  /*eec0*/  SEL R80, R125.reuse, R7, !P5 ;  /* 0x000000077d507207 */ /* 0x040fe20006800000 */
[----:B------:R-:W-:Y:S01]  /*eed0*/  IMAD R38, R38, UR12, RZ ;  /* 0x0000000c26267c24 */ /* 0x000fe2000f8e02ff */
[----:B------:R-:W-:Y:S01]  /*eee0*/  SEL R81, R125, R6, !P5 ;  /* 0x000000067d517207 */ /* 0x000fe20006800000 */
[----:B------:R-:W-:Y:S01]  /*eef0*/  IMAD R37, R37, UR12, RZ ;  /* 0x0000000c25257c24 */ /* 0x000fe2000f8e02ff */
[C---:B------:R-:W-:Y:S01]  /*ef00*/  SEL R82, R125.reuse, R5, !P5 ;  /* 0x000000057d527207 */ /* 0x040fe20006800000 */
[----:B------:R-:W-:Y:S01]  /*ef10*/  IMAD R36, R36, UR12, RZ ;  /* 0x0000000c24247c24 */ /* 0x000fe2000f8e02ff */
[----:B------:R-:W-:Y:S01]  /*ef20*/  SEL R125, R125, R8, !P5 ;  /* 0x000000087d7d7207 */ /* 0x000fe20006800000 */
[----:B------:R-:W-:Y:S01]  /*ef30*/  IMAD R35, R35, UR12, RZ ;  /* 0x0000000c23237c24 */ /* 0x000fe2000f8e02ff */
[----:B------:R-:W4:Y:S01]  /*ef40*/  LDL.LU R8, [R1+0x2c] ;  /* 0x00002c0001087983 */ /* 0x000f220000300800 */
[----:B------:R-:W-:Y:S01]  /*ef50*/  IMAD R34, R34, UR12, RZ ;  /* 0x0000000c22227c24 */ /* 0x000fe2000f8e02ff */
[----:B------:R-:W-:-:S02]  /*ef60*/  ULDC.64 UR10, c[0x0][0x210] ;  /* 0x00008400000a7ab9 */ /* 0x000fc40000000a00 */
[----:B------:R-:W4:Y:S04]  /*ef70*/  LDL.LU R7, [R1+0x28] ;  /* 0x0000280001077983 */ /* 0x000f280000300800 */
[----:B------:R-:W4:Y:S04]  /*ef80*/  LDL.LU R6, [R1+0x24] ;  /* 0x0000240001067983 */ /* 0x000f280000300800 */
[----:B------:R-:W4:Y:S04]  /*ef90*/  LDL.LU R5, [R1+0x20] ;  /* 0x0000200001057983 */ /* 0x000f280000300800 */
[----:B------:R-:W4:Y:S04]  /*efa0*/  LDL.LU R4, [R1+0x1c] ;  /* 0x00001c0001047983 */ /* 0x000f280000300800 */
[----:B0-----:R-:W2:Y:S04]  /*efb0*/  LDL.LU R86, [R1+0x8] ;  /* 0x0000080001567983 */ /* 0x001ea80000300800 */
[----:B------:R-:W3:Y:S04]  /*efc0*/  LDL.LU R85, [R1+0x14] ;  /* 0x0000140001557983 */ /* 0x000ee80000300800 */
[----:B------:R-:W4:Y:S04]  /*efd0*/  LDL.LU R84, [R1+0x18] ;  /* 0x0000180001547983 */ /* 0x000f280000300800 */
[----:B------:R-:W4:Y:S04]  /*efe0*/  LDL.LU R3, [R1+0x10] ;  /* 0x0000100001037983 */ /* 0x000f280000300800 */
[----:B-1----:R-:W4:Y:S04]  /*eff0*/  LDL.LU R2, [R1+0xc] ;  /* 0x00000c0001027983 */ /* 0x002f280000300800 */
[----:B------:R-:W4:Y:S01]  /*f000*/  LDL.LU R0, [R1+0x4] ;  /* 0x0000040001007983 */ /* 0x000f220000300800 */
[----:B--2---:R-:W-:-:S02]  /*f010*/  IMAD R86, R86, UR12, RZ ;  /* 0x0000000c56567c24 */ /* 0x004fc4000f8e02ff */
[----:B---3--:R-:W-:-:S03]  /*f020*/  IMAD R85, R85, UR12, RZ ;  /* 0x0000000c55557c24 */ /* 0x008fc6000f8e02ff */
[----:B------:R0:W-:Y:S01]  /*f030*/  STL [R1+0x8], R86 ;  /* 0x0000085601007387 */ /* 0x0001e20000100800 */
[----:B----4-:R-:W-:Y:S02]  /*f040*/  IMAD R84, R84, UR12, RZ ;  /* 0x0000000c54547c24 */ /* 0x010fe4000f8e02ff */
[----:B------:R-:W-:Y:S01]  /*f050*/  IMAD R3, R3, UR12, RZ ;  /* 0x0000000c03037c24 */ /* 0x000fe2000f8e02ff */
[----:B0-----:R-:W2:Y:S04]  /*f060*/  LDL.LU R86, [R1+0x12d4] ;  /* 0x0012d40001567983 */ /* 0x001ea80000300800 */
[----:B------:R0:W-:Y:S04]  /*f070*/  STL [R1+0x14], R85 ;  /* 0x0000145501007387 */ /* 0x0001e80000100800 */
[----:B0-----:R-:W3:Y:S04]  /*f080*/  LDL.LU R85, [R1+0x12d0] ;  /* 0x0012d00001557983 */ /* 0x001ee80000300800 */
[----:B------:R0:W-:Y:S04]  /*f090*/  STL [R1+0x18], R84 ;  /* 0x0000185401007387 */ /* 0x0001e80000100800 */
[----:B0-----:R-:W4:Y:S04]  /*f0a0*/  LDL.LU R84, [R1+0x12cc] ;  /* 0x0012cc0001547983 */ /* 0x001f280000300800 */
[----:B------:R0:W-:Y:S04]  /*f0b0*/  STL [R1+0x10], R3 ;  /* 0x0000100301007387 */ /* 0x0001e80000100800 */
[----:B0-----:R-:W2:Y:S01]  /*f0c0*/  LDL.LU R3, [R1+0x12c8] ;  /* 0x0012c80001037983 */ /* 0x001ea20000300800 */
[----:B------:R-:W-:-:S05]  /*f0d0*/  IMAD R2, R2, UR12, RZ ;  /* 0x0000000c02027c24 */ /* 0x000fca000f8e02ff */
[----:B------:R2:W-:Y:S02]  /*f0e0*/  STL [R1+0xc], R2 ;  /* 0x00000c0201007387 */ /* 0x0005e40000100800 */
[----:B--2---:R-:W-:Y:S02]  /*f0f0*/  IMAD R2, R3, UR12, RZ ;  /* 0x0000000c03027c24 */ /* 0x004fe4000f8e02ff */
[----:B------:R-:W2:Y:S01]  /*f100*/  LDL.LU R3, [R1+0x12c4] ;  /* 0x0012c40001037983 */ /* 0x000ea20000300800 */
[----:B------:R-:W-:-:S05]  /*f110*/  IMAD R0, R0, UR12, RZ ;  /* 0x0000000c00007c24 */ /* 0x000fca000f8e02ff */
[----:B------:R2:W-:Y:S02]  /*f120*/  STL [R1+0x4], R0 ;  /* 0x0000040001007387 */ /* 0x0005e40000100800 */
[----:B--2---:R-:W-:-:S05]  /*f130*/  IADD3 R0, P5, R79, R3, RZ ;  /* 0x000000034f007210 */ /* 0x004fca0007fbe0ff */
[----:B------:R0:W-:Y:S02]  /*f140*/  STL [R1+0x68c], R0 ;  /* 0x00068c0001007387 */ /* 0x0001e40000100800 */
[----:B0-----:R-:W-:-:S05]  /*f150*/  IADD3 R0, P3, R78, R3, RZ ;  /* 0x000000034e007210 */ /* 0x001fca0007f7e0ff */
        /* <DEDUP_REMOVED lines=10> */
[----:B------:R0:W-:Y:S04]  /*f200*/  STL [R1+0x6bc], R0 ;  /* 0x0006bc0001007387 */ /* 0x0001e80000100800 */
[----:B0-----:R-:W2:Y:S01]  /*f210*/  LDL.LU R0, [R1+0x12c0] ;  /* 0x0012c00001007983 */ /* 0x001ea20000300800 */
[----:B------:R-:W-:Y:S02]  /*f220*/  IMAD R70, R70, UR12, RZ ;  /* 0x0000000c46467c24 */ /* 0x000fe4000f8e02ff */
[----:B------:R-:W-:Y:S02]  /*f230*/  IMAD R69, R69, UR12, RZ ;  /* 0x0000000c45457c24 */ /* 0x000fe4000f8e02ff */
[----:B------:R-:W-:Y:S02]  /*f240*/  IMAD R68, R68, UR12, RZ ;  /* 0x0000000c44447c24 */ /* 0x000fe4000f8e02ff */
[----:B------:R-:W-:-:S02]  /*f250*/  IMAD R67, R67, UR12, RZ ;  /* 0x0000000c43437c24 */ /* 0x000fc4000f8e02ff */
[----:B------:R-:W-:Y:S02]  /*f260*/  IMAD R66, R66, UR12, RZ ;  /* 0x0000000c42427c24 */ /* 0x000fe4000f8e02ff */
[----:B------:R-:W-:Y:S02]  /*f270*/  IMAD R65, R65, UR12, RZ ;  /* 0x0000000c41417c24 */ /* 0x000fe4000f8e02ff */
        /* <DEDUP_REMOVED lines=45> */
[----:B------:R-:W-:Y:S01]  /*f550*/  IMAD R13, R13, UR12, RZ ;  /* 0x0000000c0d0d7c24 */ /* 0x000fe2000f8e02ff */
[----:B--2---:R-:W-:-:S05]  /*f560*/  LEA.HI.X.SX32 R79, R79, R0, 0x1, P5 ;  /* 0x000000004f4f7211 */ /* 0x004fca00028f0eff */
[----:B------:R0:W-:Y:S02]  /*f570*/  STL [R1+0x688], R79 ;  /* 0x0006884f01007387 */ /* 0x0001e40000100800 */
[----:B0-----:R-:W-:-:S05]  /*f580*/  IADD3 R79, P5, R72, R3, RZ ;  /* 0x00000003484f7210 */ /* 0x001fca0007fbe0ff */
[----:B------:R0:W-:Y:S02]  /*f590*/  STL [R1+0x6c4], R79 ;  /* 0x0006c44f01007387 */ /* 0x0001e40000100800 */
[----:B0-----:R-:W-:Y:S02]  /*f5a0*/  LEA.HI.X.SX32 R79, R78, R0, 0x1, P3 ;  /* 0x000000004e4f7211 */ /* 0x001fe400018f0eff */
[----:B------:R-:W-:-:S03]  /*f5b0*/  IADD3 R78, P3, R71, R3, RZ ;  /* 0x00000003474e7210 */ /* 0x000fc60007f7e0ff */
[----:B------:R0:W-:Y:S04]  /*f5c0*/  STL [R1+0x690], R79 ;  /* 0x0006904f01007387 */ /* 0x0001e80000100800 */
[----:B------:R1:W-:Y:S01]  /*f5d0*/  STL [R1+0x6cc], R78 ;  /* 0x0006cc4e01007387 */ /* 0x0003e20000100800 */
[-C--:B------:R-:W-:Y:S02]  /*f5e0*/  LEA.HI.X.SX32 R75, R75, R0.reuse, 0x1, P0 ;  /* 0x000000004b4b7211 */ /* 0x080fe400000f0eff */
[-C--:B0-----:R-:W-:Y:S02]  /*f5f0*/  LEA.HI.X.SX32 R79, R77, R0.reuse, 0x1, P2 ;  /* 0x000000004d4f7211 */ /* 0x081fe400010f0eff */
[----:B------:R-:W-:Y:S02]  /*f600*/  LEA.HI.X.SX32 R77, R76, R0, 0x1, P1 ;  /* 0x000000004c4d7211 */ /* 0x000fe400008f0eff */
[----:B-1----:R-:W-:-:S02]  /*f610*/  IADD3 R78, P2, R70, R3, RZ ;  /* 0x00000003464e7210 */ /* 0x002fc40007f5e0ff */
[-C--:B------:R-:W-:Y:S01]  /*f620*/  IADD3 R76, P1, R69, R3.reuse, RZ ;  /* 0x00000003454c7210 */ /* 0x080fe20007f3e0ff */
[----:B------:R-:W-:Y:S04]  /*f630*/  STL [R1+0x698], R79 ;  /* 0x0006984f01007387 */ /* 0x000fe80000100800 */
[----:B------:R-:W-:Y:S04]  /*f640*/  STL [R1+0x6d4], R78 ;  /* 0x0006d44e01007387 */ /* 0x000fe80000100800 */
[----:B------:R0:W-:Y:S04]  /*f650*/  STL [R1+0x6a0], R77 ;  /* 0x0006a04d01007387 */ /* 0x0001e80000100800 */
[----:B------:R1:W-:Y:S04]  /*f660*/  STL [R1+0x6dc], R76 ;  /* 0x0006dc4c01007387 */ /* 0x0003e80000100800 */
[----:B------:R2:W-:Y:S01]  /*f670*/  STL [R1+0x6a8], R75 ;  /* 0x0006a84b01007387 */ /* 0x0005e20000100800 */
[----:B0-----:R-:W-:-:S02]  /*f680*/  IADD3 R77, P0, R68, R3, RZ ;  /* 0x00000003444d7210 */ /* 0x001fc40007f1e0ff */
[-C--:B-1----:R-:W-:Y:S02]  /*f690*/  LEA.HI.X.SX32 R76, R74, R0.reuse, 0x1, P4 ;  /* 0x000000004a4c7211 */ /* 0x082fe400020f0eff */
[-C--:B------:R-:W-:Y:S02]  /*f6a0*/  LEA.HI.X.SX32 R74, R73, R0.reuse, 0x1, P6 ;  /* 0x00000000494a7211 */ /* 0x080fe400030f0eff */
[-C--:B--2---:R-:W-:Y:S01]  /*f6b0*/  IADD3 R75, P4, R67, R3.reuse, RZ ;  /* 0x00000003434b7210 */ /* 0x084fe20007f9e0ff */
[----:B------:R-:W-:Y:S01]  /*f6c0*/  STL [R1+0x6e4], R77 ;  /* 0x0006e44d01007387 */ /* 0x000fe20000100800 */
[-C--:B------:R-:W-:Y:S02]  /*f6d0*/  IADD3 R73, P6, R66, R3.reuse, RZ ;  /* 0x0000000342497210 */ /* 0x080fe40007fde0ff */
[----:B------:R-:W-:Y:S01]  /*f6e0*/  LEA.HI.X.SX32 R72, R72, R0, 0x1, P5 ;  /* 0x0000000048487211 */ /* 0x000fe200028f0eff */
        /* <DEDUP_REMOVED lines=198> */
[----:B-1----:R-:W-:-:S03]  /*10350*/  LEA.HI.X.SX32 R25, R23, R0, 0x1, P5 ;  /* 0x0000000017197211 */ /* 0x002fc600028f0eff */
[----:B------:R-:W-:Y:S01]  /*10360*/  STL [R1+0x87c], R26 ;  /* 0x00087c1a01007387 */ /* 0x000fe20000100800 */
[----:B--2---:R-:W-:-:S03]  /*10370*/  IADD3 R24, P5, R16, R3, RZ ;  /* 0x0000000310187210 */ /* 0x004fc60007fbe0ff */
[----:B------:R-:W-:Y:S01]  /*10380*/  STL [R1+0x848], R25 ;  /* 0x0008481901007387 */ /* 0x000fe20000100800 */
[-C--:B------:R-:W-:Y:S02]  /*10390*/  LEA.HI.X.SX32 R23, R22, R0.reuse, 0x1, P3 ;  /* 0x0000000016177211 */ /* 0x080fe400018f0eff */
[----:B------:R-:W-:Y:S01]  /*103a0*/  IADD3 R22, P3, R15, R3, RZ ;  /* 0x000000030f167210 */ /* 0x000fe20007f7e0ff */
[----:B------:R-:W-:Y:S01]  /*103b0*/  STL [R1+0x884], R24 ;  /* 0x0008841801007387 */ /* 0x000fe20000100800 */
[----:B------:R-:W-:-:S03]  /*103c0*/  LEA.HI.X.SX32 R21, R21, R0, 0x1, P2 ;  /* 0x0000000015157211 */ /* 0x000fc600010f0eff */
[----:B------:R-:W2:Y:S04]  /*103d0*/  LDL.LU R74, [R1+0x8] ;  /* 0x00000800014a7983 */ /* 0x000ea80000300800 */
[----:B------:R-:W-:Y:S04]  /*103e0*/  STL [R1+0x850], R23 ;  /* 0x0008501701007387 */ /* 0x000fe80000100800 */
[----:B------:R0:W-:Y:S04]  /*103f0*/  STL [R1+0x88c], R22 ;  /* 0x00088c1601007387 */ /* 0x0001e80000100800 */
[----:B------:R-:W2:Y:S04]  /*10400*/  LDL.LU R75, [R1+0x14] ;  /* 0x00001400014b7983 */ /* 0x000ea80000300800 */
[----:B------:R1:W-:Y:S01]  /*10410*/  STL [R1+0x858], R21 ;  /* 0x0008581501007387 */ /* 0x0003e20000100800 */
[----:B0-----:R-:W-:-:S03]  /*10420*/  IADD3 R22, P2, R14, R3, RZ ;  /* 0x000000030e167210 */ /* 0x001fc60007f5e0ff */
[----:B------:R-:W2:Y:S01]  /*10430*/  LDL.LU R76, [R1+0x18] ;  /* 0x00001800014c7983 */ /* 0x000ea20000300800 */
[----:B-1----:R-:W-:-:S03]  /*10440*/  LEA.HI.X.SX32 R21, R20, R0, 0x1, P1 ;  /* 0x0000000014157211 */ /* 0x002fc600008f0eff */
[----:B------:R-:W-:Y:S01]  /*10450*/  STL [R1+0x894], R22 ;  /* 0x0008941601007387 */ /* 0x000fe20000100800 */
[----:B------:R-:W-:-:S03]  /*10460*/  IADD3 R20, P1, R13, R3, RZ ;  /* 0x000000030d147210 */ /* 0x000fc60007f3e0ff */
[----:B------:R-:W2:Y:S04]  /*10470*/  LDL.LU R77, [R1+0x10] ;  /* 0x00001000014d7983 */ /* 0x000ea80000300800 */
[----:B------:R-:W-:Y:S04]  /*10480*/  STL [R1+0x860], R21 ;  /* 0x0008601501007387 */ /* 0x000fe80000100800 */
[----:B------:R-:W2:Y:S04]  /*10490*/  LDL.LU R78, [R1+0xc] ;  /* 0x00000c00014e7983 */ /* 0x000ea80000300800 */
[----:B------:R0:W-:Y:S04]  /*104a0*/  STL [R1+0x89c], R20 ;  /* 0x00089c1401007387 */ /* 0x0001e80000100800 */
[----:B------:R-:W2:Y:S01]  /*104b0*/  LDL.LU R79, [R1+0x4] ;  /* 0x00000400014f7983 */ /* 0x000ea20000300800 */
[----:B------:R-:W-:Y:S01]  /*104c0*/  IMAD R12, R12, UR12, RZ ;  /* 0x0000000c0c0c7c24 */ /* 0x000fe2000f8e02ff */
[-C--:B------:R-:W-:Y:S01]  /*104d0*/  LEA.HI.X.SX32 R19, R19, R0.reuse, 0x1, P0 ;  /* 0x0000000013137211 */ /* 0x080fe200000f0eff */
[----:B------:R-:W-:Y:S01]  /*104e0*/  IMAD R11, R11, UR12, RZ ;  /* 0x0000000c0b0b7c24 */ /* 0x000fe2000f8e02ff */
[----:B------:R-:W-:-:S02]  /*104f0*/  LEA.HI.X.SX32 R18, R18, R0, 0x1, P4 ;  /* 0x0000000012127211 */ /* 0x000fc400020f0eff */
[----:B0-----:R-:W-:Y:S01]  /*10500*/  IADD3 R20, P0, R12, R3, RZ ;  /* 0x000000030c147210 */ /* 0x001fe20007f1e0ff */
[----:B------:R-:W-:Y:S01]  /*10510*/  IMAD R10, R10, UR12, RZ ;  /* 0x0000000c0a0a7c24 */ /* 0x000fe2000f8e02ff */
[----:B------:R0:W-:Y:S01]  /*10520*/  STL [R1+0x868], R19 ;  /* 0x0008681301007387 */ /* 0x0001e20000100800 */
[-C--:B------:R-:W-:Y:S01]  /*10530*/  LEA.HI.X.SX32 R17, R17, R0.reuse, 0x1, P6 ;  /* 0x0000000011117211 */ /* 0x080fe200030f0eff */
[----:B------:R-:W-:Y:S02]  /*10540*/  IMAD R9, R9, UR12, RZ ;  /* 0x0000000c09097c24 */ /* 0x000fe4000f8e02ff */
[----:B------:R-:W-:Y:S01]  /*10550*/  STL [R1+0x8a4], R20 ;  /* 0x0008a41401007387 */ /* 0x000fe20000100800 */
[----:B------:R-:W-:-:S03]  /*10560*/  LEA.HI.X.SX32 R16, R16, R0, 0x1, P5 ;  /* 0x0000000010107211 */ /* 0x000fc600028f0eff */
[----:B------:R1:W-:Y:S01]  /*10570*/  STL [R1+0x870], R18 ;  /* 0x0008701201007387 */ /* 0x0003e20000100800 */
[----:B0-----:R-:W-:Y:S01]  /*10580*/  IADD3 R19, P4, R11, R3, RZ ;  /* 0x000000030b137210 */ /* 0x001fe20007f9e0ff */
[----:B------:R-:W-:Y:S01]  /*10590*/  IMAD R8, R8, UR12, RZ ;  /* 0x0000000c08087c24 */ /* 0x000fe2000f8e02ff */
[----:B------:R-:W-:-:S03]  /*105a0*/  LEA.HI.X.SX32 R15, R15, R0, 0x1, P3 ;  /* 0x000000000f0f7211 */ /* 0x000fc600018f0eff */
[----:B------:R-:W-:Y:S01]  /*105b0*/  STL [R1+0x8ac], R19 ;  /* 0x0008ac1301007387 */ /* 0x000fe20000100800 */
[----:B-1----:R-:W-:-:S03]  /*105c0*/  IADD3 R18, P6, R10, R3, RZ ;  /* 0x000000030a127210 */ /* 0x002fc60007fde0ff */
[----:B------:R0:W-:Y:S01]  /*105d0*/  STL [R1+0x878], R17 ;  /* 0x0008781101007387 */ /* 0x0001e20000100800 */
[----:B------:R-:W-:-:S03]  /*105e0*/  IMAD R7, R7, UR12, RZ ;  /* 0x0000000c07077c24 */ /* 0x000fc6000f8e02ff */
        /* <DEDUP_REMOVED lines=23> */
[----:B0-----:R-:W-:Y:S02]  /*10760*/  IADD3 R13, P0, R5, R3, RZ ;  /* 0x00000003050d7210 */ /* 0x001fe40007f1e0ff */
[----:B------:R-:W-:-:S03]  /*10770*/  LEA.HI.X.SX32 R9, R9, R0, 0x1, P5 ;  /* 0x0000000009097211 */ /* 0x000fc600028f0eff */
[----:B------:R-:W-:Y:S01]  /*10780*/  STL [R1+0x8dc], R13 ;  /* 0x0008dc0d01007387 */ /* 0x000fe20000100800 */
[----:B-1----:R-:W-:-:S03]  /*10790*/  IADD3 R12, P4, R4, R3, RZ ;  /* 0x00000003040c7210 */ /* 0x002fc60007f9e0ff */
[----:B------:R0:W-:Y:S01]  /*107a0*/  STL [R1+0x8a8], R11 ;  /* 0x0008a80b01007387 */ /* 0x0001e20000100800 */
[----:B------:R-:W-:-:S03]  /*107b0*/  LEA.HI.X.SX32 R8, R8, R0, 0x1, P3 ;  /* 0x0000000008087211 */ /* 0x000fc600018f0eff */
[----:B------:R-:W-:Y:S04]  /*107c0*/  STL [R1+0x8e4], R12 ;  /* 0x0008e40c01007387 */ /* 0x000fe80000100800 */
[----:B------:R2:W-:Y:S01]  /*107d0*/  STL [R1+0x8b0], R10 ;  /* 0x0008b00a01007387 */ /* 0x0005e20000100800 */
[----:B0-----:R-:W-:Y:S02]  /*107e0*/  IADD3 R11, P6, R252, R3, RZ ;  /* 0x00000003fc0b7210 */ /* 0x001fe40007fde0ff */
[----:B------:R-:W-:-:S03]  /*107f0*/  LEA.HI.X.SX32 R7, R7, R0, 0x1, P2 ;  /* 0x0000000007077211 */ /* 0x000fc600010f0eff */
[----:B------:R-:W-:Y:S04]  /*10800*/  STL [R1+0x8ec], R11 ;  /* 0x0008ec0b01007387 */ /* 0x000fe80000100800 */
[----:B------:R0:W-:Y:S01]  /*10810*/  STL [R1+0x8b8], R9 ;  /* 0x0008b80901007387 */ /* 0x0001e20000100800 */
[-C--:B------:R-:W-:Y:S02]  /*10820*/  LEA.HI.X.SX32 R6, R6, R0.reuse, 0x1, P1 ;  /* 0x0000000006067211 */ /* 0x080fe400008f0eff */
[-C--:B------:R-:W-:Y:S02]  /*10830*/  LEA.HI.X.SX32 R5, R5, R0.reuse, 0x1, P0 ;  /* 0x0000000005057211 */ /* 0x080fe400000f0eff */
[----:B------:R-:W-:Y:S01]  /*10840*/  LEA.HI.X.SX32 R4, R4, R0, 0x1, P4 ;  /* 0x0000000004047211 */ /* 0x000fe200020f0eff */
[----:B----4-:R-:W-:-:S02]  /*10850*/  IMAD R84, R84, UR12, RZ ;  /* 0x0000000c54547c24 */ /* 0x010fc4000f8e02ff */
[----:B---3--:R-:W-:Y:S02]  /*10860*/  IMAD R85, R85, UR12, RZ ;  /* 0x0000000c55557c24 */ /* 0x008fe4000f8e02ff */
        /* <DEDUP_REMOVED lines=17> */
[----:B------:R-:W-:Y:S01]  /*10980*/  IMAD R103, R103, UR12, RZ ;  /* 0x0000000c67677c24 */ /* 0x000fe2000f8e02ff */
[----:B--2---:R-:W-:-:S05]  /*10990*/  IADD3 R10, P5, R74, R3, RZ ;  /* 0x000000034a0a7210 */ /* 0x004fca0007fbe0ff */
[----:B------:R-:W-:Y:S04]  /*109a0*/  STL [R1+0x8f4], R10 ;  /* 0x0008f40a01007387 */ /* 0x000fe80000100800 */
[----:B------:R1:W-:Y:S01]  /*109b0*/  STL [R1+0x8c0], R8 ;  /* 0x0008c00801007387 */ /* 0x0003e20000100800 */
[----:B0-----:R-:W-:-:S05]  /*109c0*/  IADD3 R9, P3, R75, R3, RZ ;  /* 0x000000034b097210 */ /* 0x001fca0007f7e0ff */
[----:B------:R-:W-:Y:S01]  /*109d0*/  STL [R1+0x8fc], R9 ;  /* 0x0008fc0901007387 */ /* 0x000fe20000100800 */
[----:B-1----:R-:W-:-:S03]  /*109e0*/  IADD3 R8, P2, R76, R3, RZ ;  /* 0x000000034c087210 */ /* 0x002fc60007f5e0ff */
[----:B------:R0:W-:Y:S04]  /*109f0*/  STL [R1+0x8c8], R7 ;  /* 0x0008c80701007387 */ /* 0x0001e80000100800 */
[----:B------:R-:W-:Y:S04]  /*10a00*/  STL [R1+0x904], R8 ;  /* 0x0009040801007387 */ /* 0x000fe80000100800 */
[----:B------:R1:W-:Y:S01]  /*10a10*/  STL [R1+0x8d0], R6 ;  /* 0x0008d00601007387 */ /* 0x0003e20000100800 */
[----:B0-----:R-:W-:-:S05]  /*10a20*/  IADD3 R7, P1, R77, R3, RZ ;  /* 0x000000034d077210 */ /* 0x001fca0007f3e0ff */
[----:B------:R-:W-:Y:S01]  /*10a30*/  STL [R1+0x90c], R7 ;  /* 0x00090c0701007387 */ /* 0x000fe20000100800 */
[----:B-1----:R-:W-:-:S03]  /*10a40*/  IADD3 R6, P0, R78, R3, RZ ;  /* 0x000000034e067210 */ /* 0x002fc60007f1e0ff */
[----:B------:R0:W-:Y:S04]  /*10a50*/  STL [R1+0x8d8], R5 ;  /* 0x0008d80501007387 */ /* 0x0001e80000100800 */
[----:B------:R1:W-:Y:S04]  /*10a60*/  STL [R1+0x914], R6 ;  /* 0x0009140601007387 */ /* 0x0003e80000100800 */
[----:B------:R2:W-:Y:S01]  /*10a70*/  STL [R1+0x8e0], R4 ;  /* 0x0008e00401007387 */ /* 0x0005e20000100800 */
[----:B0-----:R-:W-:Y:S02]  /*10a80*/  IADD3 R5, P4, R79, R3, RZ ;  /* 0x000000034f057210 */ /* 0x001fe40007f9e0ff */
[----:B-1----:R-:W-:-:S03]  /*10a90*/  LEA.HI.X.SX32 R6, R252, R0, 0x1, P6 ;  /* 0x00000000fc067211 */ /* 0x002fc600030f0eff */
[----:B------:R0:W-:Y:S01]  /*10aa0*/  STL [R1+0x91c], R5 ;  /* 0x00091c0501007387 */ /* 0x0001e20000100800 */
[----:B--2---:R-:W-:-:S03]  /*10ab0*/  IADD3 R4, P6, R2, R3, RZ ;  /* 0x0000000302047210 */ /* 0x004fc60007fde0ff */
[----:B------:R1:W-:Y:S04]  /*10ac0*/  STL [R1+0x8e8], R6 ;  /* 0x0008e80601007387 */ /* 0x0003e80000100800 */
[----:B------:R2:W-:Y:S01]  /*10ad0*/  STL [R1+0x924], R4 ;  /* 0x0009240401007387 */ /* 0x0005e20000100800 */
[----:B0-----:R-:W-:Y:S02]  /*10ae0*/  LEA.HI.X.SX32 R5, R74, R0, 0x1, P5 ;  /* 0x000000004a057211 */ /* 0x001fe400028f0eff */
[----:B-1----:R-:W-:-:S03]  /*10af0*/  IADD3 R6, P5, R84, R3, RZ ;  /* 0x0000000354067210 */ /* 0x002fc60007fbe0ff */
[----:B------:R0:W-:Y:S01]  /*10b00*/  STL [R1+0x8f0], R5 ;  /* 0x0008f00501007387 */ /* 0x0001e20000100800 */
[----:B--2---:R-:W-:-:S03]  /*10b10*/  LEA.HI.X.SX32 R4, R75, R0, 0x1, P3 ;  /* 0x000000004b047211 */ /* 0x004fc600018f0eff */
        /* <DEDUP_REMOVED lines=18> */
[----:B------:R1:W-:Y:S01]  /*10c40*/  STL [R1+0x918], R6 ;  /* 0x0009180601007387 */ /* 0x0003e20000100800 */
[----:B0-----:R-:W-:-:S03]  /*10c50*/  LEA.HI.X.SX32 R5, R2, R0, 0x1, P6 ;  /* 0x0000000002057211 */ /* 0x001fc600030f0eff */
[----:B------:R-:W2:Y:S04]  /*10c60*/  LDL.LU R2, [R1+0x12bc] ;  /* 0x0012bc0001027983 */ /* 0x000ea80000300800 */
[----:B------:R0:W-:Y:S01]  /*10c70*/  STL [R1+0x954], R4 ;  /* 0x0009540401007387 */ /* 0x0001e20000100800 */
[----:B-1----:R-:W-:-:S03]  /*10c80*/  LEA.HI.X.SX32 R6, R84, R0, 0x1, P5 ;  /* 0x0000000054067211 */ /* 0x002fc600028f0eff */
[----:B------:R1:W-:Y:S01]  /*10c90*/  STL [R1+0x920], R5 ;  /* 0x0009200501007387 */ /* 0x0003e20000100800 */
[-C--:B0-----:R-:W-:Y:S02]  /*10ca0*/  IADD3 R4, P6, R90, R3.reuse, RZ ;  /* 0x000000035a047210 */ /* 0x081fe40007fde0ff */
[----:B-1----:R-:W-:-:S03]  /*10cb0*/  IADD3 R5, P5, R91, R3, RZ ;  /* 0x000000035b057210 */ /* 0x002fc60007fbe0ff */
[----:B------:R0:W-:Y:S04]  /*10cc0*/  STL [R1+0x95c], R4 ;  /* 0x00095c0401007387 */ /* 0x0001e80000100800 */
[----:B------:R1:W-:Y:S01]  /*10cd0*/  STL [R1+0x928], R6 ;  /* 0x0009280601007387 */ /* 0x0003e20000100800 */
[----:B0-----:R-:W-:-:S03]  /*10ce0*/  LEA.HI.X.SX32 R4, R85, R0, 0x1, P3 ;  /* 0x0000000055047211 */ /* 0x001fc600018f0eff */
[----:B------:R0:W-:Y:S01]  /*10cf0*/  STL [R1+0x964], R5 ;  /* 0x0009640501007387 */ /* 0x0001e20000100800 */
[----:B-1----:R-:W-:-:S03]  /*10d00*/  IADD3 R6, P3, R92, R3, RZ ;  /* 0x000000035c067210 */ /* 0x002fc60007f7e0ff */
[----:B------:R1:W-:Y:S01]  /*10d10*/  STL [R1+0x930], R4 ;  /* 0x0009300401007387 */ /* 0x0003e20000100800 */
[----:B0-----:R-:W-:-:S03]  /*10d20*/  LEA.HI.X.SX32 R5, R86, R0, 0x1, P2 ;  /* 0x0000000056057211 */ /* 0x001fc600010f0eff */
[----:B------:R0:W-:Y:S01]  /*10d30*/  STL [R1+0x96c], R6 ;  /* 0x00096c0601007387 */ /* 0x0001e20000100800 */
[----:B-1----:R-:W-:-:S03]  /*10d40*/  IADD3 R4, P2, R93, R3, RZ ;  /* 0x000000035d047210 */ /* 0x002fc60007f5e0ff */
[----:B------:R1:W-:Y:S04]  /*10d50*/  STL [R1+0x938], R5 ;  /* 0x0009380501007387 */ /* 0x0003e80000100800 */
[----:B------:R3:W-:Y:S01]  /*10d60*/  STL [R1+0x974], R4 ;  /* 0x0009740401007387 */ /* 0x0007e20000100800 */
[----:B0-----:R-:W-:Y:S02]  /*10d70*/  LEA.HI.X.SX32 R6, R87, R0, 0x1, P1 ;  /* 0x0000000057067211 */ /* 0x001fe400008f0eff */
[----:B-1----:R-:W-:-:S03]  /*10d80*/  IADD3 R5, P1, R94, R3, RZ ;  /* 0x000000035e057210 */ /* 0x002fc60007f3e0ff */
[----:B------:R0:W-:Y:S01]  /*10d90*/  STL [R1+0x940], R6 ;  /* 0x0009400601007387 */ /* 0x0001e20000100800 */
[----:B---3--:R-:W-:-:S03]  /*10da0*/  LEA.HI.X.SX32 R4, R88, R0, 0x1, P0 ;  /* 0x0000000058047211 */ /* 0x008fc600000f0eff */
[----:B------:R1:W-:Y:S04]  /*10db0*/  STL [R1+0x97c], R5 ;  /* 0x00097c0501007387 */ /* 0x0003e80000100800 */
[----:B------:R3:W-:Y:S01]  /*10dc0*/  STL [R1+0x948], R4 ;  /* 0x0009480401007387 */ /* 0x0007e20000100800 */
[----:B0-----:R-:W-:Y:S02]  /*10dd0*/  IADD3 R6, P0, R95, R3, RZ ;  /* 0x000000035f067210 */ /* 0x001fe40007f1e0ff */
[----:B-1----:R-:W-:-:S03]  /*10de0*/  LEA.HI.X.SX32 R5, R89, R0, 0x1, P4 ;  /* 0x0000000059057211 */ /* 0x002fc600020f0eff */
[----:B------:R0:W-:Y:S01]  /*10df0*/  STL [R1+0x984], R6 ;  /* 0x0009840601007387 */ /* 0x0001e20000100800 */
[----:B---3--:R-:W-:-:S03]  /*10e00*/  IADD3 R4, P4, R96, R3, RZ ;  /* 0x0000000360047210 */ /* 0x008fc60007f9e0ff */
        /* <DEDUP_REMOVED lines=24> */
[----:B------:R1:W-:Y:S01]  /*10f90*/  STL [R1+0x980], R5 ;  /* 0x0009800501007387 */ /* 0x0003e20000100800 */
[----:B------:R-:W-:-:S03]  /*10fa0*/  IMAD R104, R104, UR12, RZ ;  /* 0x0000000c68687c24 */ /* 0x000fc6000f8e02ff */
[----:B------:R3:W-:Y:S01]  /*10fb0*/  STL [R1+0x9bc], R4 ;  /* 0x0009bc0401007387 */ /* 0x0007e20000100800 */
[----:B0-----:R-:W-:Y:S01]  /*10fc0*/  LEA.HI.X.SX32 R6, R96, R0, 0x1, P4 ;  /* 0x0000000060067211 */ /* 0x001fe200020f0eff */
[----:B------:R-:W-:Y:S01]  /*10fd0*/  IMAD R105, R105, UR12, RZ ;  /* 0x0000000c69697c24 */ /* 0x000fe2000f8e02ff */
[----:B-1----:R-:W-:-:S03]  /*10fe0*/  IADD3 R5, P4, R103, R3, RZ ;  /* 0x0000000367057210 */ /* 0x002fc60007f9e0ff */
[----:B------:R0:W-:Y:S01]  /*10ff0*/  STL [R1+0x988], R6 ;  /* 0x0009880601007387 */ /* 0x0001e20000100800 */
[----:B---3--:R-:W-:-:S03]  /*11000*/  LEA.HI.X.SX32 R4, R97, R0, 0x1, P6 ;  /* 0x0000000061047211 */ /* 0x008fc600030f0eff */
[----:B------:R1:W-:Y:S01]  /*11010*/  STL [R1+0x9c4], R5 ;  /* 0x0009c40501007387 */ /* 0x0003e20000100800 */
[----:B------:R-:W-:-:S03]  /*11020*/  IMAD R106, R106, UR12, RZ ;  /* 0x0000000c6a6a7c24 */ /* 0x000fc6000f8e02ff */
        /* <DEDUP_REMOVED lines=736> */
[-C--:B0-----:R-:W-:Y:S01]  /*13e30*/  IADD3 R6, P6, R251, R3.reuse, RZ ;  /* 0x00000003fb067210 */ /* 0x081fe20007fde0ff */
[----:B------:R-:W0:Y:S01]  /*13e40*/  S2R R252, SR_TID.X ;  /* 0x0000000000fc7919 */ /* 0x000e220000002100 */
[----:B-1----:R-:W-:Y:S02]  /*13e50*/  LEA.HI.X.SX32 R5, R245, R0, 0x1, P5 ;  /* 0x00000000f5057211 */ /* 0x002fe400028f0eff */
[----:B---3--:R-:W-:Y:S01]  /*13e60*/  IADD3 R4, P5, R80, R3, RZ ;  /* 0x0000000350047210 */ /* 0x008fe20007fbe0ff */
[----:B------:R1:W-:Y:S01]  /*13e70*/  STL [R1+0x1268], R6 ;  /* 0x0012680601007387 */ /* 0x0003e20000100800 */
[----:B------:R-:W-:-:S03]  /*13e80*/  IMAD R82, R82, UR12, RZ ;  /* 0x0000000c52527c24 */ /* 0x000fc6000f8e02ff */
[----:B------:R3:W-:Y:S01]  /*13e90*/  STL [R1+0x1240], R5 ;  /* 0x0012400501007387 */ /* 0x0007e20000100800 */
[----:B------:R-:W-:-:S03]  /*13ea0*/  IMAD R83, R83, UR12, RZ ;  /* 0x0000000c53537c24 */ /* 0x000fc6000f8e02ff */
[----:B------:R4:W-:Y:S01]  /*13eb0*/  STL [R1+0x126c], R4 ;  /* 0x00126c0401007387 */ /* 0x0009e20000100800 */
[----:B-1----:R-:W-:Y:S02]  /*13ec0*/  LEA.HI.X.SX32 R6, R246, R0, 0x1, P3 ;  /* 0x00000000f6067211 */ /* 0x002fe400018f0eff */
[----:B---3--:R-:W-:-:S03]  /*13ed0*/  IADD3 R5, P3, R81, R3, RZ ;  /* 0x0000000351057210 */ /* 0x008fc60007f7e0ff */
[----:B------:R1:W-:Y:S01]  /*13ee0*/  STL [R1+0x1248], R6 ;  /* 0x0012480601007387 */ /* 0x0003e20000100800 */
[----:B----4-:R-:W-:-:S03]  /*13ef0*/  LEA.HI.X.SX32 R4, R247, R0, 0x1, P2 ;  /* 0x00000000f7047211 */ /* 0x010fc600010f0eff */
[----:B------:R3:W-:Y:S04]  /*13f00*/  STL [R1+0x1270], R5 ;  /* 0x0012700501007387 */ /* 0x0007e80000100800 */
[----:B------:R4:W-:Y:S01]  /*13f10*/  STL [R1+0x1250], R4 ;  /* 0x0012500401007387 */ /* 0x0009e20000100800 */
[----:B-1----:R-:W-:Y:S02]  /*13f20*/  IADD3 R6, P2, R82, R3, RZ ;  /* 0x0000000352067210 */ /* 0x002fe40007f5e0ff */
[----:B---3--:R-:W-:-:S03]  /*13f30*/  LEA.HI.X.SX32 R5, R248, R0, 0x1, P1 ;  /* 0x00000000f8057211 */ /* 0x008fc600008f0eff */
[----:B------:R-:W-:Y:S01]  /*13f40*/  STL [R1+0x1274], R6 ;  /* 0x0012740601007387 */ /* 0x000fe20000100800 */
[----:B----4-:R-:W-:Y:S02]  /*13f50*/  IADD3 R4, P1, R83, R3, RZ ;  /* 0x0000000353047210 */ /* 0x010fe40007f3e0ff */
[-C--:B------:R-:W-:Y:S01]  /*13f60*/  LEA.HI.X.SX32 R3, R249, R0.reuse, 0x1, P0 ;  /* 0x00000000f9037211 */ /* 0x080fe200000f0eff */
[----:B------:R-:W-:Y:S04]  /*13f70*/  STL [R1+0x1258], R5 ;  /* 0x0012580501007387 */ /* 0x000fe80000100800 */
[----:B------:R1:W-:Y:S04]  /*13f80*/  STL [R1+0xe80], R4 ;  /* 0x000e800401007387 */ /* 0x0003e80000100800 */
[----:B------:R3:W-:Y:S01]  /*13f90*/  STL [R1+0xe68], R3 ;  /* 0x000e680301007387 */ /* 0x0007e20000100800 */
[----:B-1----:R-:W-:-:S02]  /*13fa0*/  LEA.HI.X.SX32 R4, R250, R0, 0x1, P4 ;  /* 0x00000000fa047211 */ /* 0x002fc400020f0eff */
[----:B---3--:R-:W-:-:S03]  /*13fb0*/  LEA.HI.X.SX32 R3, R251, R0, 0x1, P6 ;  /* 0x00000000fb037211 */ /* 0x008fc600030f0eff */
[----:B------:R1:W-:Y:S01]  /*13fc0*/  STL [R1+0xe6c], R4 ;  /* 0x000e6c0401007387 */ /* 0x0003e20000100800 */
[----:B------:R-:W-:-:S03]  /*13fd0*/  LEA.HI.X.SX32 R5, R80, R0, 0x1, P5 ;  /* 0x0000000050057211 */ /* 0x000fc600028f0eff */
[----:B------:R3:W-:Y:S01]  /*13fe0*/  STL [R1+0xe70], R3 ;  /* 0x000e700301007387 */ /* 0x0007e20000100800 */
[----:B--2---:R-:W-:Y:S02]  /*13ff0*/  IADD3 R6, P0, R2, UR10, RZ ;  /* 0x0000000a02067c10 */ /* 0x004fe4000ff1e0ff */
[-C--:B-1----:R-:W-:Y:S01]  /*14000*/  LEA.HI.X.SX32 R4, R81, R0.reuse, 0x1, P3 ;  /* 0x0000000051047211 */ /* 0x082fe200018f0eff */
[----:B------:R1:W-:Y:S01]  /*14010*/  STL [R1+0xe74], R5 ;  /* 0x000e740501007387 */ /* 0x0003e20000100800 */
[-C--:B---3--:R-:W-:Y:S02]  /*14020*/  LEA.HI.X.SX32 R3, R82, R0.reuse, 0x1, P2 ;  /* 0x0000000052037211 */ /* 0x088fe400010f0eff */
[----:B------:R-:W-:Y:S01]  /*14030*/  LEA.HI.X.SX32 R0, R83, R0, 0x1, P1 ;  /* 0x0000000053007211 */ /* 0x000fe200008f0eff */
[----:B------:R-:W-:Y:S04]  /*14040*/  STL [R1+0xe78], R4 ;  /* 0x000e780401007387 */ /* 0x000fe80000100800 */
[----:B------:R2:W-:Y:S01]  /*14050*/  STL [R1+0xe7c], R3 ;  /* 0x000e7c0301007387 */ /* 0x0005e20000100800 */
[----:B-1----:R-:W-:-:S03]  /*14060*/  LEA.HI.X.SX32 R5, R2, UR11, 0x1, P0 ;  /* 0x0000000b02057c11 */ /* 0x002fc600080f0eff */
[----:B------:R0:W-:Y:S04]  /*14070*/  STL [R1+0xa6c], R0 ;  /* 0x000a6c0001007387 */ /* 0x0001e80000100800 */
[----:B------:R1:W5:Y:S01]  /*14080*/  LDL.LU R2, [R1+0x12b8] ;  /* 0x0012b80001027983 */ /* 0x0003620000300800 */
[----:B--2---:R-:W2:Y:S03]  /*14090*/  LDC R3, c[0x0][0x238] ;  /* 0x00008e00ff037b82 */ /* 0x004ea60000000800 */
[----:B------:R-:W-:Y:S01]  /*140a0*/  STL [R1+0x684], RZ ;  /* 0x000684ff01007387 */ /* 0x000fe20000100800 */
[----:B0-----:R-:W-:-:S03]  /*140b0*/  IMAD.SHL.U32 R0, R252, 0x10, RZ ;  /* 0x00000010fc007824 */ /* 0x001fc600078e00ff */
[----:B------:R-:W-:Y:S04]  /*140c0*/  STL [R1+0x400], RZ ;  /* 0x000400ff01007387 */ /* 0x000fe80000100800 */
[----:B------:R-:W-:Y:S04]  /*140d0*/  STL [R1+0x404], RZ ;  /* 0x000404ff01007387 */ /* 0x000fe80000100800 */
[----:B------:R0:W-:Y:S04]  /*140e0*/  STL [R1+0x12b0], R0 ;  /* 0x0012b00001007387 */ /* 0x0001e80000100800 */
[----:B------:R-:W-:Y:S04]  /*140f0*/  STL [R1+0x408], RZ ;  /* 0x000408ff01007387 */ /* 0x000fe80000100800 */
        /* <DEDUP_REMOVED lines=253> */
[----:B------:R-:W-:Y:S04]  /*150d0*/  STL [R1], RZ ;  /* 0x000000ff01007387 */ /* 0x000fe80000100800 */
        /* <DEDUP_REMOVED lines=126> */
[----:B------:R-:W-:Y:S01]  /*158c0*/  STL [R1+0x1fc], RZ ;  /* 0x0001fcff01007387 */ /* 0x000fe20000100800 */
[----:B------:R-:W-:-:S02]  /*158d0*/  SHF.R.S32.HI R4, RZ, 0x7, R252 ;  /* 0x00000007ff047819 */ /* 0x000fc400000114fc */
[----:B------:R-:W-:Y:S02]  /*158e0*/  CS2R R24, SRZ ;  /* 0x0000000000187805 */ /* 0x000fe4000001ff00 */
[----:B------:R-:W-:Y:S02]  /*158f0*/  CS2R R26, SRZ ;  /* 0x00000000001a7805 */ /* 0x000fe4000001ff00 */
[----:B------:R-:W-:Y:S02]  /*15900*/  CS2R R28, SRZ ;  /* 0x00000000001c7805 */ /* 0x000fe4000001ff00 */
[----:B------:R-:W-:Y:S02]  /*15910*/  CS2R R30, SRZ ;  /* 0x00000000001e7805 */ /* 0x000fe4000001ff00 */
[----:B------:R-:W-:Y:S02]  /*15920*/  CS2R R32, SRZ ;  /* 0x0000000000207805 */ /* 0x000fe4000001ff00 */
[----:B------:R-:W-:-:S02]  /*15930*/  CS2R R34, SRZ ;  /* 0x0000000000227805 */ /* 0x000fc4000001ff00 */
        /* <DEDUP_REMOVED lines=24> */
[----:B------:R-:W-:Y:S01]  /*15ac0*/  CS2R R84, SRZ ;  /* 0x0000000000547805 */ /* 0x000fe2000001ff00 */
[----:B------:R-:W-:Y:S01]  /*15ad0*/  IMAD.MOV.U32 R86, RZ, RZ, RZ ;  /* 0x000000ffff567224 */ /* 0x000fe200078e00ff */
[----:B------:R-:W-:Y:S01]  /*15ae0*/  SGXT R4, R4, 0x1 ;  /* 0x000000010404781a */ /* 0x000fe20000000200 */
[----:B------:R-:W-:Y:S02]  /*15af0*/  UIADD3 UR10, UR4, 0x10000, URZ ;  /* 0x00010000040a7890 */ /* 0x000fe4000fffe03f */
[----:B------:R-:W-:Y:S01]  /*15b00*/  USHF.R.U32.HI UR22, URZ, 0x4, UR4 ;  /* 0x000000043f167899 */ /* 0x000fe20008011604 */
[----:B------:R-:W-:Y:S01]  /*15b10*/  UMOV UR6, URZ ;  /* 0x0000003f00067c82 */ /* 0x000fe20008000000 */
[----:B------:R-:W-:Y:S01]  /*15b20*/  USHF.L.U32 UR5, UR5, 0x7, URZ ;  /* 0x0000000705057899 */ /* 0x000fe2000800063f */
[----:B------:R-:W3:Y:S01]  /*15b30*/  LDL.LU R198, [R1+0x600] ;  /* 0x0006000001c67983 */ /* 0x000ee20000300800 */
[----:B0-----:R-:W-:Y:S01]  /*15b40*/  LOP3.LUT R0, R0, 0x70, RZ, 0xc0, !PT ;  /* 0x0000007000007812 */ /* 0x001fe200078ec0ff */
[----:B------:R-:W-:Y:S01]  /*15b50*/  USGXT.U32 UR22, UR22, 0xe ;  /* 0x0000000e1616789a */ /* 0x000fe20008000000 */
[----:B------:R-:W0:Y:S01]  /*15b60*/  S2R R197, SR_TID.X ;  /* 0x0000000000c57919 */ /* 0x000e220000002100 */
[C---:B--2---:R-:W-:Y:S01]  /*15b70*/  IMAD R7, R3.reuse, 0x7f, RZ ;  /* 0x0000007f03077824 */ /* 0x044fe200078e02ff */
[----:B------:R-:W-:Y:S01]  /*15b80*/  LOP3.LUT R4, R4, 0x90, RZ, 0xc0, !PT ;  /* 0x0000009004047812 */ /* 0x000fe200078ec0ff */
[----:B------:R-:W-:-:S02]  /*15b90*/  IMAD R8, R3, 0x7e, RZ ;  /* 0x0000007e03087824 */ /* 0x000fc400078e02ff */
[C---:B------:R-:W-:Y:S02]  /*15ba0*/  IMAD R9, R3.reuse, 0x7d, RZ ;  /* 0x0000007d03097824 */ /* 0x040fe400078e02ff */
[C---:B------:R-:W-:Y:S02]  /*15bb0*/  IMAD R10, R3.reuse, 0x7c, RZ ;  /* 0x0000007c030a7824 */ /* 0x040fe400078e02ff */
[----:B------:R-:W-:Y:S01]  /*15bc0*/  IMAD R11, R3, 0x7b, RZ ;  /* 0x0000007b030b7824 */ /* 0x000fe200078e02ff */
[----:B------:R-:W-:Y:S01]  /*15bd0*/  IADD3 R199, P5, R9, R6, RZ ;  /* 0x0000000609c77210 */ /* 0x000fe20007fbe0ff */
[C---:B------:R-:W-:Y:S02]  /*15be0*/  IMAD R12, R3.reuse, 0x7a, RZ ;  /* 0x0000007a030c7824 */ /* 0x040fe400078e02ff */
[----:B------:R-:W-:Y:S01]  /*15bf0*/  IMAD R13, R3, 0x79, RZ ;  /* 0x00000079030d7824 */ /* 0x000fe200078e02ff */
[----:B0-----:R-:W-:-:S05]  /*15c00*/  LOP3.LUT R197, R197, 0xff, RZ, 0xc0, !PT ;  /* 0x000000ffc5c57812 */ /* 0x001fca00078ec0ff */
[----:B------:R-:W-:Y:S01]  /*15c10*/  IMAD R197, R197, 0x80, R0 ;  /* 0x00000080c5c57824 */ /* 0x000fe200078e0200 */
[----:B------:R-:W-:Y:S02]  /*15c20*/  LOP3.LUT R0, R4, 0x7f, R252, 0x78, !PT ;  /* 0x0000007f04007812 */ /* 0x000fe400078e78fc */
[----:B------:R-:W-:Y:S01]  /*15c30*/  IADD3 R4, P3, R7, R6, RZ ;  /* 0x0000000607047210 */ /* 0x000fe20007f7e0ff */
[C---:B------:R-:W-:Y:S02]  /*15c40*/  IMAD R15, R3.reuse, 0x78, RZ ;  /* 0x00000078030f7824 */ /* 0x040fe400078e02ff */
[C---:B------:R-:W-:Y:S02]  /*15c50*/  IMAD R16, R3.reuse, 0x77, RZ ;  /* 0x0000007703107824 */ /* 0x040fe400078e02ff */
[C---:B------:R-:W-:Y:S02]  /*15c60*/  IMAD R17, R3.reuse, 0x76, RZ ;  /* 0x0000007603117824 */ /* 0x040fe400078e02ff */
[----:B------:R-:W-:-:S02]  /*15c70*/  IMAD R18, R3, 0x75, RZ ;  /* 0x0000007503127824 */ /* 0x000fc400078e02ff */
[C---:B------:R-:W-:Y:S02]  /*15c80*/  IMAD R19, R3.reuse, 0x74, RZ ;  /* 0x0000007403137824 */ /* 0x040fe400078e02ff */
[C---:B------:R-:W-:Y:S02]  /*15c90*/  IMAD R20, R3.reuse, 0x73, RZ ;  /* 0x0000007303147824 */ /* 0x040fe400078e02ff */
        /* <DEDUP_REMOVED lines=34> */
[----:B------:R-:W-:Y:S01]  /*15ec0*/  IMAD R118, R3, 0x50, RZ ;  /* 0x0000005003767824 */ /* 0x000fe200078e02ff */
[----:B---3--:R-:W-:-:S05]  /*15ed0*/  SHF.R.S32.HI R198, RZ, 0x7, R198 ;  /* 0x00000007ffc67819 */ /* 0x008fca00000114c6 */
[----:B------:R0:W-:Y:S04]  /*15ee0*/  STL [R1+0x1290], R198 ;  /* 0x001290c601007387 */ /* 0x0001e80000100800 */
[----:B------:R-:W-:Y:S04]  /*15ef0*/  STL [R1+0x128c], R197 ;  /* 0x00128cc501007387 */ /* 0x000fe80000100800 */
[----:B------:R2:W-:Y:S01]  /*15f00*/  STL [R1+0xa74], R4 ;  /* 0x000a740401007387 */ /* 0x0005e20000100800 */
[----:B0-----:R-:W-:-:S05]  /*15f10*/  IADD3 R198, P4, R8, R6, RZ ;  /* 0x0000000608c67210 */ /* 0x001fca0007f9e0ff */
[----:B------:R0:W-:Y:S01]  /*15f20*/  STL [R1+0xa7c], R198 ;  /* 0x000a7cc601007387 */ /* 0x0001e20000100800 */
[----:B--2---:R-:W-:-:S03]  /*15f30*/  IADD3 R4, P6, R10, R6, RZ ;  /* 0x000000060a047210 */ /* 0x004fc60007fde0ff */
[----:B------:R2:W-:Y:S04]  /*15f40*/  STL [R1+0xa84], R199 ;  /* 0x000a84c701007387 */ /* 0x0005e80000100800 */
[----:B------:R3:W-:Y:S01]  /*15f50*/  STL [R1+0xa8c], R4 ;  /* 0x000a8c0401007387 */ /* 0x0007e20000100800 */
[-C--:B0-----:R-:W-:Y:S02]  /*15f60*/  IADD3 R198, P0, R11, R6.reuse, RZ ;  /* 0x000000060bc67210 */ /* 0x081fe40007f1e0ff */
[----:B--2---:R-:W-:-:S03]  /*15f70*/  IADD3 R199, P1, R12, R6, RZ ;  /* 0x000000060cc77210 */ /* 0x004fc60007f3e0ff */
[----:B------:R0:W-:Y:S01]  /*15f80*/  STL [R1+0xa94], R198 ;  /* 0x000a94c601007387 */ /* 0x0001e20000100800 */
[----:B---3--:R-:W-:-:S03]  /*15f90*/  IADD3 R4, P2, R13, R6, RZ ;  /* 0x000000060d047210 */ /* 0x008fc60007f5e0ff */
[----:B------:R-:W-:Y:S04]  /*15fa0*/  STL [R1+0xa9c], R199 ;  /* 0x000a9cc701007387 */ /* 0x000fe80000100800 */
[----:B------:R2:W-:Y:S01]  /*15fb0*/  STL [R1+0xaa4], R4 ;  /* 0x000aa40401007387 */ /* 0x0005e20000100800 */
[----:B0-----:R-:W-:Y:S02]  /*15fc0*/  LEA.HI.X.SX32 R198, R7, R5, 0x1, P3 ;  /* 0x0000000507c67211 */ /* 0x001fe400018f0eff */
[----:B------:R-:W-:-:S03]  /*15fd0*/  IADD3 R7, P3, R15, R6, RZ ;  /* 0x000000060f077210 */ /* 0x000fc60007f7e0ff */
[----:B------:R-:W-:Y:S01]  /*15fe0*/  STL [R1+0xa70], R198 ;  /* 0x000a70c601007387 */ /* 0x000fe20000100800 */
[----:B--2---:R-:W-:-:S03]  /*15ff0*/  LEA.HI.X.SX32 R4, R8, R5, 0x1, P4 ;  /* 0x0000000508047211 */ /* 0x004fc600020f0eff */
[----:B------:R0:W-:Y:S01]  /*16000*/  STL [R1+0xaac], R7 ;  /* 0x000aac0701007387 */ /* 0x0001e20000100800 */
[----:B------:R-:W-:-:S03]  /*16010*/  IADD3 R8, P4, R16, R6, RZ ;  /* 0x0000000610087210 */ /* 0x000fc60007f9e0ff */
[----:B------:R2:W-:Y:S01]  /*16020*/  STL [R1+0xa78], R4 ;  /* 0x000a780401007387 */ /* 0x0005e20000100800 */
[----:B0-----:R-:W-:-:S03]  /*16030*/  LEA.HI.X.SX32 R7, R9, R5, 0x1, P5 ;  /* 0x0000000509077211 */ /* 0x001fc600028f0eff */
[----:B------:R0:W-:Y:S01]  /*16040*/  STL [R1+0xab4], R8 ;  /* 0x000ab40801007387 */ /* 0x0001e20000100800 */
[----:B--2---:R-:W-:-:S03]  /*16050*/  IADD3 R4, P5, R17, R6, RZ ;  /* 0x0000000611047210 */ /* 0x004fc60007fbe0ff */
[----:B------:R2:W-:Y:S04]  /*16060*/  STL [R1+0xa80], R7 ;  /* 0x000a800701007387 */ /* 0x0005e80000100800 */
[----:B------:R3:W-:Y:S01]  /*16070*/  STL [R1+0xabc], R4 ;  /* 0x000abc0401007387 */ /* 0x0007e20000100800 */
[----:B0-----:R-:W-:Y:S02]  /*16080*/  LEA.HI.X.SX32 R8, R10, R5, 0x1, P6 ;  /* 0x000000050a087211 */ /* 0x001fe400030f0eff */
[----:B--2---:R-:W-:-:S03]  /*16090*/  IADD3 R7, P6, R18, R6, RZ ;  /* 0x0000000612077210 */ /* 0x004fc60007fde0ff */
[----:B------:R0:W-:Y:S01]  /*160a0*/  STL [R1+0xa88], R8 ;  /* 0x000a880801007387 */ /* 0x0001e20000100800 */
[----:B---3--:R-:W-:-:S03]  /*160b0*/  LEA.HI.X.SX32 R4, R11, R5, 0x1, P0 ;  /* 0x000000050b047211 */ /* 0x008fc600000f0eff */
[----:B------:R2:W-:Y:S04]  /*160c0*/  STL [R1+0xac4], R7 ;  /* 0x000ac40701007387 */ /* 0x0005e80000100800 */
[----:B------:R3:W-:Y:S01]  /*160d0*/  STL [R1+0xa90], R4 ;  /* 0x000a900401007387 */ /* 0x0007e20000100800 */
[----:B0-----:R-:W-:Y:S02]  /*160e0*/  IADD3 R8, P0, R19, R6, RZ ;  /* 0x0000000613087210 */ /* 0x001fe40007f1e0ff */
[----:B--2---:R-:W-:-:S03]  /*160f0*/  LEA.HI.X.SX32 R7, R12, R5, 0x1, P1 ;  /* 0x000000050c077211 */ /* 0x004fc600008f0eff */
[----:B------:R0:W-:Y:S01]  /*16100*/  STL [R1+0xacc], R8 ;  /* 0x000acc0801007387 */ /* 0x0001e20000100800 */
[----:B---3--:R-:W-:-:S03]  /*16110*/  IADD3 R4, P1, R20, R6, RZ ;  /* 0x0000000614047210 */ /* 0x008fc60007f3e0ff */
        /* <DEDUP_REMOVED lines=132> */
[----:B------:R2:W-:Y:S01]  /*16960*/  STL [R1+0xba0], R7 ;  /* 0x000ba00701007387 */ /* 0x0005e20000100800 */
[----:B------:R-:W-:-:S03]  /*16970*/  IMAD R119, R3, 0x4f, RZ ;  /* 0x0000004f03777824 */ /* 0x000fc600078e02ff */
[----:B------:R3:W-:Y:S01]  /*16980*/  STL [R1+0xbdc], R4 ;  /* 0x000bdc0401007387 */ /* 0x0007e20000100800 */
[----:B0-----:R-:W-:Y:S02]  /*16990*/  LEA.HI.X.SX32 R8, R110, R5, 0x1, P0 ;  /* 0x000000056e087211 */ /* 0x001fe400000f0eff */
[----:B--2---:R-:W-:-:S03]  /*169a0*/  IADD3 R7, P0, R117, R6, RZ ;  /* 0x0000000675077210 */ /* 0x004fc60007f1e0ff */
[----:B------:R0:W-:Y:S01]  /*169b0*/  STL [R1+0xba8], R8 ;  /* 0x000ba80801007387 */ /* 0x0001e20000100800 */
[----:B---3--:R-:W-:-:S03]  /*169c0*/  LEA.HI.X.SX32 R4, R111, R5, 0x1, P1 ;  /* 0x000000056f047211 */ /* 0x008fc600008f0eff */
[----:B------:R2:W-:Y:S01]  /*169d0*/  STL [R1+0xbe4], R7 ;  /* 0x000be40701007387 */ /* 0x0005e20000100800 */
[----:B------:R-:W-:-:S03]  /*169e0*/  IMAD R120, R3, 0x4e, RZ ;  /* 0x0000004e03787824 */ /* 0x000fc600078e02ff */
        /* <DEDUP_REMOVED lines=8> */
[----:B0-----:R-:W-:Y:S01]  /*16a70*/  LEA.HI.X.SX32 R8, R113, R5, 0x1, P3 ;  /* 0x0000000571087211 */ /* 0x001fe200018f0eff */
[----:B------:R-:W-:Y:S01]  /*16a80*/  IMAD R122, R3, 0x4c, RZ ;  /* 0x0000004c037a7824 */ /* 0x000fe200078e02ff */
        /* <DEDUP_REMOVED lines=59> */
[----:B------:R-:W-:Y:S01]  /*16e40*/  IMAD.SHL.U32 R134, R3, 0x40, RZ ;  /* 0x0000004003867824 */ /* 0x000fe200078e00ff */
        /* <DEDUP_REMOVED lines=161> */
[----:B------:R-:W-:-:S03]  /*17860*/  IMAD.SHL.U32 R166, R3, 0x20, RZ ;  /* 0x0000002003a67824 */ /* 0x000fc600078e00ff */
        /* <DEDUP_REMOVED lines=163> */
[-C--:B0-----:R-:W-:Y:S02]  /*182a0*/  LEA.HI.X.SX32 R8, R191, R5.reuse, 0x1, P4 ;  /* 0x00000005bf087211 */ /* 0x081fe400020f0eff */
[----:B--2---:R-:W-:-:S03]  /*182b0*/  LEA.HI.X.SX32 R7, R192, R5, 0x1, P5 ;  /* 0x00000005c0077211 */ /* 0x004fc600028f0eff */
[----:B------:R0:W-:Y:S01]  /*182c0*/  STL [R1+0xe30], R8 ;  /* 0x000e300801007387 */ /* 0x0001e20000100800 */
[----:B---3--:R-:W-:-:S03]  /*182d0*/  LEA.HI.X.SX32 R4, R193, R5, 0x1, P6 ;  /* 0x00000005c1047211 */ /* 0x008fc600030f0eff */
[----:B------:R2:W-:Y:S01]  /*182e0*/  STL [R1+0xe38], R7 ;  /* 0x000e380701007387 */ /* 0x0005e20000100800 */
[C---:B------:R-:W-:Y:S01]  /*182f0*/  IMAD.SHL.U32 R14, R3.reuse, 0x80, RZ ;  /* 0x00000080030e7824 */ /* 0x040fe200078e00ff */
[-C--:B------:R-:W-:Y:S02]  /*18300*/  LEA.HI.X.SX32 R3, R3, R5.reuse, 0x1, P3 ;  /* 0x0000000503037211 */ /* 0x080fe400018f0eff */
[----:B------:R3:W-:Y:S01]  /*18310*/  STL [R1+0xe40], R4 ;  /* 0x000e400401007387 */ /* 0x0007e20000100800 */
[-C--:B0-----:R-:W-:Y:S02]  /*18320*/  LEA.HI.X.SX32 R8, R194, R5.reuse, 0x1, P0 ;  /* 0x00000005c2087211 */ /* 0x081fe400000f0eff */
[----:B--2---:R-:W-:-:S03]  /*18330*/  LEA.HI.X.SX32 R7, R195, R5, 0x1, P1 ;  /* 0x00000005c3077211 */ /* 0x004fc600008f0eff */
[----:B------:R0:W-:Y:S01]  /*18340*/  STL [R1+0xe48], R8 ;  /* 0x000e480801007387 */ /* 0x0001e20000100800 */
[----:B---3--:R-:W-:-:S03]  /*18350*/  LEA.HI.X.SX32 R4, R196, R5, 0x1, P2 ;  /* 0x00000005c4047211 */ /* 0x008fc600010f0eff */
[----:B------:R2:W-:Y:S04]  /*18360*/  STL [R1+0xe50], R7 ;  /* 0x000e500701007387 */ /* 0x0005e80000100800 */
[----:B------:R-:W-:Y:S04]  /*18370*/  STL [R1+0xe58], R4 ;  /* 0x000e580401007387 */ /* 0x000fe80000100800 */
[----:B------:R3:W-:Y:S01]  /*18380*/  STL [R1+0xe60], R3 ;  /* 0x000e600301007387 */ /* 0x0007e20000100800 */
[C---:B0-----:R-:W-:Y:S02]  /*18390*/  LOP3.LUT R8, R197.reuse, 0x20, RZ, 0x3c, !PT ;  /* 0x00000020c5087812 */ /* 0x041fe400078e3cff */
[----:B--2---:R-:W-:-:S02]  /*183a0*/  LOP3.LUT R7, R197, 0x30, RZ, 0x3c, !PT ;  /* 0x00000030c5077812 */ /* 0x004fc400078e3cff */
[----:B---3--:R-:W-:-:S05]  /*183b0*/  LOP3.LUT R3, R197, 0x10, RZ, 0x3c, !PT ;  /* 0x00000010c5037812 */ /* 0x008fca00078e3cff */
[----:B------:R0:W-:Y:S04]  /*183c0*/  STL [R1+0x12ac], R3 ;  /* 0x0012ac0301007387 */ /* 0x0001e80000100800 */
[----:B------:R2:W-:Y:S01]  /*183d0*/  STL [R1+0x12a8], R8 ;  /* 0x0012a80801007387 */ /* 0x0005e20000100800 */
[----:B0-----:R-:W-:-:S03]  /*183e0*/  LOP3.LUT R3, R197, 0x40, RZ, 0x3c, !PT ;  /* 0x00000040c5037812 */ /* 0x001fc600078e3cff */
[----:B------:R0:W-:Y:S01]  /*183f0*/  STL [R1+0x12a4], R7 ;  /* 0x0012a40701007387 */ /* 0x0001e20000100800 */
[----:B--2---:R-:W-:-:S03]  /*18400*/  LOP3.LUT R8, R197, 0x50, RZ, 0x3c, !PT ;  /* 0x00000050c5087812 */ /* 0x004fc600078e3cff */
[----:B------:R2:W-:Y:S01]  /*18410*/  STL [R1+0x12a0], R3 ;  /* 0x0012a00301007387 */ /* 0x0005e20000100800 */
[----:B0-----:R-:W-:-:S03]  /*18420*/  LOP3.LUT R7, R197, 0x60, RZ, 0x3c, !PT ;  /* 0x00000060c5077812 */ /* 0x001fc600078e3cff */
[----:B------:R0:W-:Y:S01]  /*18430*/  STL [R1+0x129c], R8 ;  /* 0x00129c0801007387 */ /* 0x0001e20000100800 */
[----:B--2---:R-:W-:-:S03]  /*18440*/  LOP3.LUT R3, R197, 0x70, RZ, 0x3c, !PT ;  /* 0x00000070c5037812 */ /* 0x004fc600078e3cff */
[----:B------:R2:W-:Y:S04]  /*18450*/  STL [R1+0x1298], R7 ;  /* 0x0012980701007387 */ /* 0x0005e80000100800 */
[----:B------:R3:W-:Y:S01]  /*18460*/  STL [R1+0x1294], R3 ;  /* 0x0012940301007387 */ /* 0x0007e20000100800 */
[C---:B0-----:R-:W-:Y:S02]  /*18470*/  LOP3.LUT R8, R0.reuse, 0x20, RZ, 0x3c, !PT ;  /* 0x0000002000087812 */ /* 0x041fe400078e3cff */
[----:B--2---:R-:W-:-:S03]  /*18480*/  LOP3.LUT R7, R0, 0x40, RZ, 0x3c, !PT ;  /* 0x0000004000077812 */ /* 0x004fc600078e3cff */
[----:B------:R1:W-:Y:S01]  /*18490*/  STL [R1+0x1288], R8 ;  /* 0x0012880801007387 */ /* 0x0003e20000100800 */
[----:B---3--:R-:W-:-:S03]  /*184a0*/  LOP3.LUT R3, R0, 0x60, RZ, 0x3c, !PT ;  /* 0x0000006000037812 */ /* 0x008fc600078e3cff */
[----:B------:R1:W-:Y:S04]  /*184b0*/  STL [R1+0x1284], R7 ;  /* 0x0012840701007387 */ /* 0x0003e80000100800 */
[----:B------:R1:W-:Y:S01]  /*184c0*/  STL [R1+0x1280], R3 ;  /* 0x0012800301007387 */ /* 0x0003e20000100800 */
[----:B------:R-:W-:Y:S01]  /*184d0*/  UIADD3 UR14, UP0, UR22, 0x2, URZ ;  /* 0x00000002160e7890 */ /* 0x000fe2000ff1e03f */
[----:B------:R-:W-:Y:S01]  /*184e0*/  IMAD.MOV.U32 R87, RZ, RZ, RZ ;  /* 0x000000ffff577224 */ /* 0x000fe200078e00ff */
[----:B------:R-:W-:Y:S02]  /*184f0*/  CS2R R88, SRZ ;  /* 0x0000000000587805 */ /* 0x000fe4000001ff00 */
[----:B------:R-:W-:Y:S01]  /*18500*/  CS2R R90, SRZ ;  /* 0x00000000005a7805 */ /* 0x000fe2000001ff00 */
[----:B------:R-:W-:Y:S01]  /*18510*/  UIADD3.X UR15, UR6, 0x40000040, URZ, UP0, !UPT ;  /* 0x40000040060f7890 */ /* 0x000fe200087fe43f */
        /* <DEDUP_REMOVED lines=30> */
[----:B------:R-:W-:Y:S01]  /*18700*/  SHF.R.S32.HI R4, RZ, 0x1f, R14 ;  /* 0x0000001fff047819 */ /* 0x000fe2000001140e */
[----:B------:R-:W-:-:S02]  /*18710*/  USHF.R.S32.HI UR6, URZ, 0x1f, UR5 ;  /* 0x0000001f3f067899 */ /* 0x000fc40008011405 */
[----:B------:R-:W-:Y:S02]  /*18720*/  UIADD3.64 UR18, UR14, 0x2, URZ ;  /* 0x000000020e127897 */ /* 0x000fe4000fffe03f */
[----:B------:R-:W-:Y:S02]  /*18730*/  UIADD3.64 UR26, UR14, 0x4, URZ ;  /* 0x000000040e1a7897 */ /* 0x000fe4000fffe03f */
[----:B------:R-:W-:Y:S02]  /*18740*/  UIADD3.64 UR50, UR14, 0x7fe, URZ ;  /* 0x000007fe0e327897 */ /* 0x000fe4000fffe03f */
[----:B------:R-:W-:Y:S02]  /*18750*/  UIADD3.64 UR30, UR14, 0x800, URZ ;  /* 0x000008000e1e7897 */ /* 0x000fe4000fffe03f */
[----:B------:R-:W-:Y:S02]  /*18760*/  UIADD3.64 UR34, UR14, 0x802, URZ ;  /* 0x000008020e227897 */ /* 0x000fe4000fffe03f */
[----:B------:R-:W-:Y:S01]  /*18770*/  UIADD3.64 UR38, UR14, 0x804, URZ ;  /* 0x000008040e267897 */ /* 0x000fe2000fffe03f */
[----:B-1----:R-:W-:-:S11]  /*18780*/  UMOV UR23, 0x40000040 ;  /* 0x4000004000177882 */ /* 0x002fd60000000000 */
.L_x_2:
[----:B------:R-:W2:Y:S01]  /*18790*/  LDL R8, [R1+0xe60] ;  /* 0x000e600001087983 */ /* 0x000ea20000100800 */
[----:B0-----:R-:W0:Y:S03]  /*187a0*/  LDC R3, c[0x0][0x230] ;  /* 0x00008c00ff037b82 */ /* 0x001e260000000800 */
[----:B------:R-:W3:Y:S04]  /*187b0*/  LDL R4, [R1+0xe54] ;  /* 0x000e540001047983 */ /* 0x000ee80000100800 */
[----:B------:R-:W-:Y:S04]  /*187c0*/  STL [R1+0x1758], R164 ;  /* 0x001758a401007387 */ /* 0x000fe80000100800 */
[----:B------:R-:W-:Y:S04]  /*187d0*/  STL [R1+0x1754], R161 ;  /* 0x001754a101007387 */ /* 0x000fe80000100800 */
[----:B-----5:R-:W-:Y:S04]  /*187e0*/  STL [R1+0x1740], R0 ;  /* 0x0017400001007387 */ /* 0x020fe80000100800 */
[----:B------:R-:W0:Y:S04]  /*187f0*/  LDL.LU R14, [R1+0x684] ;  /* 0x00068400010e7983 */ /* 0x000e280000300800 */
[----:B------:R1:W-:Y:S04]  /*18800*/  STL [R1+0x1330], R126 ;  /* 0x0013307e01007387 */ /* 0x0003e80000100800 */
[----:B-1----:R-:W4:Y:S04]  /*18810*/  LDL.LU R126, [R1+0xd4c] ;  /* 0x000d4c00017e7983 */ /* 0x002f280000300800 */
        /* <DEDUP_REMOVED lines=38> */
[----:B------:R1:W-:Y:S01]  /*18a80*/  STL [R1+0x12e0], R146 ;  /* 0x0012e09201007387 */ /* 0x0003e20000100800 */
[----:B------:R-:W-:-:S03]  /*18a90*/  PRMT R158, RZ, 0x7610, R158 ;  /* 0x00007610ff9e7816 */ /* 0x000fc6000000009e */
[----:B-1----:R-:W4:Y:S04]  /*18aa0*/  LDL.LU R146, [R1+0xcfc] ;  /* 0x000cfc0001927983 */ /* 0x002f280000300800 */
[----:B------:R1:W-:Y:S01]  /*18ab0*/  STL [R1+0x12dc], R147 ;  /* 0x0012dc9301007387 */ /* 0x0003e20000100800 */
[----:B0-----:R-:W-:-:S05]  /*18ac0*/  IMAD R3, R14, -0x80, R3 ;  /* 0xffffff800e037824 */ /* 0x001fca00078e0203 */
[----:B------:R-:W-:Y:S01]  /*18ad0*/  ISETP.GT.AND P2, PT, R3, RZ, PT ;  /* 0x000000ff0300720c */ /* 0x000fe20003f44270 */
[----:B-1----:R-:W4:Y:S04]  /*18ae0*/  LDL.LU R147, [R1+0xd20] ;  /* 0x000d200001937983 */ /* 0x002f280000300800 */
[----:B------:R0:W-:Y:S04]  /*18af0*/  STL [R1+0x12d8], R148 ;  /* 0x0012d89401007387 */ /* 0x0001e80000100800 */
[----:B0-----:R-:W4:Y:S04]  /*18b00*/  LDL.LU R148, [R1+0xcf4] ;  /* 0x000cf40001947983 */ /* 0x001f280000300800 */
[----:B------:R0:W-:Y:S01]  /*18b10*/  STL [R1+0x12d4], R149 ;  /* 0x0012d49501007387 */ /* 0x0001e20000100800 */
[----:B------:R-:W-:-:S05]  /*18b20*/  @P2 IMAD.MOV.U32 R7, RZ, RZ, R5 ;  /* 0x000000ffff072224 */ /* 0x000fca00078e0005 */
[----:B------:R-:W4:Y:S04]  /*18b30*/  @P2 LDG.E.U8 R158, desc[UR8][R6.64] ;  /* 0x00000008069e2981 */ /* 0x000f28000c1e1100 */
[----:B0-----:R-:W4:Y:S04]  /*18b40*/  LDL.LU R149, [R1+0xd18] ;  /* 0x000d180001957983 */ /* 0x001f280000300800 */
[----:B------:R-:W-:Y:S04]  /*18b50*/  STL [R1+0x12d0], R150 ;  /* 0x0012d09601007387 */ /* 0x000fe80000100800 */
[----:B------:R0:W-:Y:S04]  /*18b60*/  STL [R1+0x12cc], R151 ;  /* 0x0012cc9701007387 */ /* 0x0001e80000100800 */
[----:B0-----:R-:W4:Y:S04]  /*18b70*/  LDL.LU R151, [R1+0xd10] ;  /* 0x000d100001977983 */ /* 0x001f280000300800 */
[----:B-----5:R0:W-:Y:S04]  /*18b80*/  STL [R1+0x12b8], R2 ;  /* 0x0012b80201007387 */ /* 0x0201e80000100800 */
[----:B0-----:R-:W3:Y:S01]  /*18b90*/  LDL R2, [R1+0xe5c] ;  /* 0x000e5c0001027983 */ /* 0x001ee20000100800 */
[----:B------:R-:W-:-:S02]  /*18ba0*/  ISETP.GT.AND P3, PT, R3, 0x1, PT ;  /* 0x000000010300780c */ /* 0x000fc40003f64270 */
[----:B------:R-:W-:Y:S01]  /*18bb0*/  PRMT R155, RZ, 0x7610, R155 ;  /* 0x00007610ff9b7816 */ /* 0x000fe2000000009b */
[----:B------:R-:W-:Y:S01]  /*18bc0*/  STL [R1+0x1744], R14 ;  /* 0x0017440e01007387 */ /* 0x000fe20000100800 */
[C---:B------:R-:W-:Y:S02]  /*18bd0*/  ISETP.GT.AND P4, PT, R3.reuse, 0x2, PT ;  /* 0x000000020300780c */ /* 0x040fe40003f84270 */
[----:B------:R-:W-:Y:S01]  /*18be0*/  PRMT R161, RZ, 0x7610, R161 ;  /* 0x00007610ffa17816 */ /* 0x000fe200000000a1 */
[----:B------:R0:W-:Y:S01]  /*18bf0*/  STL [R1+0x1538], R5 ;  /* 0x0015380501007387 */ /* 0x0001e20000100800 */
[C---:B------:R-:W-:Y:S02]  /*18c00*/  ISETP.GT.AND P1, PT, R3.reuse, 0x3, PT ;  /* 0x000000030300780c */ /* 0x040fe40003f24270 */
[----:B------:R-:W-:Y:S02]  /*18c10*/  PRMT R152, RZ, 0x7610, R152 ;  /* 0x00007610ff987816 */ /* 0x000fe40000000098 */
[----:B------:R-:W-:Y:S01]  /*18c20*/  ISETP.GT.AND P0, PT, R3, 0x4, PT ;  /* 0x000000040300780c */ /* 0x000fe20003f04270 */
[----:B0-----:R-:W4:Y:S04]  /*18c30*/  LDL.LU R5, [R1+0xe4c] ;  /* 0x000e4c0001057983 */ /* 0x001f280000300800 */
[----:B------:R0:W-:Y:S04]  /*18c40*/  STL [R1+0x153c], R6 ;  /* 0x00153c0601007387 */ /* 0x0001e80000100800 */
[----:B0-----:R-:W3:Y:S01]  /*18c50*/  LDL.LU R6, [R1+0xe64] ;  /* 0x000e640001067983 */ /* 0x001ee20000300800 */
[----:B--2---:R-:W-:-:S02]  /*18c60*/  @P3 IMAD.MOV.U32 R9, RZ, RZ, R8 ;  /* 0x000000ffff093224 */ /* 0x004fc400078e0008 */
[----:B---3--:R-:W-:Y:S01]  /*18c70*/  @P3 IMAD.MOV.U32 R8, RZ, RZ, R6 ;  /* 0x000000ffff083224 */ /* 0x008fe200078e0006 */
[----:B------:R-:W-:Y:S04]  /*18c80*/  STL [R1+0x1748], R6 ;  /* 0x0017480601007387 */ /* 0x000fe80000100800 */
[----:B------:R0:W2:Y:S04]  /*18c90*/  @P3 LDG.E.U8 R155, desc[UR8][R8.64] ;  /* 0x00000008089b3981 */ /* 0x0000a8000c1e1100 */
[----:B------:R-:W3:Y:S01]  /*18ca0*/  LDL R9, [R1+0xe58] ;  /* 0x000e580001097983 */ /* 0x000ee20000100800 */
[----:B0-----:R-:W-:-:S03]  /*18cb0*/  @P4 IMAD.MOV.U32 R8, RZ, RZ, R2 ;  /* 0x000000ffff084224 */ /* 0x001fc600078e0002 */
[----:B------:R-:W2:Y:S04]  /*18cc0*/  LDL.LU R2, [R1+0xe3c] ;  /* 0x000e3c0001027983 */ /* 0x000ea80000300800 */
[----:B---3--:R0:W3:Y:S04]  /*18cd0*/  @P4 LDG.E.U8 R161, desc[UR8][R8.64] ;  /* 0x0000000808a14981 */ /* 0x0080e8000c1e1100 */
[----:B------:R-:W4:Y:S01]  /*18ce0*/  LDL R9, [R1+0xe50] ;  /* 0x000e500001097983 */ /* 0x000f220000100800 */
[----:B0-----:R-:W-:-:S03]  /*18cf0*/  @P1 IMAD.MOV.U32 R8, RZ, RZ, R4 ;  /* 0x000000ffff081224 */ /* 0x001fc600078e0004 */
[----:B---3--:R0:W-:Y:S04]  /*18d00*/  STL [R1+0x61c], R161 ;  /* 0x00061ca101007387 */ /* 0x0081e80000100800 */
[----:B0-----:R-:W3:Y:S04]  /*18d10*/  LDL.LU R161, [R1+0xe44] ;  /* 0x000e440001a17983 */ /* 0x001ee80000300800 */
[----:B----4-:R0:W4:Y:S01]  /*18d20*/  @P1 LDG.E.U8 R152, desc[UR8][R8.64] ;  /* 0x0000000808981981 */ /* 0x010122000c1e1100 */
[----:B------:R-:W-:-:S03]  /*18d30*/  PRMT R150, RZ, 0x7610, R150 ;  /* 0x00007610ff967816 */ /* 0x000fc60000000096 */
[----:B------:R-:W4:Y:S04]  /*18d40*/  LDL R4, [R1+0xe34] ;  /* 0x000e340001047983 */ /* 0x000f280000100800 */
[----:B------:R-:W2:Y:S01]  /*18d50*/  LDL R9, [R1+0xe48] ;  /* 0x000e480001097983 */ /* 0x000ea20000100800 */
[----:B0-----:R-:W-:-:S03]  /*18d60*/  @P0 IMAD.MOV.U32 R8, RZ, RZ, R5 ;  /* 0x000000ffff080224 */ /* 0x001fc600078e0005 */
[----:B------:R-:W-:Y:S01]  /*18d70*/  STL [R1+0x174c], R5 ;  /* 0x00174c0501007387 */ /* 0x000fe20000100800 */
[----:B------:R-:W-:-:S03]  /*18d80*/  ISETP.GT.AND P2, PT, R3, 0x5, PT ;  /* 0x000000050300780c */ /* 0x000fc60003f44270 */
[----:B--2---:R0:W2:Y:S04]  /*18d90*/  @P0 LDG.E.U8 R150, desc[UR8][R8.64] ;  /* 0x0000000808960981 */ /* 0x0040a8000c1e1100 */
[----:B------:R-:W4:Y:S01]  /*18da0*/  LDL R9, [R1+0xe40] ;  /* 0x000e400001097983 */ /* 0x000f220000100800 */
[----:B0-----:R-:W-:Y:S02]  /*18db0*/  PRMT R8, RZ, 0x7610, R8 ;  /* 0x00007610ff087816 */ /* 0x001fe40000000008 */
[----:B------:R-:W-:Y:S01]  /*18dc0*/  PRMT R21, RZ, 0x7610, R21 ;  /* 0x00007610ff157816 */ /* 0x000fe20000000015 */
[----:B--2---:R0:W-:Y:S04]  /*18dd0*/  STL [R1+0x618], R150 ;  /* 0x0006189601007387 */ /* 0x0041e80000100800 */
[----:B0-----:R-:W2:Y:S04]  /*18de0*/  LDL R150, [R1+0xe24] ;  /* 0x000e240001967983 */ /* 0x001ea80000100800 */
[----:B------:R3:W-:Y:S02]  /*18df0*/  STL.S16 [R1+0x610], R8 ;  /* 0x0006100801007387 */ /* 0x0007e40000100600 */
[----:B---3--:R-:W-:-:S05]  /*18e00*/  @P2 IMAD.MOV.U32 R8, RZ, RZ, R161 ;  /* 0x000000ffff082224 */ /* 0x008fca00078e00a1 */
[----:B----4-:R0:W3:Y:S04]  /*18e10*/  @P2 LDG.E.U8 R21, desc[UR8][R8.64] ;  /* 0x0000000808152981 */ /* 0x0100e8000c1e1100 */
[----:B------:R-:W4:Y:S01]  /*18e20*/  LDL R9, [R1+0xe38] ;  /* 0x000e380001097983 */ /* 0x000f220000100800 */
[----:B------:R-:W-:Y:S02]  /*18e30*/  ISETP.GT.AND P3, PT, R3, 0x6, PT ;  /* 0x000000060300780c */ /* 0x000fe40003f64270 */
[----:B------:R-:W-:-:S11]  /*18e40*/  PRMT R164, RZ, 0x7610, R164 ;  /* 0x00007610ffa47816 */ /* 0x000fd600000000a4 */
[----:B0-----:R-:W-:-:S05]  /*18e50*/  @P3 IMAD.MOV.U32 R8, RZ, RZ, R2 ;  /* 0x000000ffff083224 */ /* 0x001fca00078e0002 */
[----:B----4-:R-:W4:Y:S04]  /*18e60*/  @P3 LDG.E.U8 R164, desc[UR8][R8.64] ;  /* 0x0000000808a43981 */ /* 0x010f28000c1e1100 */
[----:B------:R0:W-:Y:S04]  /*18e70*/  STL [R1+0x1750], R2 ;  /* 0x0017500201007387 */ /* 0x0001e80000100800 */
[----:B0-----:R-:W2:Y:S01]  /*18e80*/  LDL.LU R2, [R1+0x610] ;  /* 0x0006100001027983 */ /* 0x001ea20000300800 */
[----:B------:R-:W-:-:S03]  /*18e90*/  ISETP.GT.AND P4, PT, R3, 0x7, PT ;  /* 0x000000070300780c */ /* 0x000fc60003f84270 */
[----:B----4-:R0:W-:Y:S04]  /*18ea0*/  STL [R1+0x614], R164 ;  /* 0x000614a401007387 */ /* 0x0101e80000100800 */
[----:B0-----:R-:W4:Y:S04]  /*18eb0*/  LDL.LU R164, [R1+0x1758] ;  /* 0x0017580001a47983 */ /* 0x001f280000300800 */
[----:B------:R-:W2:Y:S02]  /*18ec0*/  LDL R9, [R1+0xe30] ;  /* 0x000e300001097983 */ /* 0x000ea40000100800 */
[----:B------:R-:W-:Y:S01]  /*18ed0*/  @P4 IMAD.MOV.U32 R8, RZ, RZ, R4 ;  /* 0x000000ffff084224 */ /* 0x000fe200078e0004 */
[----:B------:R-:W-:-:S02]  /*18ee0*/  ISETP.GT.AND P1, PT, R3, 0x8, PT ;  /* 0x000000080300780c */ /* 0x000fc40003f24270 */
[----:B------:R-:W-:Y:S01]  /*18ef0*/  PRMT R5, RZ, 0x7610, R5 ;  /* 0x00007610ff057816 */ /* 0x000fe20000000005 */
[----:B------:R-:W3:Y:S04]  /*18f00*/  LDL R4, [R1+0xe0c] ;  /* 0x000e0c0001047983 */ /* 0x000ee80000100800 */
[----:B--2---:R0:W2:Y:S04]  /*18f10*/  @P4 LDG.E.U8 R2, desc[UR8][R8.64] ;  /* 0x0000000808024981 */ /* 0x0040a8000c1e1100 */
[----:B------:R-:W0:Y:S04]  /*18f20*/  LDL R8, [R1+0xe28] ;  /* 0x000e280001087983 */ /* 0x000e280000100800 */
[----:B------:R-:W0:Y:S01]  /*18f30*/  LDL R9, [R1+0xe2c] ;  /* 0x000e2c0001097983 */ /* 0x000e220000100800 */
[----:B------:R-:W-:-:S02]  /*18f40*/  ISETP.GT.AND P0, PT, R3, 0x9, PT ;  /* 0x000000090300780c */ /* 0x000fc40003f04270 */
[----:B0-----:R-:W-:-:S04]  /*18f50*/  @P1 LOP3.LUT R9, R9, R8, RZ, 0x3c, !PT ;  /* 0x0000000809091212 */ /* 0x001fc800078e3cff */
[----:B------:R-:W-:-:S04]  /*18f60*/  @P1 LOP3.LUT R8, R9, R8, RZ, 0x3c, !PT ;  /* 0x0000000809081212 */ /* 0x000fc800078e3cff */
[----:B------:R-:W-:-:S05]  /*18f70*/  @P1 LOP3.LUT R9, R9, R8, RZ, 0x3c, !PT ;  /* 0x0000000809091212 */ /* 0x000fca00078e3cff */
[----:B------:R0:W2:Y:S04]  /*18f80*/  @P1 LDG.E.U8 R5, desc[UR8][R8.64] ;  /* 0x0000000808051981 */ /* 0x0000a8000c1e1100 */
[----:B------:R-:W4:Y:S01]  /*18f90*/  LDL R9, [R1+0xe20] ;  /* 0x000e200001097983 */ /* 0x000f220000100800 */
[----:B------:R-:W-:Y:S01]  /*18fa0*/  PRMT R6, RZ, 0x7610, R6 ;  /* 0x00007610ff067816 */ /* 0x000fe20000000006 */
[----:B0-----:R-:W-:Y:S01]  /*18fb0*/  @P0 IMAD.MOV.U32 R8, RZ, RZ, R150 ;  /* 0x000000ffff080224 */ /* 0x001fe200078e0096 */
[----:B------:R-:W-:Y:S01]  /*18fc0*/  ISETP.GT.AND P2, PT, R3, 0xa, PT ;  /* 0x0000000a0300780c */ /* 0x000fe20003f44270 */
[----:B------:R-:W2:Y:S04]  /*18fd0*/  LDL R150, [R1+0xdfc] ;  /* 0x000dfc0001967983 */ /* 0x000ea80000100800 */
[----:B----4-:R0:W4:Y:S04]  /*18fe0*/  @P0 LDG.E.U8 R6, desc[UR8][R8.64] ;  /* 0x0000000808060981 */ /* 0x010128000c1e1100 */
[----:B------:R-:W0:Y:S04]  /*18ff0*/  LDL R8, [R1+0xe18] ;  /* 0x000e180001087983 */ /* 0x000e280000100800 */
[----:B------:R-:W0:Y:S01]  /*19000*/  LDL R9, [R1+0xe1c] ;  /* 0x000e1c0001097983 */ /* 0x000e220000100800 */
[----:B------:R-:W-:-:S02]  /*19010*/  PRMT R14, RZ, 0x7610, R14 ;  /* 0x00007610ff0e7816 */ /* 0x000fc4000000000e */
[----:B0-----:R-:W-:-:S04]  /*19020*/  @P2 LOP3.LUT R9, R9, R8, RZ, 0x3c, !PT ;  /* 0x0000000809092212 */ /* 0x001fc800078e3cff */
[----:B------:R-:W-:-:S04]  /*19030*/  @P2 LOP3.LUT R8, R9, R8, RZ, 0x3c, !PT ;  /* 0x0000000809082212 */ /* 0x000fc800078e3cff */
[----:B------:R-:W-:-:S05]  /*19040*/  @P2 LOP3.LUT R9, R9, R8, RZ, 0x3c, !PT ;  /* 0x0000000809092212 */ /* 0x000fca00078e3cff */
[----:B------:R0:W4:Y:S04]  /*19050*/  @P2 LDG.E.U8 R14, desc[UR8][R8.64] ;  /* 0x00000008080e2981 */ /* 0x000128000c1e1100 */
[----:B------:R-:W0:Y:S04]  /*19060*/  LDL R8, [R1+0xe10] ;  /* 0x000e100001087983 */ /* 0x000e280000100800 */
[----:B------:R-:W0:Y:S01]  /*19070*/  LDL R9, [R1+0xe14] ;  /* 0x000e140001097983 */ /* 0x000e220000100800 */
[----:B------:R-:W-:Y:S02]  /*19080*/  ISETP.GT.AND P3, PT, R3, 0xb, PT ;  /* 0x0000000b0300780c */ /* 0x000fe40003f64270 */
[----:B------:R-:W-:-:S11]  /*19090*/  PRMT R18, RZ, 0x7610, R18 ;  /* 0x00007610ff127816 */ /* 0x000fd60000000012 */
[----:B0-----:R-:W-:-:S04]  /*190a0*/  @P3 LOP3.LUT R9, R9, R8, RZ, 0x3c, !PT ;  /* 0x0000000809093212 */ /* 0x001fc800078e3cff */
[----:B------:R-:W-:-:S04]  /*190b0*/  @P3 LOP3.LUT R8, R9, R8, RZ, 0x3c, !PT ;  /* 0x0000000809083212 */ /* 0x000fc800078e3cff */
[----:B------:R-:W-:-:S05]  /*190c0*/  @P3 LOP3.LUT R9, R9, R8, RZ, 0x3c, !PT ;  /* 0x0000000809093212 */ /* 0x000fca00078e3cff */
[----:B------:R3:W4:Y:S04]  /*190d0*/  @P3 LDG.E.U8 R18, desc[UR8][R8.64] ;  /* 0x0000000808123981 */ /* 0x000728000c1e1100 */
[----:B------:R-:W2:Y:S01]  /*190e0*/  LDL R9, [R1+0xe08] ;  /* 0x000e080001097983 */ /* 0x000ea20000100800 */
[----:B------:R-:W-:Y:S02]  /*190f0*/  ISETP.GT.AND P4, PT, R3, 0xc, PT ;  /* 0x0000000c0300780c */ /* 0x000fe40003f84270 */
[----:B------:R-:W-:-:S11]  /*19100*/  PRMT R13, RZ, 0x7610, R13 ;  /* 0x00007610ff0d7816 */ /* 0x000fd6000000000d */
[----:B---3--:R-:W-:Y:S01]  /*19110*/  @P4 IMAD.MOV.U32 R8, RZ, RZ, R4 ;  /* 0x000000ffff084224 */ /* 0x008fe200078e0004 */
[----:B------:R-:W-:Y:S01]  /*19120*/  ISETP.GT.AND P1, PT, R3, 0xd, PT ;  /* 0x0000000d0300780c */ /* 0x000fe20003f24270 */
[----:B------:R-:W3:Y:S04]  /*19130*/  LDL R4, [R1+0xde4] ;  /* 0x000de40001047983 */ /* 0x000ee80000100800 */
[----:B--2---:R0:W2:Y:S04]  /*19140*/  @P4 LDG.E.U8 R13, desc[UR8][R8.64] ;  /* 0x00000008080d4981 */ /* 0x0040a8000c1e1100 */
[----:B------:R-:W0:Y:S04]  /*19150*/  LDL R8, [R1+0xe00] ;  /* 0x000e000001087983 */ /* 0x000e280000100800 */
[----:B------:R-:W0:Y:S01]  /*19160*/  LDL R9, [R1+0xe04] ;  /* 0x000e040001097983 */ /* 0x000e220000100800 */
[----:B------:R-:W-:-:S02]  /*19170*/  PRMT R12, RZ, 0x7610, R12 ;  /* 0x00007610ff0c7816 */ /* 0x000fc4000000000c */
[----:B------:R-:W-:Y:S02]  /*19180*/  ISETP.GT.AND P0, PT, R3, 0xe, PT ;  /* 0x0000000e0300780c */ /* 0x000fe40003f04270 */
        /* <DEDUP_REMOVED lines=100> */
[----:B---3--:R-:W-:Y:S02]  /*197d0*/  @P4 IMAD.MOV.U32 R8, RZ, RZ, R4 ;  /* 0x000000ffff084224 */ /* 0x008fe400078e0004 */
[----:B------:R-:W3:Y:S04]  /*197e0*/  LDL.LU R4, [R1+0xd6c] ;  /* 0x000d6c0001047983 */ /* 0x000ee80000300800 */
[----:B--2---:R0:W2:Y:S04]  /*197f0*/  @P4 LDG.E.U8 R242, desc[UR8][R8.64] ;  /* 0x0000000808f24981 */ /* 0x0040a8000c1e1100 */
[----:B------:R-:W0:Y:S04]  /*19800*/  LDL R8, [R1+0xd88] ;  /* 0x000d880001087983 */ /* 0x000e280000100800 */
[----:B------:R-:W0:Y:S01]  /*19810*/  LDL R9, [R1+0xd8c] ;  /* 0x000d8c0001097983 */ /* 0x000e220000100800 */
[----:B------:R-:W-:-:S02]  /*19820*/  ISETP.GT.AND P1, PT, R3, 0x1c, PT ;  /* 0x0000001c0300780c */ /* 0x000fc40003f24270 */
[----:B------:R-:W-:-:S11]  /*19830*/  PRMT R241, RZ, 0x7610, R241 ;  /* 0x00007610fff17816 */ /* 0x000fd600000000f1 */
[----:B0-----:R-:W-:-:S04]  /*19840*/  @P1 LOP3.LUT R9, R9, R8, RZ, 0x3c, !PT ;  /* 0x0000000809091212 */ /* 0x001fc800078e3cff */
[----:B------:R-:W-:-:S04]  /*19850*/  @P1 LOP3.LUT R8, R9, R8, RZ, 0x3c, !PT ;  /* 0x0000000809081212 */ /* 0x000fc800078e3cff */
[----:B------:R-:W-:-:S05]  /*19860*/  @P1 LOP3.LUT R9, R9, R8, RZ, 0x3c, !PT ;  /* 0x0000000809091212 */ /* 0x000fca00078e3cff */
[----:B------:R0:W2:Y:S04]  /*19870*/  @P1 LDG.E.U8 R241, desc[UR8][R8.64] ;  /* 0x0000000808f11981 */ /* 0x0000a8000c1e1100 */
[----:B------:R-:W4:Y:S01]  /*19880*/  LDL R9, [R1+0xd80] ;  /* 0x000d800001097983 */ /* 0x000f220000100800 */
[----:B------:R-:W-:Y:S02]  /*19890*/  ISETP.GT.AND P0, PT, R3, 0x1d, PT ;  /* 0x0000001d0300780c */ /* 0x000fe40003f04270 */
[----:B------:R-:W-:-:S11]  /*198a0*/  PRMT R240, RZ, 0x7610, R240 ;  /* 0x00007610fff07816 */ /* 0x000fd600000000f0 */
        /* <DEDUP_REMOVED lines=11> */
[----:B------:R-:W0:Y:S01]  /*19960*/  LDL R9, [R1+0xd74] ;  /* 0x000d740001097983 */ /* 0x000e220000100800 */
[C---:B------:R-:W-:Y:S02]  /*19970*/  ISETP.GT.AND P3, PT, R3.reuse, 0x1f, PT ;  /* 0x0000001f0300780c */ /* 0x040fe40003f64270 */
[----:B------:R-:W-:Y:S02]  /*19980*/  ISETP.GT.AND P4, PT, R3, 0x20, PT ;  /* 0x000000200300780c */ /* 0x000fe40003f84270 */
[----:B------:R-:W-:Y:S02]  /*19990*/  PRMT R237, RZ, 0x7610, R237 ;  /* 0x00007610ffed7816 */ /* 0x000fe400000000ed */
[----:B------:R-:W-:-:S07]  /*199a0*/  PRMT R239, RZ, 0x7610, R239 ;  /* 0x00007610ffef7816 */ /* 0x000fce00000000ef */
[----:B0-----:R-:W-:Y:S02]  /*199b0*/  @P3 IMAD.MOV.U32 R8, RZ, RZ, R9 ;  /* 0x000000ffff083224 */ /* 0x001fe400078e0009 */
[----:B------:R-:W-:-:S05]  /*199c0*/  @P3 IMAD.MOV.U32 R9, RZ, RZ, R127 ;  /* 0x000000ffff093224 */ /* 0x000fca00078e007f */
[----:B------:R3:W4:Y:S02]  /*199d0*/  @P3 LDG.E.U8 R237, desc[UR8][R8.64] ;  /* 0x0000000808ed3981 */ /* 0x000724000c1e1100 */
[----:B---3--:R-:W-:Y:S02]  /*199e0*/  @P4 IMAD.MOV.U32 R8, RZ, RZ, R4 ;  /* 0x000000ffff084224 */ /* 0x008fe400078e0004 */
[----:B------:R-:W-:-:S05]  /*199f0*/  @P4 IMAD.MOV.U32 R9, RZ, RZ, R129 ;  /* 0x000000ffff094224 */ /* 0x000fca00078e0081 */
[----:B------:R0:W3:Y:S04]  /*19a00*/  @P4 LDG.E.U8 R239, desc[UR8][R8.64] ;  /* 0x0000000808ef4981 */ /* 0x0000e8000c1e1100 */
[----:B------:R-:W0:Y:S01]  /*19a10*/  LDL R9, [R1+0xd64] ;  /* 0x000d640001097983 */ /* 0x000e220000100800 */
[C---:B------:R-:W-:Y:S02]  /*19a20*/  ISETP.GT.AND P0, PT, R3.reuse, 0x21, PT ;  /* 0x000000210300780c */ /* 0x040fe40003f04270 */
[----:B------:R-:W-:Y:S02]  /*19a30*/  PRMT R236, RZ, 0x7610, R236 ;  /* 0x00007610ffec7816 */ /* 0x000fe400000000ec */
[----:B------:R-:W-:-:S09]  /*19a40*/  ISETP.GT.AND P1, PT, R3, 0x22, PT ;  /* 0x000000220300780c */ /* 0x000fd20003f24270 */
[----:B0-----:R-:W-:Y:S02]  /*19a50*/  @P0 IMAD.MOV.U32 R8, RZ, RZ, R9 ;  /* 0x000000ffff080224 */ /* 0x001fe400078e0009 */
[----:B------:R-:W-:-:S05]  /*19a60*/  @P0 IMAD.MOV.U32 R9, RZ, RZ, R131 ;  /* 0x000000ffff090224 */ /* 0x000fca00078e0083 */
[----:B------:R0:W3:Y:S04]  /*19a70*/  @P0 LDG.E.U8 R236, desc[UR8][R8.64] ;  /* 0x0000000808ec0981 */ /* 0x0000e8000c1e1100 */
[----:B------:R-:W0:Y:S01]  /*19a80*/  LDL R9, [R1+0xd5c] ;  /* 0x000d5c0001097983 */ /* 0x000e220000100800 */
[C---:B------:R-:W-:Y:S02]  /*19a90*/  ISETP.GT.AND P2, PT, R3.reuse, 0x23, PT ;  /* 0x000000230300780c */ /* 0x040fe40003f44270 */
[----:B------:R-:W-:Y:S02]  /*19aa0*/  PRMT R235, RZ, 0x7610, R235 ;  /* 0x00007610ffeb7816 */ /* 0x000fe400000000eb */
[----:B------:R-:W-:Y:S02]  /*19ab0*/  ISETP.GT.AND P0, PT, R3, 0x24, PT ;  /* 0x000000240300780c */ /* 0x000fe40003f04270 */
[----:B------:R-:W-:-:S02]  /*19ac0*/  PRMT R234, RZ, 0x7610, R234 ;  /* 0x00007610ffea7816 */ /* 0x000fc400000000ea */
[----:B------:R-:W-:Y:S02]  /*19ad0*/  PRMT R233, RZ, 0x7610, R233 ;  /* 0x00007610ffe97816 */ /* 0x000fe400000000e9 */
[----:B------:R-:W-:Y:S02]  /*19ae0*/  PRMT R232, RZ, 0x7610, R232 ;  /* 0x00007610ffe87816 */ /* 0x000fe400000000e8 */
[----:B------:R-:W-:Y:S02]  /*19af0*/  PRMT R231, RZ, 0x7610, R231 ;  /* 0x00007610ffe77816 */ /* 0x000fe400000000e7 */
[----:B------:R-:W-:Y:S02]  /*19b00*/  PRMT R230, RZ, 0x7610, R230 ;  /* 0x00007610ffe67816 */ /* 0x000fe400000000e6 */
[----:B------:R-:W-:Y:S01]  /*19b10*/  PRMT R229, RZ, 0x7610, R229 ;  /* 0x00007610ffe57816 */ /* 0x000fe200000000e5 */
[----:B0-----:R-:W-:Y:S02]  /*19b20*/  @P1 IMAD.MOV.U32 R8, RZ, RZ, R9 ;  /* 0x000000ffff081224 */ /* 0x001fe400078e0009 */
[----:B------:R-:W-:-:S05]  /*19b30*/  @P1 IMAD.MOV.U32 R9, RZ, RZ, R133 ;  /* 0x000000ffff091224 */ /* 0x000fca00078e0085 */
[----:B------:R2:W3:Y:S02]  /*19b40*/  @P1 LDG.E.U8 R235, desc[UR8][R8.64] ;  /* 0x0000000808eb1981 */ /* 0x0004e4000c1e1100 */
[----:B--2---:R-:W-:Y:S02]  /*19b50*/  @P2 IMAD.MOV.U32 R8, RZ, RZ, R150 ;  /* 0x000000ffff082224 */ /* 0x004fe400078e0096 */
[----:B------:R-:W2:Y:S01]  /*19b60*/  LDL R150, [R1+0xd08] ;  /* 0x000d080001967983 */ /* 0x000ea20000100800 */
[----:B------:R-:W-:Y:S01]  /*19b70*/  @P2 IMAD.MOV.U32 R9, RZ, RZ, R135 ;  /* 0x000000ffff092224 */ /* 0x000fe200078e0087 */
[----:B------:R-:W-:-:S04]  /*19b80*/  ISETP.GT.AND P1, PT, R3, 0x25, PT ;  /* 0x000000250300780c */ /* 0x000fc80003f24270 */
[----:B------:R0:W3:Y:S02]  /*19b90*/  @P2 LDG.E.U8 R234, desc[UR8][R8.64] ;  /* 0x0000000808ea2981 */ /* 0x0000e4000c1e1100 */
[----:B0-----:R-:W-:Y:S02]  /*19ba0*/  @P0 IMAD.MOV.U32 R8, RZ, RZ, R126 ;  /* 0x000000ffff080224 */ /* 0x001fe400078e007e */
[----:B------:R-:W-:-:S05]  /*19bb0*/  @P0 IMAD.MOV.U32 R9, RZ, RZ, R137 ;  /* 0x000000ffff090224 */ /* 0x000fca00078e0089 */
[----:B------:R0:W3:Y:S01]  /*19bc0*/  @P0 LDG.E.U8 R233, desc[UR8][R8.64] ;  /* 0x0000000808e90981 */ /* 0x0000e2000c1e1100 */
[----:B------:R-:W-:Y:S01]  /*19bd0*/  ISETP.GT.AND P0, PT, R3, 0x26, PT ;  /* 0x000000260300780c */ /* 0x000fe20003f04270 */
[----:B0-----:R-:W-:Y:S02]  /*19be0*/  @P1 IMAD.MOV.U32 R8, RZ, RZ, R128 ;  /* 0x000000ffff081224 */ /* 0x001fe400078e0080 */
[----:B------:R-:W-:-:S05]  /*19bf0*/  @P1 IMAD.MOV.U32 R9, RZ, RZ, R139 ;  /* 0x000000ffff091224 */ /* 0x000fca00078e008b */
[----:B------:R0:W3:Y:S01]  /*19c00*/  @P1 LDG.E.U8 R232, desc[UR8][R8.64] ;  /* 0x0000000808e81981 */ /* 0x0000e2000c1e1100 */
[----:B------:R-:W-:-:S04]  /*19c10*/  ISETP.GT.AND P1, PT, R3, 0x27, PT ;  /* 0x000000270300780c */ /* 0x000fc80003f24270 */
        /* <DEDUP_REMOVED lines=11> */
[----:B------:R-:W-:Y:S02]  /*19cd0*/  ISETP.GT.AND P0, PT, R3, 0x2a, PT ;  /* 0x0000002a0300780c */ /* 0x000fe40003f04270 */
[----:B------:R-:W-:Y:S02]  /*19ce0*/  PRMT R228, RZ, 0x7610, R228 ;  /* 0x00007610ffe47816 */ /* 0x000fe400000000e4 */
[----:B------:R-:W-:Y:S01]  /*19cf0*/  PRMT R227, RZ, 0x7610, R227 ;  /* 0x00007610ffe37816 */ /* 0x000fe200000000e3 */
[----:B0-----:R-:W-:Y:S02]  /*19d00*/  @P1 IMAD.MOV.U32 R8, RZ, RZ, R136 ;  /* 0x000000ffff081224 */ /* 0x001fe400078e0088 */
[----:B------:R-:W-:-:S05]  /*19d10*/  @P1 IMAD.MOV.U32 R9, RZ, RZ, R147 ;  /* 0x000000ffff091224 */ /* 0x000fca00078e0093 */
[----:B------:R0:W3:Y:S01]  /*19d20*/  @P1 LDG.E.U8 R228, desc[UR8][R8.64] ;  /* 0x0000000808e41981 */ /* 0x0000e2000c1e1100 */
[----:B------:R-:W-:Y:S01]  /*19d30*/  ISETP.GT.AND P1, PT, R3, 0x2b, PT ;  /* 0x0000002b0300780c */ /* 0x000fe20003f24270 */
        /* <DEDUP_REMOVED lines=8> */
[----:B------:R0:W3:Y:S02]  /*19dc0*/  @P1 LDG.E.U8 R226, desc[UR8][R8.64] ;  /* 0x0000000808e21981 */ /* 0x0000e4000c1e1100 */
[----:B0-----:R-:W-:Y:S02]  /*19dd0*/  @P0 IMAD.MOV.U32 R8, RZ, RZ, R142 ;  /* 0x000000ffff080224 */ /* 0x001fe400078e008e */
[----:B--2---:R-:W-:Y:S02]  /*19de0*/  @P0 IMAD.MOV.U32 R9, RZ, RZ, R150 ;  /* 0x000000ffff090224 */ /* 0x004fe400078e0096 */
[----:B------:R-:W2:Y:S04]  /*19df0*/  LDL.LU R150, [R1+0xcec] ;  /* 0x000cec0001967983 */ /* 0x000ea80000300800 */
[----:B------:R0:W3:Y:S04]  /*19e00*/  @P0 LDG.E.U8 R225, desc[UR8][R8.64] ;  /* 0x0000000808e10981 */ /* 0x0000e8000c1e1100 */
[----:B------:R-:W4:Y:S01]  /*19e10*/  LDL R9, [R1+0xd00] ;  /* 0x000d000001097983 */ /* 0x000f220000100800 */
[----:B------:R-:W-:-:S02]  /*19e20*/  ISETP.GT.AND P1, PT, R3, 0x2d, PT ;  /* 0x0000002d0300780c */ /* 0x000fc40003f24270 */
[----:B------:R-:W-:-:S11]  /*19e30*/  PRMT R224, RZ, 0x7610, R224 ;  /* 0x00007610ffe07816 */ /* 0x000fd600000000e0 */
[----:B0-----:R-:W-:Y:S01]  /*19e40*/  @P1 IMAD.MOV.U32 R8, RZ, RZ, R144 ;  /* 0x000000ffff081224 */ /* 0x001fe200078e0090 */
[----:B------:R-:W-:-:S04]  /*19e50*/  ISETP.GT.AND P0, PT, R3, 0x2e, PT ;  /* 0x0000002e0300780c */ /* 0x000fc80003f04270 */
[----:B----4-:R0:W4:Y:S04]  /*19e60*/  @P1 LDG.E.U8 R224, desc[UR8][R8.64] ;  /* 0x0000000808e01981 */ /* 0x010128000c1e1100 */
[----:B------:R-:W2:Y:S01]  /*19e70*/  LDL R9, [R1+0xcf8] ;  /* 0x000cf80001097983 */ /* 0x000ea20000100800 */
[----:B------:R-:W-:-:S04]  /*19e80*/  PRMT R223, RZ, 0x7610, R223 ;  /* 0x00007610ffdf7816 */ /* 0x000fc800000000df */
[----:B0-----:R-:W-:Y:S01]  /*19e90*/  @P0 IMAD.MOV.U32 R8, RZ, RZ, R146 ;  /* 0x000000ffff080224 */ /* 0x001fe200078e0092 */
[C---:B------:R-:W-:Y:S02]  /*19ea0*/  ISETP.GT.AND P1, PT, R3.reuse, 0x2f, PT ;  /* 0x0000002f0300780c */ /* 0x040fe40003f24270 */
[----:B------:R-:W-:Y:S02]  /*19eb0*/  PRMT R221, RZ, 0x7610, R221 ;  /* 0x00007610ffdd7816 */ /* 0x000fe400000000dd */
[----:B--2---:R0:W2:Y:S04]  /*19ec0*/  @P0 LDG.E.U8 R223, desc[UR8][R8.64] ;  /* 0x0000000808df0981 */ /* 0x0040a8000c1e1100 */
[----:B------:R-:W3:Y:S01]  /*19ed0*/  LDL R9, [R1+0xcf0] ;  /* 0x000cf00001097983 */ /* 0x000ee20000100800 */
[----:B------:R-:W-:-:S04]  /*19ee0*/  ISETP.GT.AND P0, PT, R3, 0x30, PT ;  /* 0x000000300300780c */ /* 0x000fc80003f04270 */
[----:B0-----:R-:W-:-:S05]  /*19ef0*/  @P1 IMAD.MOV.U32 R8, RZ, RZ, R148 ;  /* 0x000000ffff081224 */ /* 0x001fca00078e0094 */
[----:B---3--:R0:W3:Y:S04]  /*19f00*/  @P1 LDG.E.U8 R221, desc[UR8][R8.64] ;  /* 0x0000000808dd1981 */ /* 0x0080e8000c1e1100 */
[----:B------:R-:W4:Y:S01]  /*19f10*/  LDL R9, [R1+0xce8] ;  /* 0x000ce80001097983 */ /* 0x000f220000100800 */
[----:B0-----:R-:W-:-:S03]  /*19f20*/  @P0 IMAD.MOV.U32 R8, RZ, RZ, R150 ;  /* 0x000000ffff080224 */ /* 0x001fc600078e0096 */
[----:B------:R0:W-:Y:S02]  /*19f30*/  STL.64 [R1+0x1530], R150 ;  /* 0x0015309601007387 */ /* 0x0001e40000100a00 */
[----:B0-----:R-:W-:Y:S02]  /*19f40*/  IMAD.MOV.U32 R150, RZ, RZ, R161 ;  /* 0x000000ffff967224 */ /* 0x001fe400078e00a1 */
[----:B------:R-:W2:Y:S04]  /*19f50*/  LDL.LU R161, [R1+0x1754] ;  /* 0x0017540001a17983 */ /* 0x000ea80000300800 */
[----:B------:R-:W3:Y:S04]  /*19f60*/  LDL.LU R151, [R1+0xce4] ;  /* 0x000ce40001977983 */ /* 0x000ee80000300800 */
[----:B------:R0:W-:Y:S04]  /*19f70*/  STL.64 [R1+0x1528], R148 ;  /* 0x0015289401007387 */ /* 0x0001e80000100a00 */
[----:B0-----:R-:W2:Y:S04]  /*19f80*/  LDL R148, [R1+0xcc0] ;  /* 0x000cc00001947983 */ /* 0x001ea80000100800 */
[----:B------:R-:W2:Y:S04]  /*19f90*/  LDL R149, [R1+0xcc4] ;  /* 0x000cc40001957983 */ /* 0x000ea80000100800 */
        /* <DEDUP_REMOVED lines=11> */
[----:B------:R-:W-:Y:S04]  /*1a050*/  STL.64 [R1+0x1500], R138 ;  /* 0x0015008a01007387 */ /* 0x000fe80000100a00 */
        /* <DEDUP_REMOVED lines=51> */
[----:B------:R0:W-:Y:S04]  /*1a390*/  STL.64 [R1+0x1360], R34 ;  /* 0x0013602201007387 */ /* 0x0001e80000100a00 */
[----:B------:R1:W-:Y:S04]  /*1a3a0*/  STL.64 [R1+0x1358], R32 ;  /* 0x0013582001007387 */ /* 0x0003e80000100a00 */
[----:B------:R4:W-:Y:S04]  /*1a3b0*/  STL.64 [R1+0x1350], R30 ;  /* 0x0013501e01007387 */ /* 0x0009e80000100a00 */
[----:B------:R-:W-:Y:S04]  /*1a3c0*/  STL.64 [R1+0x1348], R28 ;  /* 0x0013481c01007387 */ /* 0x000fe80000100a00 */
[----:B------:R3:W-:Y:S04]  /*1a3d0*/  STL.64 [R1+0x1340], R26 ;  /* 0x0013401a01007387 */ /* 0x0007e80000100a00 */
[----:B------:R3:W-:Y:S04]  /*1a3e0*/  STL.64 [R1+0x1338], R24 ;  /* 0x0013381801007387 */ /* 0x0007e80000100a00 */
[----:B0-----:R-:W2:Y:S04]  /*1a3f0*/  LDL R35, [R1+0xcb8] ;  /* 0x000cb80001237983 */ /* 0x001ea80000100800 */
[----:B------:R-:W2:Y:S04]  /*1a400*/  LDL R34, [R1+0xcbc] ;  /* 0x000cbc0001227983 */ /* 0x000ea80000100800 */
[----:B-1----:R-:W2:Y:S04]  /*1a410*/  LDL R33, [R1+0xcb0] ;  /* 0x000cb00001217983 */ /* 0x002ea80000100800 */
[----:B----4-:R-:W4:Y:S04]  /*1a420*/  LDL R30, [R1+0xcb4] ;  /* 0x000cb400011e7983 */ /* 0x010f280000100800 */
[----:B---3--:R-:W3:Y:S04]  /*1a430*/  LDL R27, [R1+0xca8] ;  /* 0x000ca800011b7983 */ /* 0x008ee80000100800 */
[----:B------:R-:W3:Y:S04]  /*1a440*/  LDL R24, [R1+0xcac] ;  /* 0x000cac0001187983 */ /* 0x000ee80000100800 */
[----:B------:R-:W3:Y:S04]  /*1a450*/  LDL R37, [R1+0xca0] ;  /* 0x000ca00001257983 */ /* 0x000ee80000100800 */
[----:B------:R-:W3:Y:S04]  /*1a460*/  LDL R36, [R1+0xca4] ;  /* 0x000ca40001247983 */ /* 0x000ee80000100800 */
[----:B------:R-:W3:Y:S01]  /*1a470*/  LDL R25, [R1+0xc9c] ;  /* 0x000c9c0001197983 */ /* 0x000ee20000100800 */
[----:B------:R-:W-:-:S02]  /*1a480*/  ISETP.GT.AND P1, PT, R3, 0x31, PT ;  /* 0x000000310300780c */ /* 0x000fc40003f24270 */
[----:B------:R-:W-:Y:S01]  /*1a490*/  PRMT R222, RZ, 0x7610, R222 ;  /* 0x00007610ffde7816 */ /* 0x000fe200000000de */
[----:B------:R-:W3:Y:S01]  /*1a4a0*/  LDL R31, [R1+0xc98] ;  /* 0x000c9800011f7983 */ /* 0x000ee20000100800 */
[----:B------:R-:W-:Y:S02]  /*1a4b0*/  PRMT R220, RZ, 0x7610, R220 ;  /* 0x00007610ffdc7816 */ /* 0x000fe400000000dc */
[----:B------:R-:W-:Y:S01]  /*1a4c0*/  PRMT R219, RZ, 0x7610, R219 ;  /* 0x00007610ffdb7816 */ /* 0x000fe200000000db */
[----:B------:R-:W3:Y:S04]  /*1a4d0*/  LDL R32, [R1+0xc90] ;  /* 0x000c900001207983 */ /* 0x000ee80000100800 */
[----:B------:R0:W3:Y:S01]  /*1a4e0*/  @P0 LDG.E.U8 R222, desc[UR8][R8.64] ;  /* 0x0000000808de0981 */ /* 0x0000e2000c1e1100 */
[----:B------:R-:W-:-:S02]  /*1a4f0*/  ISETP.GT.AND P0, PT, R3, 0x32, PT ;  /* 0x000000320300780c */ /* 0x000fc40003f04270 */
[----:B------:R-:W-:Y:S01]  /*1a500*/  PRMT R218, RZ, 0x7610, R218 ;  /* 0x00007610ffda7816 */ /* 0x000fe200000000da */
[----:B------:R-:W3:Y:S01]  /*1a510*/  LDL R28, [R1+0xc94] ;  /* 0x000c9400011c7983 */ /* 0x000ee20000100800 */
[----:B0-----:R-:W-:Y:S02]  /*1a520*/  @P1 IMAD.MOV.U32 R8, RZ, RZ, R151 ;  /* 0x000000ffff081224 */ /* 0x001fe400078e0097 */
[----:B--2---:R-:W-:-:S05]  /*1a530*/  @P1 IMAD.MOV.U32 R9, RZ, RZ, R141 ;  /* 0x000000ffff091224 */ /* 0x004fca00078e008d */
[----:B------:R0:W2:Y:S01]  /*1a540*/  @P1 LDG.E.U8 R220, desc[UR8][R8.64] ;  /* 0x0000000808dc1981 */ /* 0x0000a2000c1e1100 */
[----:B------:R-:W-:Y:S01]  /*1a550*/  ISETP.GT.AND P1, PT, R3, 0x33, PT ;  /* 0x000000330300780c */ /* 0x000fe20003f24270 */
[----:B0-----:R-:W-:Y:S02]  /*1a560*/  @P0 IMAD.MOV.U32 R8, RZ, RZ, R143 ;  /* 0x000000ffff080224 */ /* 0x001fe400078e008f */
[----:B------:R-:W-:-:S05]  /*1a570*/  @P0 IMAD.MOV.U32 R9, RZ, RZ, R142 ;  /* 0x000000ffff090224 */ /* 0x000fca00078e008e */
[----:B------:R0:W2:Y:S01]  /*1a580*/  @P0 LDG.E.U8 R219, desc[UR8][R8.64] ;  /* 0x0000000808db0981 */ /* 0x0000a2000c1e1100 */
[----:B------:R-:W-:-:S04]  /*1a590*/  ISETP.GT.AND P0, PT, R3, 0x34, PT ;  /* 0x000000340300780c */ /* 0x000fc80003f04270 */
[----:B0-----:R-:W-:Y:S02]  /*1a5a0*/  @P1 IMAD.MOV.U32 R8, RZ, RZ, R145 ;  /* 0x000000ffff081224 */ /* 0x001fe400078e0091 */
[----:B------:R-:W-:-:S05]  /*1a5b0*/  @P1 IMAD.MOV.U32 R9, RZ, RZ, R144 ;  /* 0x000000ffff091224 */ /* 0x000fca00078e0090 */
[----:B------:R0:W2:Y:S01]  /*1a5c0*/  @P1 LDG.E.U8 R218, desc[UR8][R8.64] ;  /* 0x0000000808da1981 */ /* 0x0000a2000c1e1100 */
[----:B------:R-:W-:Y:S02]  /*1a5d0*/  ISETP.GT.AND P1, PT, R3, 0x35, PT ;  /* 0x000000350300780c */ /* 0x000fe40003f24270 */
[----:B------:R-:W-:Y:S02]  /*1a5e0*/  PRMT R217, RZ, 0x7610, R217 ;  /* 0x00007610ffd97816 */ /* 0x000fe400000000d9 */
[----:B------:R-:W-:Y:S01]  /*1a5f0*/  PRMT R216, RZ, 0x7610, R216 ;  /* 0x00007610ffd87816 */ /* 0x000fe200000000d8 */
[----:B0-----:R-:W-:Y:S02]  /*1a600*/  @P0 IMAD.MOV.U32 R8, RZ, RZ, R147 ;  /* 0x000000ffff080224 */ /* 0x001fe400078e0093 */
[----:B------:R-:W-:-:S05]  /*1a610*/  @P0 IMAD.MOV.U32 R9, RZ, RZ, R146 ;  /* 0x000000ffff090224 */ /* 0x000fca00078e0092 */
[----:B------:R0:W2:Y:S01]  /*1a620*/  @P0 LDG.E.U8 R217, desc[UR8][R8.64] ;  /* 0x0000000808d90981 */ /* 0x0000a2000c1e1100 */
[----:B------:R-:W-:Y:S01]  /*1a630*/  ISETP.GT.AND P0, PT, R3, 0x36, PT ;  /* 0x000000360300780c */ /* 0x000fe20003f04270 */
[----:B0-----:R-:W-:Y:S02]  /*1a640*/  @P1 IMAD.MOV.U32 R8, RZ, RZ, R149 ;  /* 0x000000ffff081224 */ /* 0x001fe400078e0095 */
[----:B------:R-:W-:-:S05]  /*1a650*/  @P1 IMAD.MOV.U32 R9, RZ, RZ, R148 ;  /* 0x000000ffff091224 */ /* 0x000fca00078e0094 */
[----:B------:R0:W2:Y:S01]  /*1a660*/  @P1 LDG.E.U8 R216, desc[UR8][R8.64] ;  /* 0x0000000808d81981 */ /* 0x0000a2000c1e1100 */
[----:B------:R-:W-:Y:S02]  /*1a670*/  ISETP.GT.AND P1, PT, R3, 0x37, PT ;  /* 0x000000370300780c */ /* 0x000fe40003f24270 */
[----:B------:R-:W-:Y:S02]  /*1a680*/  PRMT R215, RZ, 0x7610, R215 ;  /* 0x00007610ffd77816 */ /* 0x000fe400000000d7 */
[----:B------:R-:W-:Y:S02]  /*1a690*/  PRMT R214, RZ, 0x7610, R214 ;  /* 0x00007610ffd67816 */ /* 0x000fe400000000d6 */
[----:B------:R-:W-:Y:S02]  /*1a6a0*/  PRMT R213, RZ, 0x7610, R213 ;  /* 0x00007610ffd57816 */ /* 0x000fe400000000d5 */
[----:B------:R-:W-:Y:S01]  /*1a6b0*/  PRMT R212, RZ, 0x7610, R212 ;  /* 0x00007610ffd47816 */ /* 0x000fe200000000d4 */
[----:B0-----:R-:W-:-:S02]  /*1a6c0*/  @P0 IMAD.MOV.U32 R9, RZ, RZ, R35 ;  /* 0x000000ffff090224 */ /* 0x001fc400078e0023 */
[----:B------:R-:W2:Y:S01]  /*1a6d0*/  LDL R35, [R1+0xc80] ;  /* 0x000c800001237983 */ /* 0x000ea20000100800 */
[----:B------:R-:W-:-:S03]  /*1a6e0*/  @P0 IMAD.MOV.U32 R8, RZ, RZ, R34 ;  /* 0x000000ffff080224 */ /* 0x000fc600078e0022 */
[----:B------:R-:W2:Y:S04]  /*1a6f0*/  LDL R34, [R1+0xc84] ;  /* 0x000c840001227983 */ /* 0x000ea80000100800 */
[----:B------:R4:W2:Y:S01]  /*1a700*/  @P0 LDG.E.U8 R215, desc[UR8][R8.64] ;  /* 0x0000000808d70981 */ /* 0x0008a2000c1e1100 */
[----:B------:R-:W-:Y:S01]  /*1a710*/  ISETP.GT.AND P0, PT, R3, 0x38, PT ;  /* 0x000000380300780c */ /* 0x000fe20003f04270 */
[----:B----4-:R-:W-:Y:S02]  /*1a720*/  @P1 IMAD.MOV.U32 R8, RZ, RZ, R30 ;  /* 0x000000ffff081224 */ /* 0x010fe400078e001e */
[----:B------:R-:W-:Y:S01]  /*1a730*/  @P1 IMAD.MOV.U32 R9, RZ, RZ, R33 ;  /* 0x000000ffff091224 */ /* 0x000fe200078e0021 */
[----:B------:R-:W4:Y:S04]  /*1a740*/  LDL R30, [R1+0xc8c] ;  /* 0x000c8c00011e7983 */ /* 0x000f280000100800 */
[----:B------:R-:W2:Y:S04]  /*1a750*/  LDL R33, [R1+0xc88] ;  /* 0x000c880001217983 */ /* 0x000ea80000100800 */
[----:B------:R3:W2:Y:S02]  /*1a760*/  @P1 LDG.E.U8 R214, desc[UR8][R8.64] ;  /* 0x0000000808d61981 */ /* 0x0006a4000c1e1100 */
[----:B---3--:R-:W-:-:S02]  /*1a770*/  @P0 IMAD.MOV.U32 R8, RZ, RZ, R24 ;  /* 0x000000ffff080224 */ /* 0x008fc400078e0018 */
[----:B------:R-:W-:Y:S01]  /*1a780*/  @P0 IMAD.MOV.U32 R9, RZ, RZ, R27 ;  /* 0x000000ffff090224 */ /* 0x000fe200078e001b */
[----:B------:R-:W3:Y:S04]  /*1a790*/  LDL R24, [R1+0xc7c] ;  /* 0x000c7c0001187983 */ /* 0x000ee80000100800 */
[----:B------:R-:W3:Y:S01]  /*1a7a0*/  LDL R27, [R1+0xc78] ;  /* 0x000c7800011b7983 */ /* 0x000ee20000100800 */
[----:B------:R-:W-:-:S03]  /*1a7b0*/  ISETP.GT.AND P1, PT, R3, 0x39, PT ;  /* 0x000000390300780c */ /* 0x000fc60003f24270 */
[----:B------:R0:W3:Y:S01]  /*1a7c0*/  @P0 LDG.E.U8 R213, desc[UR8][R8.64] ;  /* 0x0000000808d50981 */ /* 0x0000e2000c1e1100 */
[----:B------:R-:W-:-:S09]  /*1a7d0*/  ISETP.GT.AND P0, PT, R3, 0x3a, PT ;  /* 0x0000003a0300780c */ /* 0x000fd20003f04270 */
[----:B0-----:R-:W-:Y:S02]  /*1a7e0*/  @P1 IMAD.MOV.U32 R8, RZ, RZ, R36 ;  /* 0x000000ffff081224 */ /* 0x001fe400078e0024 */
[----:B------:R-:W-:Y:S01]  /*1a7f0*/  @P1 IMAD.MOV.U32 R9, RZ, RZ, R37 ;  /* 0x000000ffff091224 */ /* 0x000fe200078e0025 */
[----:B------:R-:W-:Y:S01]  /*1a800*/  PRMT R211, RZ, 0x7610, R211 ;  /* 0x00007610ffd37816 */ /* 0x000fe200000000d3 */
[----:B------:R-:W3:Y:S04]  /*1a810*/  LDL R37, [R1+0xc68] ;  /* 0x000c680001257983 */ /* 0x000ee80000100800 */
[----:B------:R0:W3:Y:S04]  /*1a820*/  @P1 LDG.E.U8 R212, desc[UR8][R8.64] ;  /* 0x0000000808d41981 */ /* 0x0000e8000c1e1100 */
[----:B------:R-:W3:Y:S01]  /*1a830*/  LDL R36, [R1+0xc6c] ;  /* 0x000c6c0001247983 */ /* 0x000ee20000100800 */
[----:B0-----:R-:W-:-:S03]  /*1a840*/  @P0 IMAD.MOV.U32 R8, RZ, RZ, R25 ;  /* 0x000000ffff080224 */ /* 0x001fc600078e0019 */
[----:B------:R-:W3:Y:S01]  /*1a850*/  LDL R25, [R1+0xc74] ;  /* 0x000c740001197983 */ /* 0x000ee20000100800 */
[----:B------:R-:W-:-:S03]  /*1a860*/  @P0 IMAD.MOV.U32 R9, RZ, RZ, R31 ;  /* 0x000000ffff090224 */ /* 0x000fc600078e001f */
[----:B------:R-:W3:Y:S01]  /*1a870*/  LDL R31, [R1+0xc70] ;  /* 0x000c7000011f7983 */ /* 0x000ee20000100800 */
[----:B------:R-:W-:-:S03]  /*1a880*/  ISETP.GT.AND P1, PT, R3, 0x3b, PT ;  /* 0x0000003b0300780c */ /* 0x000fc60003f24270 */
[----:B------:R0:W3:Y:S01]  /*1a890*/  @P0 LDG.E.U8 R211, desc[UR8][R8.64] ;  /* 0x0000000808d30981 */ /* 0x0000e2000c1e1100 */
[----:B------:R-:W-:-:S09]  /*1a8a0*/  ISETP.GT.AND P0, PT, R3, 0x3c, PT ;  /* 0x0000003c0300780c */ /* 0x000fd20003f04270 */
[----:B0-----:R-:W-:Y:S02]  /*1a8b0*/  @P1 IMAD.MOV.U32 R8, RZ, RZ, R28 ;  /* 0x000000ffff081224 */ /* 0x001fe400078e001c */
[----:B------:R-:W-:Y:S01]  /*1a8c0*/  @P1 IMAD.MOV.U32 R9, RZ, RZ, R32 ;  /* 0x000000ffff091224 */ /* 0x000fe200078e0020 */
[----:B------:R-:W3:Y:S04]  /*1a8d0*/  LDL R28, [R1+0xc64] ;  /* 0x000c6400011c7983 */ /* 0x000ee80000100800 */
[----:B------:R-:W3:Y:S01]  /*1a8e0*/  LDL R32, [R1+0xc60] ;  /* 0x000c600001207983 */ /* 0x000ee20000100800 */
[----:B------:R-:W-:Y:S02]  /*1a8f0*/  PRMT R210, RZ, 0x7610, R210 ;  /* 0x00007610ffd27816 */ /* 0x000fe400000000d2 */
[----:B------:R-:W-:-:S04]  /*1a900*/  PRMT R209, RZ, 0x7610, R209 ;  /* 0x00007610ffd17816 */ /* 0x000fc800000000d1 */
[----:B------:R4:W3:Y:S01]  /*1a910*/  @P1 LDG.E.U8 R210, desc[UR8][R8.64] ;  /* 0x0000000808d21981 */ /* 0x0008e2000c1e1100 */
[----:B------:R-:W-:Y:S02]  /*1a920*/  ISETP.GT.AND P1, PT, R3, 0x3d, PT ;  /* 0x0000003d0300780c */ /* 0x000fe40003f24270 */
[----:B------:R-:W-:Y:S02]  /*1a930*/  PRMT R208, RZ, 0x7610, R208 ;  /* 0x00007610ffd07816 */ /* 0x000fe400000000d0 */
[----:B------:R-:W-:Y:S01]  /*1a940*/  PRMT R207, RZ, 0x7610, R207 ;  /* 0x00007610ffcf7816 */ /* 0x000fe200000000cf */
[----:B----4-:R-:W-:Y:S02]  /*1a950*/  @P0 IMAD.MOV.U32 R8, RZ, RZ, R30 ;  /* 0x000000ffff080224 */ /* 0x010fe400078e001e */
[----:B------:R-:W4:Y:S01]  /*1a960*/  LDL R30, [R1+0xc5c] ;  /* 0x000c5c00011e7983 */ /* 0x000f220000100800 */
[----:B--2---:R-:W-:-:S03]  /*1a970*/  @P0 IMAD.MOV.U32 R9, RZ, RZ, R33 ;  /* 0x000000ffff090224 */ /* 0x004fc600078e0021 */
[----:B------:R-:W2:Y:S04]  /*1a980*/  LDL R33, [R1+0xc58] ;  /* 0x000c580001217983 */ /* 0x000ea80000100800 */
[----:B------:R0:W2:Y:S01]  /*1a990*/  @P0 LDG.E.U8 R209, desc[UR8][R8.64] ;  /* 0x0000000808d10981 */ /* 0x0000a2000c1e1100 */
[----:B------:R-:W-:Y:S01]  /*1a9a0*/  ISETP.GT.AND P0, PT, R3, 0x3e, PT ;  /* 0x0000003e0300780c */ /* 0x000fe20003f04270 */
[----:B0-----:R-:W-:Y:S02]  /*1a9b0*/  @P1 IMAD.MOV.U32 R8, RZ, RZ, R34 ;  /* 0x000000ffff081224 */ /* 0x001fe400078e0022 */
[----:B------:R-:W-:Y:S01]  /*1a9c0*/  @P1 IMAD.MOV.U32 R9, RZ, RZ, R35 ;  /* 0x000000ffff091224 */ /* 0x000fe200078e0023 */
[----:B------:R-:W2:Y:S04]  /*1a9d0*/  LDL R34, [R1+0xc54] ;  /* 0x000c540001227983 */ /* 0x000ea80000100800 */
[----:B------:R-:W2:Y:S04]  /*1a9e0*/  LDL R35, [R1+0xc50] ;  /* 0x000c500001237983 */ /* 0x000ea80000100800 */
[----:B------:R3:W2:Y:S02]  /*1a9f0*/  @P1 LDG.E.U8 R208, desc[UR8][R8.64] ;  /* 0x0000000808d01981 */ /* 0x0006a4000c1e1100 */
[----:B---3--:R-:W-:-:S02]  /*1aa00*/  @P0 IMAD.MOV.U32 R8, RZ, RZ, R24 ;  /* 0x000000ffff080224 */ /* 0x008fc400078e0018 */
[----:B------:R-:W-:Y:S01]  /*1aa10*/  @P0 IMAD.MOV.U32 R9, RZ, RZ, R27 ;  /* 0x000000ffff090224 */ /* 0x000fe200078e001b */
[----:B------:R-:W3:Y:S04]  /*1aa20*/  LDL R24, [R1+0xc4c] ;  /* 0x000c4c0001187983 */ /* 0x000ee80000100800 */
[----:B------:R-:W3:Y:S01]  /*1aa30*/  LDL R27, [R1+0xc48] ;  /* 0x000c4800011b7983 */ /* 0x000ee20000100800 */
[----:B------:R-:W-:-:S03]  /*1aa40*/  ISETP.GT.AND P1, PT, R3, 0x3f, PT ;  /* 0x0000003f0300780c */ /* 0x000fc60003f24270 */
[----:B------:R0:W3:Y:S10]  /*1aa50*/  @P0 LDG.E.U8 R207, desc[UR8][R8.64] ;  /* 0x0000000808cf0981 */ /* 0x0000f4000c1e1100 */
[----:B0-----:R-:W-:-:S02]  /*1aa60*/  @P1 IMAD.MOV.U32 R8, RZ, RZ, R25 ;  /* 0x000000ffff081224 */ /* 0x001fc400078e0019 */
[----:B------:R-:W3:Y:S01]  /*1aa70*/  LDL R25, [R1+0xc44] ;  /* 0x000c440001197983 */ /* 0x000ee20000100800 */
[----:B------:R-:W-:Y:S01]  /*1aa80*/  PRMT R205, RZ, 0x7610, R205 ;  /* 0x00007610ffcd7816 */ /* 0x000fe200000000cd */
[----:B------:R-:W-:Y:S01]  /*1aa90*/  @P1 IMAD.MOV.U32 R9, RZ, RZ, R31 ;  /* 0x000000ffff091224 */ /* 0x000fe200078e001f */
[C---:B------:R-:W-:Y:S01]  /*1aaa0*/  ISETP.GT.AND P0, PT, R3.reuse, 0x40, PT ;  /* 0x000000400300780c */ /* 0x040fe20003f04270 */
[----:B------:R-:W3:Y:S04]  /*1aab0*/  LDL R31, [R1+0xc40] ;  /* 0x000c4000011f7983 */ /* 0x000ee80000100800 */
[----:B------:R0:W3:Y:S01]  /*1aac0*/  @P1 LDG.E.U8 R205, desc[UR8][R8.64] ;  /* 0x0000000808cd1981 */ /* 0x0000e2000c1e1100 */
[----:B------:R-:W-:Y:S02]  /*1aad0*/  ISETP.GT.AND P1, PT, R3, 0x41, PT ;  /* 0x000000410300780c */ /* 0x000fe40003f24270 */
[----:B------:R-:W-:-:S05]  /*1aae0*/  PRMT R206, RZ, 0x7610, R206 ;  /* 0x00007610ffce7816 */ /* 0x000fca00000000ce */
[----:B0-----:R-:W-:Y:S02]  /*1aaf0*/  @P0 IMAD.MOV.U32 R8, RZ, RZ, R36 ;  /* 0x000000ffff080224 */ /* 0x001fe400078e0024 */
[----:B------:R-:W-:Y:S01]  /*1ab00*/  @P0 IMAD.MOV.U32 R9, RZ, RZ, R37 ;  /* 0x000000ffff090224 */ /* 0x000fe200078e0025 */
[----:B------:R-:W-:Y:S01]  /*1ab10*/  PRMT R204, RZ, 0x7610, R204 ;  /* 0x00007610ffcc7816 */ /* 0x000fe200000000cc */
[----:B------:R-:W3:Y:S04]  /*1ab20*/  LDL R37, [R1+0xc30] ;  /* 0x000c300001257983 */ /* 0x000ee80000100800 */
[----:B------:R0:W3:Y:S01]  /*1ab30*/  @P0 LDG.E.U8 R206, desc[UR8][R8.64] ;  /* 0x0000000808ce0981 */ /* 0x0000e2000c1e1100 */
[----:B------:R-:W-:-:S03]  /*1ab40*/  ISETP.GT.AND P0, PT, R3, 0x42, PT ;  /* 0x000000420300780c */ /* 0x000fc60003f04270 */
[----:B------:R-:W3:Y:S01]  /*1ab50*/  LDL R36, [R1+0xc34] ;  /* 0x000c340001247983 */ /* 0x000ee20000100800 */
[----:B0-----:R-:W-:Y:S02]  /*1ab60*/  @P1 IMAD.MOV.U32 R8, RZ, RZ, R28 ;  /* 0x000000ffff081224 */ /* 0x001fe400078e001c */
[----:B------:R-:W-:Y:S01]  /*1ab70*/  @P1 IMAD.MOV.U32 R9, RZ, RZ, R32 ;  /* 0x000000ffff091224 */ /* 0x000fe200078e0020 */
[----:B------:R-:W3:Y:S04]  /*1ab80*/  LDL R28, [R1+0xc3c] ;  /* 0x000c3c00011c7983 */ /* 0x000ee80000100800 */
[----:B------:R-:W3:Y:S01]  /*1ab90*/  LDL R32, [R1+0xc38] ;  /* 0x000c380001207983 */ /* 0x000ee20000100800 */
[----:B------:R-:W-:-:S03]  /*1aba0*/  PRMT R203, RZ, 0x7610, R203 ;  /* 0x00007610ffcb7816 */ /* 0x000fc600000000cb */
        /* <DEDUP_REMOVED lines=11> */
[----:B------:R-:W2:Y:S01]  /*1ac60*/  LDL R34, [R1+0xc1c] ;  /* 0x000c1c0001227983 */ /* 0x000ea20000100800 */
[----:B------:R-:W-:-:S03]  /*1ac70*/  @P1 IMAD.MOV.U32 R9, RZ, RZ, R35 ;  /* 0x000000ffff091224 */ /* 0x000fc600078e0023 */
[----:B------:R-:W2:Y:S04]  /*1ac80*/  LDL R35, [R1+0xc18] ;  /* 0x000c180001237983 */ /* 0x000ea80000100800 */
[----:B------:R3:W2:Y:S02]  /*1ac90*/  @P1 LDG.E.U8 R202, desc[UR8][R8.64] ;  /* 0x0000000808ca1981 */ /* 0x0006a4000c1e1100 */
[----:B---3--:R-:W-:Y:S02]  /*1aca0*/  @P0 IMAD.MOV.U32 R8, RZ, RZ, R24 ;  /* 0x000000ffff080224 */ /* 0x008fe400078e0018 */
[----:B------:R-:W3:Y:S01]  /*1acb0*/  LDL R24, [R1+0xc24] ;  /* 0x000c240001187983 */ /* 0x000ee20000100800 */
[----:B------:R-:W-:-:S03]  /*1acc0*/  @P0 IMAD.MOV.U32 R9, RZ, RZ, R27 ;  /* 0x000000ffff090224 */ /* 0x000fc600078e001b */
[----:B------:R-:W3:Y:S01]  /*1acd0*/  LDL R27, [R1+0xc20] ;  /* 0x000c2000011b7983 */ /* 0x000ee20000100800 */
[----:B------:R-:W-:-:S03]  /*1ace0*/  ISETP.GT.AND P1, PT, R3, 0x45, PT ;  /* 0x000000450300780c */ /* 0x000fc60003f24270 */
[----:B------:R0:W3:Y:S10]  /*1acf0*/  @P0 LDG.E.U8 R201, desc[UR8][R8.64] ;  /* 0x0000000808c90981 */ /* 0x0000f4000c1e1100 */
[----:B0-----:R-:W-:-:S02]  /*1ad00*/  @P1 IMAD.MOV.U32 R8, RZ, RZ, R25 ;  /* 0x000000ffff081224 */ /* 0x001fc400078e0019 */
[----:B------:R-:W3:Y:S01]  /*1ad10*/  LDL R25, [R1+0xc14] ;  /* 0x000c140001197983 */ /* 0x000ee20000100800 */
[----:B------:R-:W-:-:S03]  /*1ad20*/  @P1 IMAD.MOV.U32 R9, RZ, RZ, R31 ;  /* 0x000000ffff091224 */ /* 0x000fc600078e001f */
[----:B------:R-:W3:Y:S01]  /*1ad30*/  LDL R31, [R1+0xc10] ;  /* 0x000c1000011f7983 */ /* 0x000ee20000100800 */
[----:B------:R-:W-:Y:S02]  /*1ad40*/  ISETP.GT.AND P0, PT, R3, 0x46, PT ;  /* 0x000000460300780c */ /* 0x000fe40003f04270 */
[----:B------:R-:W-:Y:S02]  /*1ad50*/  PRMT R200, RZ, 0x7610, R200 ;  /* 0x00007610ffc87816 */ /* 0x000fe400000000c8 */
[----:B------:R-:W-:-:S04]  /*1ad60*/  PRMT R199, RZ, 0x7610, R199 ;  /* 0x00007610ffc77816 */ /* 0x000fc800000000c7 */
[----:B------:R0:W3:Y:S01]  /*1ad70*/  @P1 LDG.E.U8 R200, desc[UR8][R8.64] ;  /* 0x0000000808c81981 */ /* 0x0000e2000c1e1100 */
[----:B------:R-:W-:Y:S02]  /*1ad80*/  ISETP.GT.AND P1, PT, R3, 0x47, PT ;  /* 0x000000470300780c */ /* 0x000fe40003f24270 */
[----:B------:R-:W-:Y:S02]  /*1ad90*/  PRMT R198, RZ, 0x7610, R198 ;  /* 0x00007610ffc67816 */ /* 0x000fe400000000c6 */
[----:B0-----:R-:W-:Y:S02]  /*1ada0*/  @P0 IMAD.MOV.U32 R8, RZ, RZ, R28 ;  /* 0x000000ffff080224 */ /* 0x001fe400078e001c */
[----:B------:R-:W3:Y:S01]  /*1adb0*/  LDL R28, [R1+0xc0c] ;  /* 0x000c0c00011c7983 */ /* 0x000ee20000100800 */
[----:B------:R-:W-:-:S03]  /*1adc0*/  @P0 IMAD.MOV.U32 R9, RZ, RZ, R32 ;  /* 0x000000ffff090224 */ /* 0x000fc600078e0020 */
[----:B------:R-:W3:Y:S04]  /*1add0*/  LDL R32, [R1+0xc08] ;  /* 0x000c080001207983 */ /* 0x000ee80000100800 */
[----:B------:R0:W3:Y:S01]  /*1ade0*/  @P0 LDG.E.U8 R199, desc[UR8][R8.64] ;  /* 0x0000000808c70981 */ /* 0x0000e2000c1e1100 */
[C---:B------:R-:W-:Y:S01]  /*1adf0*/  ISETP.GT.AND P0, PT, R3.reuse, 0x48, PT ;  /* 0x000000480300780c */ /* 0x040fe20003f04270 */
[----:B0-----:R-:W-:Y:S02]  /*1ae00*/  @P1 IMAD.MOV.U32 R8, RZ, RZ, R36 ;  /* 0x000000ffff081224 */ /* 0x001fe400078e0024 */
[----:B------:R-:W-:Y:S01]  /*1ae10*/  @P1 IMAD.MOV.U32 R9, RZ, RZ, R37 ;  /* 0x000000ffff091224 */ /* 0x000fe200078e0025 */
[----:B------:R-:W3:Y:S04]  /*1ae20*/  LDL R36, [R1+0xc04] ;  /* 0x000c040001247983 */ /* 0x000ee80000100800 */
[----:B------:R-:W3:Y:S04]  /*1ae30*/  LDL R37, [R1+0xc00] ;  /* 0x000c000001257983 */ /* 0x000ee80000100800 */
[----:B------:R4:W3:Y:S01]  /*1ae40*/  @P1 LDG.E.U8 R198, desc[UR8][R8.64] ;  /* 0x0000000808c61981 */ /* 0x0008e2000c1e1100 */
[----:B------:R-:W-:-:S02]  /*1ae50*/  ISETP.GT.AND P1, PT, R3, 0x49, PT ;  /* 0x000000490300780c */ /* 0x000fc40003f24270 */
[----:B------:R-:W-:Y:S02]  /*1ae60*/  PRMT R197, RZ, 0x7610, R197 ;  /* 0x00007610ffc57816 */ /* 0x000fe400000000c5 */
        /* <DEDUP_REMOVED lines=8> */
[----:B---3--:R-:W-:Y:S02]  /*1aef0*/  @P1 IMAD.MOV.U32 R8, RZ, RZ, R24 ;  /* 0x000000ffff081224 */ /* 0x008fe400078e0018 */
[----:B------:R-:W3:Y:S01]  /*1af00*/  LDL R24, [R1+0xbf4] ;  /* 0x000bf40001187983 */ /* 0x000ee20000100800 */
[----:B------:R-:W-:-:S03]  /*1af10*/  @P1 IMAD.MOV.U32 R9, RZ, RZ, R27 ;  /* 0x000000ffff091224 */ /* 0x000fc600078e001b */
[----:B------:R-:W3:Y:S04]  /*1af20*/  LDL R27, [R1+0xbf0] ;  /* 0x000bf000011b7983 */ /* 0x000ee80000100800 */
[----:B------:R0:W3:Y:S01]  /*1af30*/  @P1 LDG.E.U8 R196, desc[UR8][R8.64] ;  /* 0x0000000808c41981 */ /* 0x0000e2000c1e1100 */
[----:B------:R-:W-:Y:S01]  /*1af40*/  ISETP.GT.AND P1, PT, R3, 0x4b, PT ;  /* 0x0000004b0300780c */ /* 0x000fe20003f24270 */
        /* <DEDUP_REMOVED lines=10> */
[C---:B------:R-:W-:Y:S02]  /*1aff0*/  ISETP.GT.AND P0, PT, R3.reuse, 0x4c, PT ;  /* 0x0000004c0300780c */ /* 0x040fe40003f04270 */
[----:B------:R-:W-:Y:S01]  /*1b000*/  PRMT R193, RZ, 0x7610, R193 ;  /* 0x00007610ffc17816 */ /* 0x000fe200000000c1 */
[----:B------:R0:W3:Y:S01]  /*1b010*/  @P1 LDG.E.U8 R194, desc[UR8][R8.64] ;  /* 0x0000000808c21981 */ /* 0x0000e2000c1e1100 */
[----:B------:R-:W-:-:S09]  /*1b020*/  ISETP.GT.AND P1, PT, R3, 0x4d, PT ;  /* 0x0000004d0300780c */ /* 0x000fd20003f24270 */
[----:B0-----:R-:W-:Y:S02]  /*1b030*/  @P0 IMAD.MOV.U32 R8, RZ, RZ, R28 ;  /* 0x000000ffff080224 */ /* 0x001fe400078e001c */
[----:B------:R-:W3:Y:S01]  /*1b040*/  LDL R28, [R1+0xbdc] ;  /* 0x000bdc00011c7983 */ /* 0x000ee20000100800 */
[----:B------:R-:W-:-:S03]  /*1b050*/  @P0 IMAD.MOV.U32 R9, RZ, RZ, R32 ;  /* 0x000000ffff090224 */ /* 0x000fc600078e0020 */
[----:B------:R-:W3:Y:S04]  /*1b060*/  LDL R32, [R1+0xbd8] ;  /* 0x000bd80001207983 */ /* 0x000ee80000100800 */
[----:B------:R0:W3:Y:S01]  /*1b070*/  @P0 LDG.E.U8 R193, desc[UR8][R8.64] ;  /* 0x0000000808c10981 */ /* 0x0000e2000c1e1100 */
[----:B------:R-:W-:Y:S02]  /*1b080*/  ISETP.GT.AND P0, PT, R3, 0x4e, PT ;  /* 0x0000004e0300780c */ /* 0x000fe40003f04270 */
[----:B------:R-:W-:Y:S01]  /*1b090*/  PRMT R191, RZ, 0x7610, R191 ;  /* 0x00007610ffbf7816 */ /* 0x000fe200000000bf */
[----:B0-----:R-:W-:Y:S01]  /*1b0a0*/  @P1 IMAD.MOV.U32 R8, RZ, RZ, R36 ;  /* 0x000000ffff081224 */ /* 0x001fe200078e0024 */
[----:B------:R-:W-:Y:S01]  /*1b0b0*/  PRMT R189, RZ, 0x7610, R189 ;  /* 0x00007610ffbd7816 */ /* 0x000fe200000000bd */
[----:B------:R-:W3:Y:S01]  /*1b0c0*/  LDL R36, [R1+0xbcc] ;  /* 0x000bcc0001247983 */ /* 0x000ee20000100800 */
[----:B------:R-:W-:-:S03]  /*1b0d0*/  @P1 IMAD.MOV.U32 R9, RZ, RZ, R37 ;  /* 0x000000ffff091224 */ /* 0x000fc600078e0025 */
[----:B------:R-:W3:Y:S04]  /*1b0e0*/  LDL R37, [R1+0xbc8] ;  /* 0x000bc80001257983 */ /* 0x000ee80000100800 */
[----:B------:R4:W3:Y:S01]  /*1b0f0*/  @P1 LDG.E.U8 R191, desc[UR8][R8.64] ;  /* 0x0000000808bf1981 */ /* 0x0008e2000c1e1100 */
[----:B------:R-:W-:Y:S02]  /*1b100*/  ISETP.GT.AND P1, PT, R3, 0x4f, PT ;  /* 0x0000004f0300780c */ /* 0x000fe40003f24270 */
        /* <DEDUP_REMOVED lines=11> */
[----:B------:R0:W3:Y:S02]  /*1b1c0*/  @P1 LDG.E.U8 R185, desc[UR8][R8.64] ;  /* 0x0000000808b91981 */ /* 0x0000e4000c1e1100 */
[----:B0-----:R-:W-:Y:S02]  /*1b1d0*/  @P0 IMAD.MOV.U32 R8, RZ, RZ, R25 ;  /* 0x000000ffff080224 */ /* 0x001fe400078e0019 */
[----:B------:R-:W3:Y:S01]  /*1b1e0*/  LDL R25, [R1+0xbbc] ;  /* 0x000bbc0001197983 */ /* 0x000ee20000100800 */
[----:B------:R-:W-:Y:S01]  /*1b1f0*/  PRMT R188, RZ, 0x7610, R188 ;  /* 0x00007610ffbc7816 */ /* 0x000fe200000000bc */
[----:B------:R-:W-:Y:S01]  /*1b200*/  @P0 IMAD.MOV.U32 R9, RZ, RZ, R31 ;  /* 0x000000ffff090224 */ /* 0x000fe200078e001f */
[C---:B------:R-:W-:Y:S01]  /*1b210*/  ISETP.GT.AND P1, PT, R3.reuse, 0x51, PT ;  /* 0x000000510300780c */ /* 0x040fe20003f24270 */
[----:B------:R-:W3:Y:S04]  /*1b220*/  LDL R31, [R1+0xbb8] ;  /* 0x000bb800011f7983 */ /* 0x000ee80000100800 */
[----:B------:R0:W3:Y:S01]  /*1b230*/  @P0 LDG.E.U8 R188, desc[UR8][R8.64] ;  /* 0x0000000808bc0981 */ /* 0x0000e2000c1e1100 */
[----:B------:R-:W-:-:S02]  /*1b240*/  ISETP.GT.AND P0, PT, R3, 0x52, PT ;  /* 0x000000520300780c */ /* 0x000fc40003f04270 */
[----:B------:R-:W-:-:S05]  /*1b250*/  PRMT R184, RZ, 0x7610, R184 ;  /* 0x00007610ffb87816 */ /* 0x000fca00000000b8 */
[----:B0-----:R-:W-:Y:S02]  /*1b260*/  @P1 IMAD.MOV.U32 R8, RZ, RZ, R34 ;  /* 0x000000ffff081224 */ /* 0x001fe400078e0022 */
[----:B------:R-:W-:Y:S01]  /*1b270*/  @P1 IMAD.MOV.U32 R9, RZ, RZ, R35 ;  /* 0x000000ffff091224 */ /* 0x000fe200078e0023 */
[----:B------:R-:W3:Y:S04]  /*1b280*/  LDL R34, [R1+0xbb4] ;  /* 0x000bb40001227983 */ /* 0x000ee80000100800 */
[----:B------:R-:W3:Y:S04]  /*1b290*/  LDL R35, [R1+0xbb0] ;  /* 0x000bb00001237983 */ /* 0x000ee80000100800 */
[----:B------:R0:W3:Y:S01]  /*1b2a0*/  @P1 LDG.E.U8 R184, desc[UR8][R8.64] ;  /* 0x0000000808b81981 */ /* 0x0000e2000c1e1100 */
[----:B------:R-:W-:Y:S01]  /*1b2b0*/  ISETP.GT.AND P1, PT, R3, 0x53, PT ;  /* 0x000000530300780c */ /* 0x000fe20003f24270 */
[----:B0-----:R-:W-:-:S02]  /*1b2c0*/  @P0 IMAD.MOV.U32 R8, RZ, RZ, R28 ;  /* 0x000000ffff080224 */ /* 0x001fc400078e001c */
        /* <DEDUP_REMOVED lines=18> */
[----:B------:R3:W2:Y:S04]  /*1b3f0*/  @P0 LDG.E.U8 R175, desc[UR8][R8.64] ;  /* 0x0000000808af0981 */ /* 0x0006a8000c1e1100 */
[----:B------:R-:W2:Y:S01]  /*1b400*/  LDL R37, [R1+0xb90] ;  /* 0x000b900001257983 */ /* 0x000ea20000100800 */
[----:B---3--:R-:W-:-:S03]  /*1b410*/  @P1 IMAD.MOV.U32 R8, RZ, RZ, R24 ;  /* 0x000000ffff081224 */ /* 0x008fc600078e0018 */
[----:B------:R-:W3:Y:S01]  /*1b420*/  LDL R24, [R1+0xb9c] ;  /* 0x000b9c0001187983 */ /* 0x000ee20000100800 */
[----:B------:R-:W-:-:S03]  /*1b430*/  @P1 IMAD.MOV.U32 R9, RZ, RZ, R27 ;  /* 0x000000ffff091224 */ /* 0x000fc600078e001b */
        /* <DEDUP_REMOVED lines=12> */
[----:B0-----:R-:W-:Y:S01]  /*1b500*/  @P1 IMAD.MOV.U32 R8, RZ, RZ, R34 ;  /* 0x000000ffff081224 */ /* 0x001fe200078e0022 */
[----:B------:R-:W-:Y:S01]  /*1b510*/  PRMT R163, RZ, 0x7610, R163 ;  /* 0x00007610ffa37816 */ /* 0x000fe200000000a3 */
[----:B------:R-:W3:Y:S01]  /*1b520*/  LDL R34, [R1+0xb7c] ;  /* 0x000b7c0001227983 */ /* 0x000ee20000100800 */
[----:B------:R-:W-:-:S03]  /*1b530*/  @P1 IMAD.MOV.U32 R9, RZ, RZ, R35 ;  /* 0x000000ffff091224 */ /* 0x000fc600078e0023 */
[----:B------:R-:W3:Y:S04]  /*1b540*/  LDL R35, [R1+0xb78] ;  /* 0x000b780001237983 */ /* 0x000ee80000100800 */
[----:B------:R0:W3:Y:S01]  /*1b550*/  @P1 LDG.E.U8 R166, desc[UR8][R8.64] ;  /* 0x0000000808a61981 */ /* 0x0000e2000c1e1100 */
[----:B------:R-:W-:Y:S01]  /*1b560*/  ISETP.GT.AND P1, PT, R3, 0x59, PT ;  /* 0x000000590300780c */ /* 0x000fe20003f24270 */
[----:B0-----:R-:W-:Y:S02]  /*1b570*/  @P0 IMAD.MOV.U32 R8, RZ, RZ, R28 ;  /* 0x000000ffff080224 */ /* 0x001fe400078e001c */
[----:B------:R-:W3:Y:S01]  /*1b580*/  LDL R28, [R1+0xb84] ;  /* 0x000b8400011c7983 */ /* 0x000ee20000100800 */
[----:B------:R-:W-:-:S03]  /*1b590*/  @P0 IMAD.MOV.U32 R9, RZ, RZ, R32 ;  /* 0x000000ffff090224 */ /* 0x000fc600078e0020 */
[----:B------:R-:W3:Y:S04]  /*1b5a0*/  LDL R32, [R1+0xb80] ;  /* 0x000b800001207983 */ /* 0x000ee80000100800 */
[----:B------:R4:W3:Y:S01]  /*1b5b0*/  @P0 LDG.E.U8 R163, desc[UR8][R8.64] ;  /* 0x0000000808a30981 */ /* 0x0008e2000c1e1100 */
[----:B------:R-:W-:Y:S02]  /*1b5c0*/  ISETP.GT.AND P0, PT, R3, 0x5a, PT ;  /* 0x0000005a0300780c */ /* 0x000fe40003f04270 */
[----:B------:R-:W-:Y:S02]  /*1b5d0*/  PRMT R160, RZ, 0x7610, R160 ;  /* 0x00007610ffa07816 */ /* 0x000fe400000000a0 */
[----:B------:R-:W-:Y:S02]  /*1b5e0*/  PRMT R157, RZ, 0x7610, R157 ;  /* 0x00007610ff9d7816 */ /* 0x000fe4000000009d */
[----:B------:R-:W-:Y:S01]  /*1b5f0*/  PRMT R154, RZ, 0x7610, R154 ;  /* 0x00007610ff9a7816 */ /* 0x000fe2000000009a */
[----:B----4-:R-:W-:-:S02]  /*1b600*/  @P1 IMAD.MOV.U32 R8, RZ, RZ, R30 ;  /* 0x000000ffff081224 */ /* 0x010fc400078e001e */
        /* <DEDUP_REMOVED lines=13> */
[----:B------:R-:W3:Y:S04]  /*1b6e0*/  LDL R36, [R1+0xb64] ;  /* 0x000b640001247983 */ /* 0x000ee80000100800 */
[----:B------:R-:W3:Y:S04]  /*1b6f0*/  LDL R37, [R1+0xb60] ;  /* 0x000b600001257983 */ /* 0x000ee80000100800 */
[----:B------:R0:W3:Y:S02]  /*1b700*/  @P1 LDG.E.U8 R154, desc[UR8][R8.64] ;  /* 0x00000008089a1981 */ /* 0x0000e4000c1e1100 */
        /* <DEDUP_REMOVED lines=18> */
[----:B------:R-:W-:Y:S01]  /*1b830*/  PRMT R15, RZ, 0x7610, R15 ;  /* 0x00007610ff0f7816 */ /* 0x000fe2000000000f */
[----:B------:R-:W3:Y:S04]  /*1b840*/  LDL R35, [R1+0xb40] ;  /* 0x000b400001237983 */ /* 0x000ee80000100800 */
[----:B------:R4:W3:Y:S01]  /*1b850*/  @P0 LDG.E.U8 R17, desc[UR8][R8.64] ;  /* 0x0000000808110981 */ /* 0x0008e2000c1e1100 */
[----:B------:R-:W-:-:S03]  /*1b860*/  ISETP.GT.AND P0, PT, R3, 0x60, PT ;  /* 0x000000600300780c */ /* 0x000fc60003f04270 */
[----:B------:R-:W3:Y:S01]  /*1b870*/  LDL R34, [R1+0xb44] ;  /* 0x000b440001227983 */ /* 0x000ee20000100800 */
        /* <DEDUP_REMOVED lines=14> */
[----:B0-----:R-:W-:Y:S01]  /*1b960*/  @P1 IMAD.MOV.U32 R8, RZ, RZ, R36 ;  /* 0x000000ffff081224 */ /* 0x001fe200078e0024 */
[----:B------:R-:W-:Y:S01]  /*1b970*/  PRMT R180, RZ, 0x7610, R180 ;  /* 0x00007610ffb47816 */ /* 0x000fe200000000b4 */
[----:B------:R-:W3:Y:S01]  /*1b980*/  LDL R36, [R1+0xb2c] ;  /* 0x000b2c0001247983 */ /* 0x000ee20000100800 */
[----:B------:R-:W-:-:S03]  /*1b990*/  @P1 IMAD.MOV.U32 R9, RZ, RZ, R37 ;  /* 0x000000ffff091224 */ /* 0x000fc600078e0025 */
[----:B------:R-:W3:Y:S04]  /*1b9a0*/  LDL R37, [R1+0xb28] ;  /* 0x000b280001257983 */ /* 0x000ee80000100800 */
[----:B------:R0:W3:Y:S02]  /*1b9b0*/  @P1 LDG.E.U8 R183, desc[UR8][R8.64] ;  /* 0x0000000808b71981 */ /* 0x0000e4000c1e1100 */
[----:B0-----:R-:W-:Y:S02]  /*1b9c0*/  @P0 IMAD.MOV.U32 R8, RZ, RZ, R25 ;  /* 0x000000ffff080224 */ /* 0x001fe400078e0019 */
[----:B------:R-:W3:Y:S01]  /*1b9d0*/  LDL R25, [R1+0xb34] ;  /* 0x000b340001197983 */ /* 0x000ee20000100800 */
[----:B------:R-:W-:-:S03]  /*1b9e0*/  @P0 IMAD.MOV.U32 R9, RZ, RZ, R31 ;  /* 0x000000ffff090224 */ /* 0x000fc600078e001f */
[----:B------:R-:W3:Y:S01]  /*1b9f0*/  LDL R31, [R1+0xb30] ;  /* 0x000b3000011f7983 */ /* 0x000ee20000100800 */
[----:B------:R-:W-:-:S03]  /*1ba00*/  ISETP.GT.AND P1, PT, R3, 0x63, PT ;  /* 0x000000630300780c */ /* 0x000fc60003f24270 */
[----:B------:R0:W3:Y:S01]  /*1ba10*/  @P0 LDG.E.U8 R180, desc[UR8][R8.64] ;  /* 0x0000000808b40981 */ /* 0x0000e2000c1e1100 */
[----:B------:R-:W-:Y:S02]  /*1ba20*/  ISETP.GT.AND P0, PT, R3, 0x64, PT ;  /* 0x000000640300780c */ /* 0x000fe40003f04270 */
[----:B------:R-:W-:Y:S02]  /*1ba30*/  PRMT R177, RZ, 0x7610, R177 ;  /* 0x00007610ffb17816 */ /* 0x000fe400000000b1 */
[----:B------:R-:W-:-:S05]  /*1ba40*/  PRMT R174, RZ, 0x7610, R174 ;  /* 0x00007610ffae7816 */ /* 0x000fca00000000ae */
[----:B0-----:R-:W-:Y:S02]  /*1ba50*/  @P1 IMAD.MOV.U32 R8, RZ, RZ, R28 ;  /* 0x000000ffff081224 */ /* 0x001fe400078e001c */
[----:B------:R-:W3:Y:S01]  /*1ba60*/  LDL R28, [R1+0xb24] ;  /* 0x000b2400011c7983 */ /* 0x000ee20000100800 */
[----:B------:R-:W-:-:S03]  /*1ba70*/  @P1 IMAD.MOV.U32 R9, RZ, RZ, R32 ;  /* 0x000000ffff091224 */ /* 0x000fc600078e0020 */
[----:B------:R-:W3:Y:S04]  /*1ba80*/  LDL R32, [R1+0xb20] ;  /* 0x000b200001207983 */ /* 0x000ee80000100800 */
[----:B------:R4:W3:Y:S01]  /*1ba90*/  @P1 LDG.E.U8 R177, desc[UR8][R8.64] ;  /* 0x0000000808b11981 */ /* 0x0008e2000c1e1100 */
[----:B------:R-:W-:Y:S02]  /*1baa0*/  ISETP.GT.AND P1, PT, R3, 0x65, PT ;  /* 0x000000650300780c */ /* 0x000fe40003f24270 */
        /* <DEDUP_REMOVED lines=35> */
[----:B0-----:R-:W-:-:S03]  /*1bce0*/  @P1 IMAD.MOV.U32 R8, RZ, RZ, R28 ;  /* 0x000000ffff081224 */ /* 0x001fc600078e001c */
[----:B------:R-:W3:Y:S01]  /*1bcf0*/  LDL R28, [R1+0xafc] ;  /* 0x000afc00011c7983 */ /* 0x000ee20000100800 */
[----:B------:R-:W-:-:S03]  /*1bd00*/  @P1 IMAD.MOV.U32 R9, RZ, RZ, R32 ;  /* 0x000000ffff091224 */ /* 0x000fc600078e0020 */
        /* <DEDUP_REMOVED lines=73> */
[----:B------:R-:W-:Y:S02]  /*1c1a0*/  ISETP.GT.AND P1, PT, R3, 0x75, PT ;  /* 0x000000750300780c */ /* 0x000fe40003f24270 */
[----:B------:R-:W-:-:S07]  /*1c1b0*/  PRMT R176, RZ, 0x7610, R176 ;  /* 0x00007610ffb07816 */ /* 0x000fce00000000b0 */
[----:B0-----:R-:W-:Y:S02]  /*1c1c0*/  @P0 IMAD.MOV.U32 R8, RZ, RZ, R28 ;  /* 0x000000ffff080224 */ /* 0x001fe400078e001c */
[----:B------:R-:W3:Y:S01]  /*1c1d0*/  LDL R28, [R1+0xa9c] ;  /* 0x000a9c00011c7983 */ /* 0x000ee20000100800 */
[----:B------:R-:W-:-:S03]  /*1c1e0*/  @P0 IMAD.MOV.U32 R9, RZ, RZ, R32 ;  /* 0x000000ffff090224 */ /* 0x000fc600078e0020 */
[----:B------:R-:W3:Y:S04]  /*1c1f0*/  LDL R32, [R1+0xa98] ;  /* 0x000a980001207983 */ /* 0x000ee80000100800 */
        /* <DEDUP_REMOVED lines=12> */
[----:B------:R-:W2:Y:S04]  /*1c2c0*/  LDL.LU R147, [R1+0x61c] ;  /* 0x00061c0001937983 */ /* 0x000ea80000300800 */
[----:B------:R3:W2:Y:S01]  /*1c2d0*/  @P0 LDG.E.U8 R173, desc[UR8][R8.64] ;  /* 0x0000000808ad0981 */ /* 0x0006a2000c1e1100 */
[----:B------:R-:W-:Y:S01]  /*1c2e0*/  ISETP.GT.AND P0, PT, R3, 0x78, PT ;  /* 0x000000780300780c */ /* 0x000fe20003f04270 */
[----:B---3--:R-:W-:-:S02]  /*1c2f0*/  @P1 IMAD.MOV.U32 R8, RZ, RZ, R24 ;  /* 0x000000ffff081224 */ /* 0x008fc400078e0018 */
[----:B------:R-:W3:Y:S01]  /*1c300*/  LDL R24, [R1+0xa8c] ;  /* 0x000a8c0001187983 */ /* 0x000ee20000100800 */
[----:B------:R-:W-:-:S03]  /*1c310*/  @P1 IMAD.MOV.U32 R9, RZ, RZ, R27 ;  /* 0x000000ffff091224 */ /* 0x000fc600078e001b */
[----:B------:R-:W3:Y:S04]  /*1c320*/  LDL R27, [R1+0xa88] ;  /* 0x000a8800011b7983 */ /* 0x000ee80000100800 */
[----:B------:R-:W3:Y:S04]  /*1c330*/  LDL.LU R148, [R1+0x618] ;  /* 0x0006180001947983 */ /* 0x000ee80000300800 */
[----:B------:R0:W3:Y:S02]  /*1c340*/  @P1 LDG.E.U8 R170, desc[UR8][R8.64] ;  /* 0x0000000808aa1981 */ /* 0x0000e4000c1e1100 */
        /* <DEDUP_REMOVED lines=8> */
[----:B------:R-:W-:Y:S01]  /*1c3d0*/  PRMT R164, RZ, 0x7610, R164 ;  /* 0x00007610ffa47816 */ /* 0x000fe200000000a4 */
[----:B------:R-:W3:Y:S01]  /*1c3e0*/  LDL.LU R149, [R1+0x614] ;  /* 0x0006140001957983 */ /* 0x000ee20000300800 */
[----:B------:R-:W-:-:S03]  /*1c3f0*/  PRMT R161, RZ, 0x7610, R161 ;  /* 0x00007610ffa17816 */ /* 0x000fc600000000a1 */
[----:B0-----:R-:W-:Y:S02]  /*1c400*/  @P1 IMAD.MOV.U32 R8, RZ, RZ, R34 ;  /* 0x000000ffff081224 */ /* 0x001fe400078e0022 */
[----:B------:R-:W-:Y:S01]  /*1c410*/  @P1 IMAD.MOV.U32 R9, RZ, RZ, R35 ;  /* 0x000000ffff091224 */ /* 0x000fe200078e0023 */
[----:B------:R-:W-:Y:S01]  /*1c420*/  LOP3.LUT R158, R158, 0xffff, RZ, 0xc0, !PT ;  /* 0x0000ffff9e9e7812 */ /* 0x000fe200078ec0ff */
[----:B------:R-:W3:Y:S04]  /*1c430*/  LDL R34, [R1+0xa78] ;  /* 0x000a780001227983 */ /* 0x000ee80000100800 */
[----:B------:R0:W3:Y:S02]  /*1c440*/  @P1 LDG.E.U8 R164, desc[UR8][R8.64] ;  /* 0x0000000808a41981 */ /* 0x0000e4000c1e1100 */
[----:B0-----:R-:W-:Y:S01]  /*1c450*/  @P0 IMAD.MOV.U32 R8, RZ, RZ, R28 ;  /* 0x000000ffff080224 */ /* 0x001fe200078e001c */
[----:B------:R-:W-:Y:S01]  /*1c460*/  LOP3.LUT R155, R155, 0xffff, RZ, 0xc0, !PT ;  /* 0x0000ffff9b9b7812 */ /* 0x000fe200078ec0ff */
[----:B------:R-:W3:Y:S01]  /*1c470*/  LDL R28, [R1+0xa7c] ;  /* 0x000a7c00011c7983 */ /* 0x000ee20000100800 */
[----:B------:R-:W-:-:S05]  /*1c480*/  @P0 IMAD.MOV.U32 R9, RZ, RZ, R32 ;  /* 0x000000ffff090224 */ /* 0x000fca00078e0020 */
[----:B------:R4:W3:Y:S01]  /*1c490*/  @P0 LDG.E.U8 R161, desc[UR8][R8.64] ;  /* 0x0000000808a10981 */ /* 0x0008e2000c1e1100 */
[----:B------:R-:W-:Y:S02]  /*1c4a0*/  ISETP.GT.AND P0, PT, R3, 0x7b, PT ;  /* 0x0000007b0300780c */ /* 0x000fe40003f04270 */
[--C-:B------:R-:W-:Y:S02]  /*1c4b0*/  PRMT R32, R158, 0x3340, R155.reuse ;  /* 0x000033409e207816 */ /* 0x100fe4000000009b */
[----:B------:R-:W-:Y:S02]  /*1c4c0*/  PRMT R158, RZ, 0x7610, R158 ;  /* 0x00007610ff9e7816 */ /* 0x000fe4000000009e */
[----:B------:R-:W-:Y:S02]  /*1c4d0*/  LOP3.LUT R152, R152, 0xffff, RZ, 0xc0, !PT ;  /* 0x0000ffff98987812 */ /* 0x000fe400078ec0ff */
[----:B------:R-:W-:Y:S02]  /*1c4e0*/  PRMT R155, RZ, 0x7610, R155 ;  /* 0x00007610ff9b7816 */ /* 0x000fe4000000009b */
[----:B------:R-:W-:-:S03]  /*1c4f0*/  LOP3.LUT R21, R21, 0xffff, RZ, 0xc0, !PT ;  /* 0x0000ffff15157812 */ /* 0x000fc600078ec0ff */
[----:B----4-:R-:W-:Y:S02]  /*1c500*/  @P0 IMAD.MOV.U32 R8, RZ, RZ, R30 ;  /* 0x000000ffff080224 */ /* 0x010fe400078e001e */
[----:B--2---:R-:W-:-:S05]  /*1c510*/  @P0 IMAD.MOV.U32 R9, RZ, RZ, R33 ;  /* 0x000000ffff090224 */ /* 0x004fca00078e0021 */
[----:B------:R0:W2:Y:S01]  /*1c520*/  @P0 LDG.E.U8 R158, desc[UR8][R8.64] ;  /* 0x00000008089e0981 */ /* 0x0000a2000c1e1100 */
[----:B------:R-:W-:Y:S02]  /*1c530*/  ISETP.GT.AND P0, PT, R3, 0x7c, PT ;  /* 0x0000007c0300780c */ /* 0x000fe40003f04270 */
[----:B0-----:R-:W-:-:S04]  /*1c540*/  LOP3.LUT R8, R147, 0xffff, RZ, 0xc0, !PT ;  /* 0x0000ffff93087812 */ /* 0x001fc800078ec0ff */
[----:B------:R-:W-:-:S07]  /*1c550*/  PRMT R33, R8, 0x3340, R152 ;  /* 0x0000334008217816 */ /* 0x000fce0000000098 */
[----:B---3--:R-:W-:Y:S02]  /*1c560*/  @P0 IMAD.MOV.U32 R8, RZ, RZ, R24 ;  /* 0x000000ffff080224 */ /* 0x008fe400078e0018 */
[----:B------:R-:W3:Y:S01]  /*1c570*/  LDL R24, [R1+0xa74] ;  /* 0x000a740001187983 */ /* 0x000ee20000100800 */
[----:B------:R-:W-:-:S03]  /*1c580*/  @P0 IMAD.MOV.U32 R9, RZ, RZ, R27 ;  /* 0x000000ffff090224 */ /* 0x000fc600078e001b */
[----:B------:R-:W4:Y:S04]  /*1c590*/  LDL R27, [R1+0xa70] ;  /* 0x000a7000011b7983 */ /* 0x000f280000100800 */
[----:B------:R0:W2:Y:S01]  /*1c5a0*/  @P0 LDG.E.U8 R155, desc[UR8][R8.64] ;  /* 0x00000008089b0981 */ /* 0x0000a2000c1e1100 */
[----:B------:R-:W-:Y:S02]  /*1c5b0*/  ISETP.GT.AND P0, PT, R3, 0x7d, PT ;  /* 0x0000007d0300780c */ /* 0x000fe40003f04270 */
[----:B0-----:R-:W-:-:S04]  /*1c5c0*/  LOP3.LUT R8, R148, 0xffff, RZ, 0xc0, !PT ;  /* 0x0000ffff94087812 */ /* 0x001fc800078ec0ff */
[----:B------:R-:W-:-:S07]  /*1c5d0*/  PRMT R30, R8, 0x3340, R21 ;  /* 0x00003340081e7816 */ /* 0x000fce0000000015 */
[----:B------:R-:W-:Y:S02]  /*1c5e0*/  @P0 IMAD.MOV.U32 R8, RZ, RZ, R25 ;  /* 0x000000ffff080224 */ /* 0x000fe400078e0019 */
[----:B------:R-:W2:Y:S01]  /*1c5f0*/  LDL R25, [R1+0x128c] ;  /* 0x00128c0001197983 */ /* 0x000ea20000100800 */
[----:B------:R-:W-:Y:S01]  /*1c600*/  PRMT R152, RZ, 0x7610, R152 ;  /* 0x00007610ff987816 */ /* 0x000fe20000000098 */
[----:B------:R-:W-:-:S05]  /*1c610*/  @P0 IMAD.MOV.U32 R9, RZ, RZ, R31 ;  /* 0x000000ffff090224 */ /* 0x000fca00078e001f */
[----:B------:R0:W2:Y:S01]  /*1c620*/  @P0 LDG.E.U8 R152, desc[UR8][R8.64] ;  /* 0x0000000808980981 */ /* 0x0000a2000c1e1100 */
[----:B------:R-:W-:Y:S02]  /*1c630*/  ISETP.GT.AND P0, PT, R3, 0x7e, PT ;  /* 0x0000007e0300780c */ /* 0x000fe40003f04270 */
[----:B------:R-:W-:Y:S02]  /*1c640*/  PRMT R21, RZ, 0x7610, R21 ;  /* 0x00007610ff157816 */ /* 0x000fe40000000015 */
[----:B0-----:R-:W-:Y:S02]  /*1c650*/  LOP3.LUT R9, R149, 0xffff, RZ, 0xc0, !PT ;  /* 0x0000ffff95097812 */ /* 0x001fe400078ec0ff */
[----:B------:R-:W-:Y:S02]  /*1c660*/  LOP3.LUT R8, R2, 0xffff, RZ, 0xc0, !PT ;  /* 0x0000ffff02087812 */ /* 0x000fe400078ec0ff */
[----:B------:R-:W-:Y:S01]  /*1c670*/  LOP3.LUT R18, R18, 0xffff, RZ, 0xc0, !PT ;  /* 0x0000ffff12127812 */ /* 0x000fe200078ec0ff */
[----:B------:R-:W2:Y:S01]  /*1c680*/  LDL.LU R2, [R1+0x1750] ;  /* 0x0017500001027983 */ /* 0x000ea20000300800 */
[----:B------:R-:W-:-:S03]  /*1c690*/  PRMT R31, R9, 0x3340, R8 ;  /* 0x00003340091f7816 */ /* 0x000fc60000000008 */
[----:B------:R-:W-:Y:S01]  /*1c6a0*/  @P0 IMAD.MOV.U32 R9, RZ, RZ, R34 ;  /* 0x000000ffff090224 */ /* 0x000fe200078e0022 */
[----:B------:R-:W-:Y:S02]  /*1c6b0*/  LOP3.LUT R13, R13, 0xffff, RZ, 0xc0, !PT ;  /* 0x0000ffff0d0d7812 */ /* 0x000fe400078ec0ff */
[----:B------:R-:W-:Y:S01]  /*1c6c0*/  LOP3.LUT R12, R12, 0xffff, RZ, 0xc0, !PT ;  /* 0x0000ffff0c0c7812 */ /* 0x000fe200078ec0ff */
[----:B------:R-:W-:Y:S01]  /*1c6d0*/  @P0 IMAD.MOV.U32 R8, RZ, RZ, R28 ;  /* 0x000000ffff080224 */ /* 0x000fe200078e001c */
[----:B------:R-:W-:Y:S02]  /*1c6e0*/  LOP3.LUT R28, R5, 0xffff, RZ, 0xc0, !PT ;  /* 0x0000ffff051c7812 */ /* 0x000fe400078ec0ff */
[----:B------:R-:W-:Y:S01]  /*1c6f0*/  LOP3.LUT R11, R11, 0xffff, RZ, 0xc0, !PT ;  /* 0x0000ffff0b0b7812 */ /* 0x000fe200078ec0ff */
[----:B------:R-:W2:Y:S04]  /*1c700*/  LDL.LU R5, [R1+0x174c] ;  /* 0x00174c0001057983 */ /* 0x000ea80000300800 */
[----:B------:R0:W2:Y:S01]  /*1c710*/  @P0 LDG.E.U8 R21, desc[UR8][R8.64] ;  /* 0x0000000808150981 */ /* 0x0000a2000c1e1100 */
[----:B------:R-:W-:-:S02]  /*1c720*/  ISETP.GT.AND P0, PT, R3, 0x7f, PT ;  /* 0x0000007f0300780c */ /* 0x000fc40003f04270 */
[----:B------:R-:W-:Y:S02]  /*1c730*/  LOP3.LUT R10, R10, 0xffff, RZ, 0xc0, !PT ;  /* 0x0000ffff0a0a7812 */ /* 0x000fe400078ec0ff */
[----:B------:R-:W-:Y:S02]  /*1c740*/  PRMT R12, R13, 0x3340, R12 ;  /* 0x000033400d0c7816 */ /* 0x000fe4000000000c */
[----:B0-----:R-:W-:Y:S02]  /*1c750*/  LOP3.LUT R9, R6, 0xffff, RZ, 0xc0, !PT ;  /* 0x0000ffff06097812 */ /* 0x001fe400078ec0ff */
[----:B------:R-:W-:Y:S01]  /*1c760*/  LOP3.LUT R8, R14, 0xffff, RZ, 0xc0, !PT ;  /* 0x0000ffff0e087812 */ /* 0x000fe200078ec0ff */
[----:B------:R-:W2:Y:S01]  /*1c770*/  LDL.LU R6, [R1+0x1748] ;  /* 0x0017480001067983 */ /* 0x000ea20000300800 */
[----:B------:R-:W-:Y:S02]  /*1c780*/  PRMT R28, R28, 0x3340, R9 ;  /* 0x000033401c1c7816 */ /* 0x000fe40000000009 */
[----:B------:R-:W-:Y:S01]  /*1c790*/  PRMT R18, R8, 0x3340, R18 ;  /* 0x0000334008127816 */ /* 0x000fe20000000012 */
[----:B------:R-:W2:Y:S01]  /*1c7a0*/  LDL.LU R14, [R1+0x1744] ;  /* 0x00174400010e7983 */ /* 0x000ea20000300800 */
[----:B------:R-:W-:-:S02]  /*1c7b0*/  PRMT R11, R11, 0x3340, R10 ;  /* 0x000033400b0b7816 */ /* 0x000fc4000000000a */
[--C-:B------:R-:W-:Y:S02]  /*1c7c0*/  PRMT R10, R28, 0x5410, R18.reuse ;  /* 0x000054101c0a7816 */ /* 0x100fe40000000012 */
[----:B------:R-:W-:Y:S02]  /*1c7d0*/  PRMT R11, R12, 0x5410, R11 ;  /* 0x000054100c0b7816 */ /* 0x000fe4000000000b */
[----:B------:R-:W-:Y:S02]  /*1c7e0*/  PRMT R18, RZ, 0x7610, R18 ;  /* 0x00007610ff127816 */ /* 0x000fe40000000012 */
[----:B------:R-:W-:Y:S02]  /*1c7f0*/  PRMT R8, R32, 0x5410, R33 ;  /* 0x0000541020087816 */ /* 0x000fe40000000021 */
[----:B------:R-:W-:Y:S01]  /*1c800*/  PRMT R9, R30, 0x5410, R31 ;  /* 0x000054101e097816 */ /* 0x000fe2000000001f */
[----:B---3--:R-:W-:Y:S02]  /*1c810*/  @P0 IMAD.MOV.U32 R12, RZ, RZ, R24 ;  /* 0x000000ffff0c0224 */ /* 0x008fe400078e0018 */
[----:B------:R-:W3:Y:S01]  /*1c820*/  LDL R24, [R1+0x12ac] ;  /* 0x0012ac0001187983 */ /* 0x000ee20000100800 */
[----:B----4-:R-:W-:-:S05]  /*1c830*/  @P0 IMAD.MOV.U32 R13, RZ, RZ, R27 ;  /* 0x000000ffff0d0224 */ /* 0x010fca00078e001b */
[----:B------:R0:W4:Y:S01]  /*1c840*/  @P0 LDG.E.U8 R18, desc[UR8][R12.64] ;  /* 0x000000080c120981 */ /* 0x000122000c1e1100 */
[----:B------:R-:W-:Y:S06]  /*1c850*/  BAR.SYNC.DEFER_BLOCKING 0x0 ;  /* 0x0000000000007b1d */ /* 0x000fec0000010000 */
[----:B--2---:R1:W-:Y:S02]  /*1c860*/  STS.128 [R25+UR4+0x10000], R8 ;  /* 0x0100000819007988 */ /* 0x0043e40008000c04 */
[----:B-1----:R-:W-:Y:S02]  /*1c870*/  LOP3.LUT R8, R0, 0xffff, RZ, 0xc0, !PT ;  /* 0x0000ffff00087812 */ /* 0x002fe400078ec0ff */
[----:B------:R-:W2:Y:S04]  /*1c880*/  LDL.LU R0, [R1+0x1740] ;  /* 0x0017400001007983 */ /* 0x000ea80000300800 */
[----:B------:R-:W4:Y:S01]  /*1c890*/  LDL R13, [R1+0x12a8] ;  /* 0x0012a800010d7983 */ /* 0x000f220000100800 */
[----:B------:R-:W-:-:S02]  /*1c8a0*/  LOP3.LUT R252, R252, 0xffff, RZ, 0xc0, !PT ;  /* 0x0000fffffcfc7812 */ /* 0x000fc400078ec0ff */
[----:B------:R-:W-:Y:S01]  /*1c8b0*/  LOP3.LUT R251, R251, 0xffff, RZ, 0xc0, !PT ;  /* 0x0000fffffbfb7812 */ /* 0x000fe200078ec0ff */
[----:B------:R-:W2:Y:S01]  /*1c8c0*/  LDL R12, [R1+0x12a4] ;  /* 0x0012a400010c7983 */ /* 0x000ea20000100800 */
[----:B------:R-:W-:Y:S02]  /*1c8d0*/  LOP3.LUT R250, R250, 0xffff, RZ, 0xc0, !PT ;  /* 0x0000fffffafa7812 */ /* 0x000fe400078ec0ff */
[----:B------:R-:W-:Y:S01]  /*1c8e0*/  LOP3.LUT R249, R249, 0xffff, RZ, 0xc0, !PT ;  /* 0x0000fffff9f97812 */ /* 0x000fe200078ec0ff */
[----:B------:R-:W2:Y:S01]  /*1c8f0*/  LDL R30, [R1+0x129c] ;  /* 0x00129c00011e7983 */ /* 0x000ea20000100800 */
[----:B------:R-:W-:Y:S02]  /*1c900*/  LOP3.LUT R248, R248, 0xffff, RZ, 0xc0, !PT ;  /* 0x0000fffff8f87812 */ /* 0x000fe400078ec0ff */
[----:B------:R-:W-:Y:S02]  /*1c910*/  LOP3.LUT R247, R247, 0xffff, RZ, 0xc0, !PT ;  /* 0x0000fffff7f77812 */ /* 0x000fe400078ec0ff */
[----:B------:R-:W-:-:S02]  /*1c920*/  LOP3.LUT R246, R246, 0xffff, RZ, 0xc0, !PT ;  /* 0x0000fffff6f67812 */ /* 0x000fc400078ec0ff */
[----:B------:R-:W-:Y:S02]  /*1c930*/  LOP3.LUT R245, R245, 0xffff, RZ, 0xc0, !PT ;  /* 0x0000fffff5f57812 */ /* 0x000fe400078ec0ff */
[----:B------:R-:W-:Y:S02]  /*1c940*/  LOP3.LUT R244, R244, 0xffff, RZ, 0xc0, !PT ;  /* 0x0000fffff4f47812 */ /* 0x000fe400078ec0ff */
[----:B------:R-:W-:Y:S02]  /*1c950*/  LOP3.LUT R243, R243, 0xffff, RZ, 0xc0, !PT ;  /* 0x0000fffff3f37812 */ /* 0x000fe400078ec0ff */
        /* <DEDUP_REMOVED lines=20> */
[----:B------:R-:W-:Y:S01]  /*1caa0*/  LOP3.LUT R221, R221, 0xffff, RZ, 0xc0, !PT ;  /* 0x0000ffffdddd7812 */ /* 0x000fe200078ec0ff */
[----:B------:R-:W0:Y:S01]  /*1cab0*/  S2R R149, SR_TID.X ;  /* 0x0000000000957919 */ /* 0x000e220000002100 */
[----:B------:R-:W-:-:S02]  /*1cac0*/  PRMT R252, R8, 0x3340, R252 ;  /* 0x0000334008fc7816 */ /* 0x000fc400000000fc */
[----:B------:R-:W-:Y:S01]  /*1cad0*/  PRMT R8, R251, 0x3340, R250 ;  /* 0x00003340fb087816 */ /* 0x000fe200000000fa */
[----:B------:R-:W2:Y:S01]  /*1cae0*/  LDL R28, [R1+0x1278] ;  /* 0x00127800011c7983 */ /* 0x000ea20000100800 */
[----:B------:R-:W-:Y:S02]  /*1caf0*/  PRMT R248, R249, 0x3340, R248 ;  /* 0x00003340f9f87816 */ /* 0x000fe400000000f8 */
[----:B------:R-:W-:Y:S01]  /*1cb00*/  PRMT R9, R247, 0x3340, R246 ;  /* 0x00003340f7097816 */ /* 0x000fe200000000f6 */
[----:B------:R-:W2:Y:S01]  /*1cb10*/  LDL R27, [R1+0x127c] ;  /* 0x00127c00011b7983 */ /* 0x000ea20000100800 */
[----:B------:R-:W-:Y:S02]  /*1cb20*/  PRMT R244, R245, 0x3340, R244 ;  /* 0x00003340f5f47816 */ /* 0x000fe400000000f4 */
[----:B------:R-:W-:Y:S01]  /*1cb30*/  PRMT R10, R243, 0x3340, R242 ;  /* 0x00003340f30a7816 */ /* 0x000fe200000000f2 */
[----:B------:R-:W2:Y:S01]  /*1cb40*/  LDL R25, [R1+0xe74] ;  /* 0x000e740001197983 */ /* 0x000ea20000100800 */
        /* <DEDUP_REMOVED lines=15> */
[----:B------:R-:W-:Y:S02]  /*1cc40*/  LOP3.LUT R222, R222, 0xffff, RZ, 0xc0, !PT ;  /* 0x0000ffffdede7812 */ /* 0x000fe400078ec0ff */
[----:B------:R-:W-:Y:S01]  /*1cc50*/  LOP3.LUT R220, R220, 0xffff, RZ, 0xc0, !PT ;  /* 0x0000ffffdcdc7812 */ /* 0x000fe200078ec0ff */
[----:B------:R-:W2:Y:S01]  /*1cc60*/  LDL R40, [R1+0x11fc] ;  /* 0x0011fc0001287983 */ /* 0x000ea20000100800 */
[----:B------:R-:W-:-:S02]  /*1cc70*/  LOP3.LUT R219, R219, 0xffff, RZ, 0xc0, !PT ;  /* 0x0000ffffdbdb7812 */ /* 0x000fc400078ec0ff */
[----:B------:R-:W-:Y:S01]  /*1cc80*/  LOP3.LUT R218, R218, 0xffff, RZ, 0xc0, !PT ;  /* 0x0000ffffdada7812 */ /* 0x000fe200078ec0ff */
[----:B------:R-:W2:Y:S01]  /*1cc90*/  LDL R37, [R1+0x11d8] ;  /* 0x0011d80001257983 */ /* 0x000ea20000100800 */
[----:B------:R-:W-:Y:S02]  /*1cca0*/  LOP3.LUT R217, R217, 0xffff, RZ, 0xc0, !PT ;  /* 0x0000ffffd9d97812 */ /* 0x000fe400078ec0ff */
[----:B------:R-:W-:Y:S01]  /*1ccb0*/  LOP3.LUT R216, R216, 0xffff, RZ, 0xc0, !PT ;  /* 0x0000ffffd8d87812 */ /* 0x000fe200078ec0ff */
        /* <DEDUP_REMOVED lines=15> */
[----:B------:R-:W2:Y:S04]  /*1cdb0*/  LDL R31, [R1+0x1178] ;  /* 0x00117800011f7983 */ /* 0x000ea80000100800 */
[----:B---3--:R1:W-:Y:S02]  /*1cdc0*/  STS.128 [R24+UR4+0x10000], R8 ;  /* 0x0100000818007988 */ /* 0x0083e40008000c04 */
[----:B-1----:R-:W-:Y:S02]  /*1cdd0*/  PRMT R8, R235, 0x3340, R234 ;  /* 0x00003340eb087816 */ /* 0x002fe400000000ea */
[----:B------:R-:W3:Y:S01]  /*1cde0*/  LDL R24, [R1+0x126c] ;  /* 0x00126c0001187983 */ /* 0x000ee20000100800 */
[----:B------:R-:W-:-:S02]  /*1cdf0*/  PRMT R9, R231, 0x3340, R230 ;  /* 0x00003340e7097816 */ /* 0x000fc400000000e6 */
[----:B------:R-:W-:Y:S02]  /*1ce00*/  PRMT R10, R227, 0x3340, R226 ;  /* 0x00003340e30a7816 */ /* 0x000fe400000000e2 */
[----:B------:R-:W-:Y:S02]  /*1ce10*/  PRMT R11, R223, 0x3340, R221 ;  /* 0x00003340df0b7816 */ /* 0x000fe400000000dd */
[----:B------:R-:W-:Y:S02]  /*1ce20*/  PRMT R8, R236, 0x5410, R8 ;  /* 0x00005410ec087816 */ /* 0x000fe40000000008 */
[----:B------:R-:W-:Y:S02]  /*1ce30*/  PRMT R9, R232, 0x5410, R9 ;  /* 0x00005410e8097816 */ /* 0x000fe40000000009 */
[----:B------:R-:W-:Y:S02]  /*1ce40*/  PRMT R10, R228, 0x5410, R10 ;  /* 0x00005410e40a7816 */ /* 0x000fe4000000000a */
[----:B------:R-:W-:-:S05]  /*1ce50*/  PRMT R11, R224, 0x5410, R11 ;  /* 0x00005410e00b7816 */ /* 0x000fca000000000b */
[----:B----4-:R1:W-:Y:S04]  /*1ce60*/  STS.128 [R13+UR4+0x10000], R8 ;  /* 0x010000080d007988 */ /* 0x0103e80008000c04 */
[----:B-1----:R-:W4:Y:S01]  /*1ce70*/  LDL R13, [R1+0x12a0] ;  /* 0x0012a000010d7983 */ /* 0x002f220000100800 */
[----:B------:R-:W-:Y:S02]  /*1ce80*/  PRMT R220, R222, 0x3340, R220 ;  /* 0x00003340dedc7816 */ /* 0x000fe400000000dc */
[----:B------:R-:W-:Y:S02]  /*1ce90*/  PRMT R8, R219, 0x3340, R218 ;  /* 0x00003340db087816 */ /* 0x000fe400000000da */
[----:B------:R-:W-:Y:S02]  /*1cea0*/  PRMT R216, R217, 0x3340, R216 ;  /* 0x00003340d9d87816 */ /* 0x000fe400000000d8 */
[----:B------:R-:W-:-:S02]  /*1ceb0*/  PRMT R9, R215, 0x3340, R214 ;  /* 0x00003340d7097816 */ /* 0x000fc400000000d6 */
[----:B------:R-:W-:Y:S02]  /*1cec0*/  PRMT R212, R213, 0x3340, R212 ;  /* 0x00003340d5d47816 */ /* 0x000fe400000000d4 */
[----:B------:R-:W-:Y:S02]  /*1ced0*/  PRMT R10, R211, 0x3340, R210 ;  /* 0x00003340d30a7816 */ /* 0x000fe400000000d2 */
[----:B------:R-:W-:Y:S02]  /*1cee0*/  PRMT R208, R209, 0x3340, R208 ;  /* 0x00003340d1d07816 */ /* 0x000fe400000000d0 */
[----:B------:R-:W-:Y:S02]  /*1cef0*/  PRMT R11, R207, 0x3340, R205 ;  /* 0x00003340cf0b7816 */ /* 0x000fe400000000cd */
[----:B------:R-:W-:Y:S02]  /*1cf00*/  PRMT R8, R220, 0x5410, R8 ;  /* 0x00005410dc087816 */ /* 0x000fe40000000008 */
[----:B------:R-:W-:-:S02]  /*1cf10*/  PRMT R9, R216, 0x5410, R9 ;  /* 0x00005410d8097816 */ /* 0x000fc40000000009 */
[----:B------:R-:W-:Y:S02]  /*1cf20*/  PRMT R10, R212, 0x5410, R10 ;  /* 0x00005410d40a7816 */ /* 0x000fe4000000000a */
[----:B------:R-:W-:Y:S02]  /*1cf30*/  PRMT R11, R208, 0x5410, R11 ;  /* 0x00005410d00b7816 */ /* 0x000fe4000000000b */
        /* <DEDUP_REMOVED lines=16> */
[----:B--2---:R1:W-:Y:S01]  /*1d040*/  STS.128 [R12+UR4+0x10000], R8 ;  /* 0x010000080c007988 */ /* 0x0043e20008000c04 */
[----:B------:R-:W-:-:S02]  /*1d050*/  PRMT R204, R206, 0x3340, R204 ;  /* 0x00003340cecc7816 */ /* 0x000fc400000000cc */
[----:B------:R-:W-:Y:S02]  /*1d060*/  PRMT R200, R201, 0x3340, R200 ;  /* 0x00003340c9c87816 */ /* 0x000fe400000000c8 */
[----:B------:R-:W-:Y:S02]  /*1d070*/  PRMT R196, R197, 0x3340, R196 ;  /* 0x00003340c5c47816 */ /* 0x000fe400000000c4 */
[----:B------:R-:W-:Y:S02]  /*1d080*/  PRMT R191, R193, 0x3340, R191 ;  /* 0x00003340c1bf7816 */ /* 0x000fe400000000bf */
[----:B-1----:R-:W-:Y:S02]  /*1d090*/  PRMT R8, R203, 0x3340, R202 ;  /* 0x00003340cb087816 */ /* 0x002fe400000000ca */
[----:B------:R-:W-:Y:S02]  /*1d0a0*/  PRMT R9, R199, 0x3340, R198 ;  /* 0x00003340c7097816 */ /* 0x000fe400000000c6 */
[----:B------:R-:W-:-:S02]  /*1d0b0*/  PRMT R10, R195, 0x3340, R194 ;  /* 0x00003340c30a7816 */ /* 0x000fc400000000c2 */
[----:B------:R-:W-:Y:S02]  /*1d0c0*/  PRMT R11, R189, 0x3340, R185 ;  /* 0x00003340bd0b7816 */ /* 0x000fe400000000b9 */
[----:B------:R-:W-:Y:S02]  /*1d0d0*/  PRMT R8, R204, 0x5410, R8 ;  /* 0x00005410cc087816 */ /* 0x000fe40000000008 */
[----:B------:R-:W-:Y:S02]  /*1d0e0*/  PRMT R9, R200, 0x5410, R9 ;  /* 0x00005410c8097816 */ /* 0x000fe40000000009 */
[----:B0-----:R-:W-:Y:S02]  /*1d0f0*/  LOP3.LUT R12, R149, 0x7f, RZ, 0xc0, !PT ;  /* 0x0000007f950c7812 */ /* 0x001fe400078ec0ff */
[----:B------:R-:W-:Y:S02]  /*1d100*/  PRMT R10, R196, 0x5410, R10 ;  /* 0x00005410c40a7816 */ /* 0x000fe4000000000a */
[----:B------:R-:W-:-:S02]  /*1d110*/  PRMT R11, R191, 0x5410, R11 ;  /* 0x00005410bf0b7816 */ /* 0x000fc4000000000b */
[----:B------:R-:W-:Y:S02]  /*1d120*/  ISETP.GE.AND P0, PT, R12, R3, PT ;  /* 0x000000030c00720c */ /* 0x000fe40003f06270 */
[----:B------:R-:W2:Y:S01]  /*1d130*/  LDL R12, [R1+0x125c] ;  /* 0x00125c00010c7983 */ /* 0x000ea20000100800 */
        /* <DEDUP_REMOVED lines=16> */
[----:B------:R-:W-:-:S02]  /*1d240*/  PRMT R184, R188, 0x3340, R184 ;  /* 0x00003340bcb87816 */ /* 0x000fc400000000b8 */
[----:B------:R-:W-:Y:S02]  /*1d250*/  PRMT R172, R175, 0x3340, R172 ;  /* 0x00003340afac7816 */ /* 0x000fe400000000ac */
[----:B------:R-:W-:Y:S02]  /*1d260*/  PRMT R160, R163, 0x3340, R160 ;  /* 0x00003340a3a07816 */ /* 0x000fe400000000a0 */
[----:B------:R-:W-:Y:S01]  /*1d270*/  PRMT R20, R23, 0x3340, R20 ;  /* 0x0000334017147816 */ /* 0x000fe20000000014 */
[----:B----4-:R0:W-:Y:S04]  /*1d280*/  STS.128 [R13+UR4+0x10000], R8 ;  /* 0x010000080d007988 */ /* 0x0101e80008000c04 */
[----:B0-----:R-:W4:Y:S01]  /*1d290*/  LDL R13, [R1+0x1258] ;  /* 0x00125800010d7983 */ /* 0x001f220000100800 */
[----:B------:R-:W-:-:S02]  /*1d2a0*/  PRMT R8, R181, 0x3340, R178 ;  /* 0x00003340b5087816 */ /* 0x000fc400000000b2 */
[----:B------:R-:W-:Y:S02]  /*1d2b0*/  PRMT R9, R169, 0x3340, R166 ;  /* 0x00003340a9097816 */ /* 0x000fe400000000a6 */
[----:B------:R-:W-:Y:S02]  /*1d2c0*/  PRMT R10, R157, 0x3340, R154 ;  /* 0x000033409d0a7816 */ /* 0x000fe4000000009a */
[----:B------:R-:W-:Y:S02]  /*1d2d0*/  PRMT R11, R17, 0x3340, R15 ;  /* 0x00003340110b7816 */ /* 0x000fe4000000000f */
[----:B------:R-:W-:Y:S02]  /*1d2e0*/  PRMT R8, R184, 0x5410, R8 ;  /* 0x00005410b8087816 */ /* 0x000fe40000000008 */
[----:B------:R-:W-:Y:S02]  /*1d2f0*/  PRMT R9, R172, 0x5410, R9 ;  /* 0x00005410ac097816 */ /* 0x000fe40000000009 */
[----:B------:R-:W-:-:S02]  /*1d300*/  PRMT R10, R160, 0x5410, R10 ;  /* 0x00005410a00a7816 */ /* 0x000fc4000000000a */
[----:B------:R-:W-:-:S05]  /*1d310*/  PRMT R11, R20, 0x5410, R11 ;  /* 0x00005410140b7816 */ /* 0x000fca000000000b */
[----:B------:R0:W-:Y:S04]  /*1d320*/  STS.128 [R30+UR4+0x10000], R8 ;  /* 0x010000081e007988 */ /* 0x0001e80008000c04 */
[----:B0-----:R-:W4:Y:S01]  /*1d330*/  LDL R30, [R1+0x117c] ;  /* 0x00117c00011e7983 */ /* 0x001f220000100800 */
[----:B------:R-:W-:Y:S01]  /*1d340*/  PRMT R189, RZ, 0x7610, R189 ;  /* 0x00007610ffbd7816 */ /* 0x000fe200000000bd */
[----:B------:R-:W-:Y:S02]  /*1d350*/  @!P0 IMAD.MOV.U32 R8, RZ, RZ, R27 ;  /* 0x000000ffff088224 */ /* 0x000fe400078e001b */
[----:B------:R-:W-:Y:S01]  /*1d360*/  @!P0 IMAD.MOV.U32 R9, RZ, RZ, R28 ;  /* 0x000000ffff098224 */ /* 0x000fe200078e001c */
[----:B------:R-:W4:Y:S04]  /*1d370*/  LDL R27, [R1+0x115c] ;  /* 0x00115c00011b7983 */ /* 0x000f280000100800 */
[----:B------:R-:W4:Y:S01]  /*1d380*/  LDL R28, [R1+0x1158] ;  /* 0x00115800011c7983 */ /* 0x000f220000100800 */
[----:B------:R-:W-:-:S03]  /*1d390*/  PRMT R184, RZ, 0x7610, R184 ;  /* 0x00007610ffb87816 */ /* 0x000fc600000000b8 */
[----:B------:R3:W4:Y:S01]  /*1d3a0*/  @!P0 LDG.E.U8 R189, desc[UR8][R8.64] ;  /* 0x0000000808bd8981 */ /* 0x000722000c1e1100 */
[----:B------:R-:W-:Y:S02]  /*1d3b0*/  PRMT R188, RZ, 0x7610, R188 ;  /* 0x00007610ffbc7816 */ /* 0x000fe400000000bc */
[----:B------:R-:W-:Y:S01]  /*1d3c0*/  PRMT R193, RZ, 0x7610, R193 ;  /* 0x00007610ffc17816 */ /* 0x000fe200000000c1 */
[----:B------:R-:W4:Y:S01]  /*1d3d0*/  LDL R11, [R1+0x10f8] ;  /* 0x0010f800010b7983 */ /* 0x000f220000100800 */
[----:B------:R-:W-:Y:S02]  /*1d3e0*/  PRMT R185, RZ, 0x7610, R185 ;  /* 0x00007610ffb97816 */ /* 0x000fe400000000b9 */
[----:B------:R-:W-:Y:S01]  /*1d3f0*/  PRMT R191, RZ, 0x7610, R191 ;  /* 0x00007610ffbf7816 */ /* 0x000fe200000000bf */
[----:B------:R-:W4:Y:S01]  /*1d400*/  LDL R10, [R1+0x10fc] ;  /* 0x0010fc00010a7983 */ /* 0x000f220000100800 */
[----:B---3--:R-:W-:Y:S02]  /*1d410*/  @!P0 IMAD.MOV.U32 R8, RZ, RZ, R24 ;  /* 0x000000ffff088224 */ /* 0x008fe400078e0018 */
[----:B------:R-:W-:Y:S01]  /*1d420*/  @!P0 IMAD.MOV.U32 R9, RZ, RZ, R25 ;  /* 0x000000ffff098224 */ /* 0x000fe200078e0019 */
[----:B------:R-:W3:Y:S04]  /*1d430*/  LDL R24, [R1+0x113c] ;  /* 0x00113c0001187983 */ /* 0x000ee80000100800 */
[----:B------:R-:W3:Y:S04]  /*1d440*/  LDL R25, [R1+0x1138] ;  /* 0x0011380001197983 */ /* 0x000ee80000100800 */
[----:B------:R2:W3:Y:S02]  /*1d450*/  @!P0 LDG.E.U8 R184, desc[UR8][R8.64] ;  /* 0x0000000808b88981 */ /* 0x0004e4000c1e1100 */
[----:B--2---:R-:W-:-:S02]  /*1d460*/  @!P0 IMAD.MOV.U32 R8, RZ, RZ, R12 ;  /* 0x000000ffff088224 */ /* 0x004fc400078e000c */
[----:B------:R-:W2:Y:S01]  /*1d470*/  LDL R12, [R1+0x111c] ;  /* 0x00111c00010c7983 */ /* 0x000ea20000100800 */
[----:B------:R-:W-:Y:S02]  /*1d480*/  PRMT R194, RZ, 0x7610, R194 ;  /* 0x00007610ffc27816 */ /* 0x000fe400000000c2 */
[----:B------:R-:W-:Y:S02]  /*1d490*/  PRMT R195, RZ, 0x7610, R195 ;  /* 0x00007610ffc37816 */ /* 0x000fe400000000c3 */
[----:B------:R-:W-:Y:S01]  /*1d4a0*/  PRMT R196, RZ, 0x7610, R196 ;  /* 0x00007610ffc47816 */ /* 0x000fe200000000c4 */
[----:B----4-:R-:W-:Y:S02]  /*1d4b0*/  @!P0 IMAD.MOV.U32 R9, RZ, RZ, R13 ;  /* 0x000000ffff098224 */ /* 0x010fe400078e000d */
[----:B------:R-:W4:Y:S04]  /*1d4c0*/  LDL R13, [R1+0x1118] ;  /* 0x00111800010d7983 */ /* 0x000f280000100800 */
[----:B------:R0:W4:Y:S02]  /*1d4d0*/  @!P0 LDG.E.U8 R188, desc[UR8][R8.64] ;  /* 0x0000000808bc8981 */ /* 0x000124000c1e1100 */
[----:B0-----:R-:W-:-:S02]  /*1d4e0*/  @!P0 IMAD.MOV.U32 R8, RZ, RZ, R45 ;  /* 0x000000ffff088224 */ /* 0x001fc400078e002d */
[----:B------:R-:W-:Y:S01]  /*1d4f0*/  @!P0 IMAD.MOV.U32 R9, RZ, RZ, R46 ;  /* 0x000000ffff098224 */ /* 0x000fe200078e002e */
[----:B------:R-:W-:Y:S01]  /*1d500*/  PRMT R197, RZ, 0x7610, R197 ;  /* 0x00007610ffc57816 */ /* 0x000fe200000000c5 */
[----:B------:R-:W4:Y:S04]  /*1d510*/  LDL R46, [R1+0x1038] ;  /* 0x00103800012e7983 */ /* 0x000f280000100800 */
[----:B------:R0:W4:Y:S01]  /*1d520*/  @!P0 LDG.E.U8 R193, desc[UR8][R8.64] ;  /* 0x0000000808c18981 */ /* 0x000122000c1e1100 */
[----:B------:R-:W-:Y:S02]  /*1d530*/  PRMT R198, RZ, 0x7610, R198 ;  /* 0x00007610ffc67816 */ /* 0x000fe400000000c6 */
[----:B------:R-:W-:Y:S01]  /*1d540*/  PRMT R199, RZ, 0x7610, R199 ;  /* 0x00007610ffc77816 */ /* 0x000fe200000000c7 */
[----:B------:R-:W4:Y:S01]  /*1d550*/  LDL R45, [R1+0x103c] ;  /* 0x00103c00012d7983 */ /* 0x000f220000100800 */
[----:B0-----:R-:W-:-:S02]  /*1d560*/  @!P0 IMAD.MOV.U32 R8, RZ, RZ, R42 ;  /* 0x000000ffff088224 */ /* 0x001fc400078e002a */
[----:B------:R-:W-:Y:S01]  /*1d570*/  @!P0 IMAD.MOV.U32 R9, RZ, RZ, R44 ;  /* 0x000000ffff098224 */ /* 0x000fe200078e002c */
[----:B------:R-:W-:Y:S01]  /*1d580*/  PRMT R73, RZ, 0x7610, R73 ;  /* 0x00007610ff497816 */ /* 0x000fe20000000049 */
[----:B------:R-:W4:Y:S04]  /*1d590*/  LDL R44, [R1+0x1018] ;  /* 0x00101800012c7983 */ /* 0x000f280000100800 */
[----:B------:R0:W4:Y:S01]  /*1d5a0*/  @!P0 LDG.E.U8 R185, desc[UR8][R8.64] ;  /* 0x0000000808b98981 */ /* 0x000122000c1e1100 */
[----:B------:R-:W-:-:S03]  /*1d5b0*/  PRMT R38, RZ, 0x7610, R38 ;  /* 0x00007610ff267816 */ /* 0x000fc60000000026 */
[----:B------:R-:W4:Y:S01]  /*1d5c0*/  LDL R42, [R1+0x101c] ;  /* 0x00101c00012a7983 */ /* 0x000f220000100800 */
[----:B0-----:R-:W-:Y:S02]  /*1d5d0*/  @!P0 IMAD.MOV.U32 R8, RZ, RZ, R40 ;  /* 0x000000ffff088224 */ /* 0x001fe400078e0028 */
[----:B------:R-:W-:Y:S01]  /*1d5e0*/  @!P0 IMAD.MOV.U32 R9, RZ, RZ, R41 ;  /* 0x000000ffff098224 */ /* 0x000fe200078e0029 */
[----:B------:R-:W-:Y:S01]  /*1d5f0*/  LOP3.LUT R187, R187, 0xffff, RZ, 0xc0, !PT ;  /* 0x0000ffffbbbb7812 */ /* 0x000fe200078ec0ff */
[----:B------:R-:W4:Y:S04]  /*1d600*/  LDL R41, [R1+0xff8] ;  /* 0x000ff80001297983 */ /* 0x000f280000100800 */
[----:B------:R0:W4:Y:S01]  /*1d610*/  @!P0 LDG.E.U8 R191, desc[UR8][R8.64] ;  /* 0x0000000808bf8981 */ /* 0x000122000c1e1100 */
[----:B------:R-:W-:-:S02]  /*1d620*/  LOP3.LUT R183, R183, 0xffff, RZ, 0xc0, !PT ;  /* 0x0000ffffb7b77812 */ /* 0x000fc400078ec0ff */
[----:B------:R-:W-:Y:S01]  /*1d630*/  LOP3.LUT R180, R180, 0xffff, RZ, 0xc0, !PT ;  /* 0x0000ffffb4b47812 */ /* 0x000fe200078ec0ff */
        /* <DEDUP_REMOVED lines=19> */
[----:B------:R-:W4:Y:S04]  /*1d770*/  LDL R33, [R1+0x10b8] ;  /* 0x0010b80001217983 */ /* 0x000f280000100800 */
[----:B------:R0:W4:Y:S02]  /*1d780*/  @!P0 LDG.E.U8 R196, desc[UR8][R8.64] ;  /* 0x0000000808c48981 */ /* 0x000124000c1e1100 */
[----:B0-----:R-:W-:-:S02]  /*1d790*/  @!P0 IMAD.MOV.U32 R8, RZ, RZ, R30 ;  /* 0x000000ffff088224 */ /* 0x001fc400078e001e */
[----:B------:R-:W4:Y:S01]  /*1d7a0*/  LDL R30, [R1+0x109c] ;  /* 0x00109c00011e7983 */ /* 0x000f220000100800 */
[----:B------:R-:W-:-:S03]  /*1d7b0*/  @!P0 IMAD.MOV.U32 R9, RZ, RZ, R31 ;  /* 0x000000ffff098224 */ /* 0x000fc600078e001f */
[----:B------:R-:W4:Y:S04]  /*1d7c0*/  LDL R31, [R1+0x1098] ;  /* 0x00109800011f7983 */ /* 0x000f280000100800 */
[----:B------:R0:W4:Y:S02]  /*1d7d0*/  @!P0 LDG.E.U8 R197, desc[UR8][R8.64] ;  /* 0x0000000808c58981 */ /* 0x000124000c1e1100 */
[----:B0-----:R-:W-:Y:S02]  /*1d7e0*/  @!P0 IMAD.MOV.U32 R8, RZ, RZ, R27 ;  /* 0x000000ffff088224 */ /* 0x001fe400078e001b */
[----:B------:R-:W-:Y:S01]  /*1d7f0*/  @!P0 IMAD.MOV.U32 R9, RZ, RZ, R28 ;  /* 0x000000ffff098224 */ /* 0x000fe200078e001c */
[----:B------:R-:W4:Y:S04]  /*1d800*/  LDL R27, [R1+0x107c] ;  /* 0x00107c00011b7983 */ /* 0x000f280000100800 */
[----:B------:R-:W4:Y:S04]  /*1d810*/  LDL R28, [R1+0x1078] ;  /* 0x00107800011c7983 */ /* 0x000f280000100800 */
[----:B------:R3:W4:Y:S02]  /*1d820*/  @!P0 LDG.E.U8 R198, desc[UR8][R8.64] ;  /* 0x0000000808c68981 */ /* 0x000724000c1e1100 */
[----:B---3--:R-:W-:-:S02]  /*1d830*/  @!P0 IMAD.MOV.U32 R8, RZ, RZ, R24 ;  /* 0x000000ffff088224 */ /* 0x008fc400078e0018 */
[----:B------:R-:W-:Y:S01]  /*1d840*/  @!P0 IMAD.MOV.U32 R9, RZ, RZ, R25 ;  /* 0x000000ffff098224 */ /* 0x000fe200078e0019 */
[----:B------:R-:W3:Y:S04]  /*1d850*/  LDL R24, [R1+0x105c] ;  /* 0x00105c0001187983 */ /* 0x000ee80000100800 */
[----:B------:R-:W3:Y:S04]  /*1d860*/  LDL R25, [R1+0x1058] ;  /* 0x0010580001197983 */ /* 0x000ee80000100800 */
[----:B------:R2:W3:Y:S02]  /*1d870*/  @!P0 LDG.E.U8 R199, desc[UR8][R8.64] ;  /* 0x0000000808c78981 */ /* 0x0004e4000c1e1100 */
[----:B--2---:R-:W-:-:S02]  /*1d880*/  @!P0 IMAD.MOV.U32 R8, RZ, RZ, R12 ;  /* 0x000000ffff088224 */ /* 0x004fc400078e000c */
[----:B------:R-:W2:Y:S01]  /*1d890*/  LDL R12, [R1+0x10dc] ;  /* 0x0010dc00010c7983 */ /* 0x000ea20000100800 */
        /* <DEDUP_REMOVED lines=8> */
[----:B------:R-:W-:Y:S02]  /*1d920*/  PRMT R183, R187, 0x3340, R183 ;  /* 0x00003340bbb77816 */ /* 0x000fe400000000b7 */
[----:B------:R-:W-:Y:S02]  /*1d930*/  PRMT R171, R174, 0x3340, R171 ;  /* 0x00003340aeab7816 */ /* 0x000fe400000000ab */
[----:B------:R-:W-:Y:S02]  /*1d940*/  PRMT R159, R162, 0x3340, R159 ;  /* 0x00003340a29f7816 */ /* 0x000fe4000000009f */
[----:B------:R-:W-:Y:S01]  /*1d950*/  PRMT R7, R16, 0x3340, R7 ;  /* 0x0000334010077816 */ /* 0x000fe20000000007 */
[----:B----4-:R-:W-:-:S02]  /*1d960*/  @!P0 IMAD.MOV.U32 R9, RZ, RZ, R13 ;  /* 0x000000ffff098224 */ /* 0x010fc400078e000d */
[----:B------:R-:W2:Y:S04]  /*1d970*/  LDL R13, [R1+0x10d8] ;  /* 0x0010d800010d7983 */ /* 0x000ea80000100800 */
[----:B------:R0:W4:Y:S02]  /*1d980*/  @!P0 LDG.E.U8 R73, desc[UR8][R8.64] ;  /* 0x0000000808498981 */ /* 0x000124000c1e1100 */
[----:B0-----:R-:W-:Y:S02]  /*1d990*/  @!P0 IMAD.MOV.U32 R8, RZ, RZ, R10 ;  /* 0x000000ffff088224 */ /* 0x001fe400078e000a */
[----:B------:R-:W-:Y:S01]  /*1d9a0*/  @!P0 IMAD.MOV.U32 R9, RZ, RZ, R11 ;  /* 0x000000ffff098224 */ /* 0x000fe200078e000b */
[----:B------:R-:W-:Y:S02]  /*1d9b0*/  PRMT R10, R156, 0x3340, R153 ;  /* 0x000033409c0a7816 */ /* 0x000fe40000000099 */
[----:B------:R-:W-:-:S02]  /*1d9c0*/  PRMT R11, R22, 0x3340, R19 ;  /* 0x00003340160b7816 */ /* 0x000fc40000000013 */
[----:B------:R0:W4:Y:S01]  /*1d9d0*/  @!P0 LDG.E.U8 R38, desc[UR8][R8.64] ;  /* 0x0000000808268981 */ /* 0x000122000c1e1100 */
[----:B------:R-:W-:Y:S02]  /*1d9e0*/  PRMT R10, R159, 0x5410, R10 ;  /* 0x000054109f0a7816 */ /* 0x000fe4000000000a */
[----:B------:R-:W-:Y:S02]  /*1d9f0*/  PRMT R11, R11, 0x5410, R7 ;  /* 0x000054100b0b7816 */ /* 0x000fe40000000007 */
[----:B0-----:R-:W-:Y:S02]  /*1da00*/  PRMT R8, R180, 0x3340, R177 ;  /* 0x00003340b4087816 */ /* 0x001fe400000000b1 */
[----:B------:R-:W-:Y:S02]  /*1da10*/  PRMT R9, R168, 0x3340, R165 ;  /* 0x00003340a8097816 */ /* 0x000fe400000000a5 */
[----:B------:R-:W-:Y:S02]  /*1da20*/  PRMT R8, R183, 0x5410, R8 ;  /* 0x00005410b7087816 */ /* 0x000fe40000000008 */
[----:B------:R-:W-:-:S02]  /*1da30*/  PRMT R9, R171, 0x5410, R9 ;  /* 0x00005410ab097816 */ /* 0x000fc40000000009 */
[----:B------:R-:W-:-:S03]  /*1da40*/  PRMT R165, RZ, 0x7610, R165 ;  /* 0x00007610ffa57816 */ /* 0x000fc600000000a5 */
[----:B------:R0:W-:Y:S04]  /*1da50*/  STS.128 [R34+UR4+0x10000], R8 ;  /* 0x0100000822007988 */ /* 0x0001e80008000c04 */
[----:B0-----:R-:W4:Y:S01]  /*1da60*/  LDL R34, [R1+0xfbc] ;  /* 0x000fbc0001227983 */ /* 0x001f220000100800 */
[----:B------:R-:W-:-:S03]  /*1da70*/  @!P0 IMAD.MOV.U32 R8, RZ, RZ, R32 ;  /* 0x000000ffff088224 */ /* 0x000fc600078e0020 */
[----:B------:R-:W4:Y:S01]  /*1da80*/  LDL R32, [R1+0xf9c] ;  /* 0x000f9c0001207983 */ /* 0x000f220000100800 */
[----:B------:R-:W-:-:S03]  /*1da90*/  @!P0 IMAD.MOV.U32 R9, RZ, RZ, R33 ;  /* 0x000000ffff098224 */ /* 0x000fc600078e0021 */
[----:B------:R-:W4:Y:S04]  /*1daa0*/  LDL R33, [R1+0xf98] ;  /* 0x000f980001217983 */ /* 0x000f280000100800 */
[----:B------:R0:W4:Y:S01]  /*1dab0*/  @!P0 LDG.E.U8 R165, desc[UR8][R8.64] ;  /* 0x0000000808a58981 */ /* 0x000122000c1e1100 */
[----:B------:R-:W-:Y:S02]  /*1dac0*/  PRMT R160, RZ, 0x7610, R160 ;  /* 0x00007610ffa07816 */ /* 0x000fe400000000a0 */
[----:B------:R-:W-:Y:S01]  /*1dad0*/  PRMT R163, RZ, 0x7610, R163 ;  /* 0x00007610ffa37816 */ /* 0x000fe200000000a3 */
[----:B------:R-:W4:Y:S01]  /*1dae0*/  LDL R11, [R1+0xef8] ;  /* 0x000ef800010b7983 */ /* 0x000f220000100800 */
[----:B------:R-:W-:Y:S02]  /*1daf0*/  PRMT R162, RZ, 0x7610, R162 ;  /* 0x00007610ffa27816 */ /* 0x000fe400000000a2 */
[----:B------:R-:W-:Y:S01]  /*1db00*/  PRMT R168, RZ, 0x7610, R168 ;  /* 0x00007610ffa87816 */ /* 0x000fe200000000a8 */
[----:B------:R-:W4:Y:S01]  /*1db10*/  LDL R10, [R1+0xefc] ;  /* 0x000efc00010a7983 */ /* 0x000f220000100800 */
[----:B0-----:R-:W-:-:S03]  /*1db20*/  @!P0 IMAD.MOV.U32 R8, RZ, RZ, R30 ;  /* 0x000000ffff088224 */ /* 0x001fc600078e001e */
[----:B------:R-:W4:Y:S01]  /*1db30*/  LDL R30, [R1+0xf7c] ;  /* 0x000f7c00011e7983 */ /* 0x000f220000100800 */
[----:B------:R-:W-:-:S03]  /*1db40*/  @!P0 IMAD.MOV.U32 R9, RZ, RZ, R31 ;  /* 0x000000ffff098224 */ /* 0x000fc600078e001f */
[----:B------:R-:W4:Y:S04]  /*1db50*/  LDL R31, [R1+0xf78] ;  /* 0x000f7800011f7983 */ /* 0x000f280000100800 */
[----:B------:R0:W4:Y:S02]  /*1db60*/  @!P0 LDG.E.U8 R160, desc[UR8][R8.64] ;  /* 0x0000000808a08981 */ /* 0x000124000c1e1100 */
[----:B0-----:R-:W-:Y:S02]  /*1db70*/  @!P0 IMAD.MOV.U32 R8, RZ, RZ, R27 ;  /* 0x000000ffff088224 */ /* 0x001fe400078e001b */
[----:B------:R-:W4:Y:S01]  /*1db80*/  LDL R27, [R1+0xf5c] ;  /* 0x000f5c00011b7983 */ /* 0x000f220000100800 */
[----:B------:R-:W-:-:S03]  /*1db90*/  @!P0 IMAD.MOV.U32 R9, RZ, RZ, R28 ;  /* 0x000000ffff098224 */ /* 0x000fc600078e001c */
[----:B------:R-:W4:Y:S04]  /*1dba0*/  LDL R28, [R1+0xf58] ;  /* 0x000f5800011c7983 */ /* 0x000f280000100800 */
[----:B------:R3:W4:Y:S02]  /*1dbb0*/  @!P0 LDG.E.U8 R163, desc[UR8][R8.64] ;  /* 0x0000000808a38981 */ /* 0x000724000c1e1100 */
[----:B---3--:R-:W-:Y:S02]  /*1dbc0*/  @!P0 IMAD.MOV.U32 R8, RZ, RZ, R24 ;  /* 0x000000ffff088224 */ /* 0x008fe400078e0018 */
[----:B------:R-:W3:Y:S01]  /*1dbd0*/  LDL R24, [R1+0xf3c] ;  /* 0x000f3c0001187983 */ /* 0x000ee20000100800 */
[----:B------:R-:W-:-:S03]  /*1dbe0*/  @!P0 IMAD.MOV.U32 R9, RZ, RZ, R25 ;  /* 0x000000ffff098224 */ /* 0x000fc600078e0019 */
[----:B------:R-:W3:Y:S01]  /*1dbf0*/  LDL R25, [R1+0xf38] ;  /* 0x000f380001197983 */ /* 0x000ee20000100800 */
[----:B------:R-:W-:-:S03]  /*1dc00*/  PRMT R171, RZ, 0x7610, R171 ;  /* 0x00007610ffab7816 */ /* 0x000fc600000000ab */
[----:B------:R0:W3:Y:S01]  /*1dc10*/  @!P0 LDG.E.U8 R168, desc[UR8][R8.64] ;  /* 0x0000000808a88981 */ /* 0x0000e2000c1e1100 */
[----:B------:R-:W-:Y:S01]  /*1dc20*/  PRMT R166, RZ, 0x7610, R166 ;  /* 0x00007610ffa67816 */ /* 0x000fe200000000a6 */
[----:B0-----:R-:W-:Y:S02]  /*1dc30*/  @!P0 IMAD.MOV.U32 R8, RZ, RZ, R45 ;  /* 0x000000ffff088224 */ /* 0x001fe400078e002d */
[----:B------:R-:W-:-:S05]  /*1dc40*/  @!P0 IMAD.MOV.U32 R9, RZ, RZ, R46 ;  /* 0x000000ffff098224 */ /* 0x000fca00078e002e */
[----:B------:R0:W3:Y:S01]  /*1dc50*/  @!P0 LDG.E.U8 R171, desc[UR8][R8.64] ;  /* 0x0000000808ab8981 */ /* 0x0000e2000c1e1100 */
[----:B------:R-:W-:Y:S01]  /*1dc60*/  PRMT R169, RZ, 0x7610, R169 ;  /* 0x00007610ffa97816 */ /* 0x000fe200000000a9 */
[----:B0-----:R-:W-:Y:S02]  /*1dc70*/  @!P0 IMAD.MOV.U32 R8, RZ, RZ, R42 ;  /* 0x000000ffff088224 */ /* 0x001fe400078e002a */
[----:B------:R-:W-:-:S05]  /*1dc80*/  @!P0 IMAD.MOV.U32 R9, RZ, RZ, R44 ;  /* 0x000000ffff098224 */ /* 0x000fca00078e002c */
[----:B------:R0:W3:Y:S01]  /*1dc90*/  @!P0 LDG.E.U8 R166, desc[UR8][R8.64] ;  /* 0x0000000808a68981 */ /* 0x0000e2000c1e1100 */
[----:B------:R-:W-:Y:S01]  /*1dca0*/  PRMT R172, RZ, 0x7610, R172 ;  /* 0x00007610ffac7816 */ /* 0x000fe200000000ac */
[----:B0-----:R-:W-:Y:S02]  /*1dcb0*/  @!P0 IMAD.MOV.U32 R8, RZ, RZ, R40 ;  /* 0x000000ffff088224 */ /* 0x001fe400078e0028 */
[----:B------:R-:W-:Y:S01]  /*1dcc0*/  @!P0 IMAD.MOV.U32 R9, RZ, RZ, R41 ;  /* 0x000000ffff098224 */ /* 0x000fe200078e0029 */
[----:B------:R-:W-:Y:S01]  /*1dcd0*/  PRMT R174, RZ, 0x7610, R174 ;  /* 0x00007610ffae7816 */ /* 0x000fe200000000ae */
[----:B------:R-:W-:Y:S01]  /*1dce0*/  IMAD.MOV.U32 R149, RZ, RZ, R150 ;  /* 0x000000ffff957224 */ /* 0x000fe200078e0096 */
[----:B------:R-:W-:Y:S01]  /*1dcf0*/  PRMT R175, RZ, 0x7610, R175 ;  /* 0x00007610ffaf7816 */ /* 0x000fe200000000af */
[----:B------:R-:W3:Y:S04]  /*1dd00*/  LDL R41, [R1+0xa20] ;  /* 0x000a200001297983 */ /* 0x000ee80000100800 */
[----:B------:R0:W3:Y:S02]  /*1dd10*/  @!P0 LDG.E.U8 R169, desc[UR8][R8.64] ;  /* 0x0000000808a98981 */ /* 0x0000e4000c1e1100 */
[----:B0-----:R-:W-:-:S02]  /*1dd20*/  @!P0 IMAD.MOV.U32 R8, RZ, RZ, R36 ;  /* 0x000000ffff088224 */ /* 0x001fc400078e0024 */
[----:B------:R-:W-:Y:S01]  /*1dd30*/  @!P0 IMAD.MOV.U32 R9, RZ, RZ, R37 ;  /* 0x000000ffff098224 */ /* 0x000fe200078e0025 */
[----:B------:R-:W-:Y:S01]  /*1dd40*/  PRMT R177, RZ, 0x7610, R177 ;  /* 0x00007610ffb17816 */ /* 0x000fe200000000b1 */
[----:B------:R-:W-:Y:S01]  /*1dd50*/  IMAD.MOV.U32 R150, RZ, RZ, R2 ;  /* 0x000000ffff967224 */ /* 0x000fe200078e0002 */
[----:B------:R-:W-:Y:S01]  /*1dd60*/  PRMT R178, RZ, 0x7610, R178 ;  /* 0x00007610ffb27816 */ /* 0x000fe200000000b2 */
[----:B------:R-:W3:Y:S04]  /*1dd70*/  LDL R2, [R1+0x1294] ;  /* 0x0012940001027983 */ /* 0x000ee80000100800 */
[----:B------:R0:W3:Y:S01]  /*1dd80*/  @!P0 LDG.E.U8 R172, desc[UR8][R8.64] ;  /* 0x0000000808ac8981 */ /* 0x0000e2000c1e1100 */
[----:B------:R-:W-:-:S03]  /*1dd90*/  PRMT R180, RZ, 0x7610, R180 ;  /* 0x00007610ffb47816 */ /* 0x000fc600000000b4 */
[----:B------:R-:W3:Y:S04]  /*1dda0*/  LDL R37, [R1+0xe98] ;  /* 0x000e980001257983 */ /* 0x000ee80000100800 */
[----:B------:R-:W3:Y:S04]  /*1ddb0*/  LDL R36, [R1+0xe9c] ;  /* 0x000e9c0001247983 */ /* 0x000ee80000100800 */
[----:B--2---:R-:W2:Y:S04]  /*1ddc0*/  @!P0 LDG.E.U8 R162, desc[UR8][R12.64] ;  /* 0x000000080ca28981 */ /* 0x004ea8000c1e1100 */
[----:B------:R-:W2:Y:S04]  /*1ddd0*/  LDL R13, [R1+0xf18] ;  /* 0x000f1800010d7983 */ /* 0x000ea80000100800 */
[----:B------:R-:W2:Y:S01]  /*1dde0*/  LDL R12, [R1+0xf1c] ;  /* 0x000f1c00010c7983 */ /* 0x000ea20000100800 */
[----:B0-----:R-:W-:Y:S01]  /*1ddf0*/  @!P0 IMAD.MOV.U32 R9, RZ, RZ, R35 ;  /* 0x000000ffff098224 */ /* 0x001fe200078e0023 */
[----:B------:R-:W-:-:S02]  /*1de00*/  PRMT R181, RZ, 0x7610, R181 ;  /* 0x00007610ffb57816 */ /* 0x000fc400000000b5 */
[----:B------:R-:W-:Y:S01]  /*1de10*/  PRMT R43, RZ, 0x7610, R43 ;  /* 0x00007610ff2b7816 */ /* 0x000fe2000000002b */
[----:B------:R-:W2:Y:S01]  /*1de20*/  LDL R35, [R1+0xa24] ;  /* 0x000a240001237983 */ /* 0x000ea20000100800 */
[----:B----4-:R-:W-:Y:S01]  /*1de30*/  @!P0 IMAD.MOV.U32 R8, RZ, RZ, R34 ;  /* 0x000000ffff088224 */ /* 0x010fe200078e0022 */
[----:B------:R-:W-:Y:S02]  /*1de40*/  LOP3.LUT R192, R192, 0xffff, RZ, 0xc0, !PT ;  /* 0x0000ffffc0c07812 */ /* 0x000fe400078ec0ff */
[----:B------:R-:W4:Y:S04]  /*1de50*/  LDL R34, [R1+0xa00] ;  /* 0x000a000001227983 */ /* 0x000f280000100800 */
[----:B------:R0:W4:Y:S02]  /*1de60*/  @!P0 LDG.E.U8 R174, desc[UR8][R8.64] ;  /* 0x0000000808ae8981 */ /* 0x000124000c1e1100 */
[----:B0-----:R-:W-:-:S02]  /*1de70*/  @!P0 IMAD.MOV.U32 R8, RZ, RZ, R32 ;  /* 0x000000ffff088224 */ /* 0x001fc400078e0020 */
[----:B------:R-:W-:Y:S01]  /*1de80*/  @!P0 IMAD.MOV.U32 R9, RZ, RZ, R33 ;  /* 0x000000ffff098224 */ /* 0x000fe200078e0021 */
[----:B------:R-:W-:Y:S01]  /*1de90*/  LOP3.LUT R190, R190, 0xffff, RZ, 0xc0, !PT ;  /* 0x0000ffffbebe7812 */ /* 0x000fe200078ec0ff */
[----:B------:R-:W4:Y:S04]  /*1dea0*/  LDL R33, [R1+0xa04] ;  /* 0x000a040001217983 */ /* 0x000f280000100800 */
[----:B------:R0:W4:Y:S02]  /*1deb0*/  @!P0 LDG.E.U8 R175, desc[UR8][R8.64] ;  /* 0x0000000808af8981 */ /* 0x000124000c1e1100 */
[----:B0-----:R-:W-:Y:S02]  /*1dec0*/  @!P0 IMAD.MOV.U32 R8, RZ, RZ, R30 ;  /* 0x000000ffff088224 */ /* 0x001fe400078e001e */
[----:B------:R-:W4:Y:S01]  /*1ded0*/  LDL R30, [R1+0xeb8] ;  /* 0x000eb800011e7983 */ /* 0x000f220000100800 */
[----:B------:R-:W-:-:S03]  /*1dee0*/  @!P0 IMAD.MOV.U32 R9, RZ, RZ, R31 ;  /* 0x000000ffff098224 */ /* 0x000fc600078e001f */
[----:B------:R-:W4:Y:S04]  /*1def0*/  LDL R31, [R1+0xa60] ;  /* 0x000a6000011f7983 */ /* 0x000f280000100800 */
[----:B------:R0:W4:Y:S02]  /*1df00*/  @!P0 LDG.E.U8 R177, desc[UR8][R8.64] ;  /* 0x0000000808b18981 */ /* 0x000124000c1e1100 */
[----:B0-----:R-:W-:Y:S02]  /*1df10*/  @!P0 IMAD.MOV.U32 R8, RZ, RZ, R27 ;  /* 0x000000ffff088224 */ /* 0x001fe400078e001b */
[----:B------:R-:W-:Y:S01]  /*1df20*/  @!P0 IMAD.MOV.U32 R9, RZ, RZ, R28 ;  /* 0x000000ffff098224 */ /* 0x000fe200078e001c */
[----:B------:R-:W4:Y:S04]  /*1df30*/  LDL R27, [R1+0xa64] ;  /* 0x000a6400011b7983 */ /* 0x000f280000100800 */
[----:B------:R3:W4:Y:S04]  /*1df40*/  @!P0 LDG.E.U8 R178, desc[UR8][R8.64] ;  /* 0x0000000808b28981 */ /* 0x000728000c1e1100 */
[----:B------:R-:W4:Y:S01]  /*1df50*/  LDL R28, [R1+0xa40] ;  /* 0x000a4000011c7983 */ /* 0x000f220000100800 */
[----:B---3--:R-:W-:-:S02]  /*1df60*/  @!P0 IMAD.MOV.U32 R8, RZ, RZ, R24 ;  /* 0x000000ffff088224 */ /* 0x008fc400078e0018 */
[----:B------:R-:W-:Y:S01]  /*1df70*/  @!P0 IMAD.MOV.U32 R9, RZ, RZ, R25 ;  /* 0x000000ffff098224 */ /* 0x000fe200078e0019 */
[----:B------:R-:W3:Y:S04]  /*1df80*/  LDL R24, [R1+0xebc] ;  /* 0x000ebc0001187983 */ /* 0x000ee80000100800 */
[----:B------:R2:W3:Y:S04]  /*1df90*/  @!P0 LDG.E.U8 R180, desc[UR8][R8.64] ;  /* 0x0000000808b48981 */ /* 0x0004e8000c1e1100 */
[----:B------:R-:W3:Y:S01]  /*1dfa0*/  LDL R25, [R1+0xa44] ;  /* 0x000a440001197983 */ /* 0x000ee20000100800 */
        /* <DEDUP_REMOVED lines=14> */
[----:B------:R-:W-:Y:S02]  /*1e090*/  PRMT R190, R192, 0x3340, R190 ;  /* 0x00003340c0be7816 */ /* 0x000fe400000000be */
[----:B------:R-:W-:Y:S02]  /*1e0a0*/  PRMT R176, R179, 0x3340, R176 ;  /* 0x00003340b3b07816 */ /* 0x000fe400000000b0 */
[----:B------:R-:W-:Y:S02]  /*1e0b0*/  PRMT R164, R167, 0x3340, R164 ;  /* 0x00003340a7a47816 */ /* 0x000fe400000000a4 */
[----:B------:R-:W-:Y:S01]  /*1e0c0*/  PRMT R152, R155, 0x3340, R152 ;  /* 0x000033409b987816 */ /* 0x000fe20000000098 */
[----:B--2---:R-:W-:Y:S02]  /*1e0d0*/  @!P0 IMAD.MOV.U32 R9, RZ, RZ, R13 ;  /* 0x000000ffff098224 */ /* 0x004fe400078e000d */
[----:B------:R-:W2:Y:S01]  /*1e0e0*/  LDL R13, [R1+0xed8] ;  /* 0x000ed800010d7983 */ /* 0x000ea20000100800 */
[----:B------:R-:W-:-:S03]  /*1e0f0*/  @!P0 IMAD.MOV.U32 R8, RZ, RZ, R12 ;  /* 0x000000ffff088224 */ /* 0x000fc600078e000c */
[----:B------:R-:W2:Y:S04]  /*1e100*/  LDL R12, [R1+0xedc] ;  /* 0x000edc00010c7983 */ /* 0x000ea80000100800 */
[----:B------:R0:W2:Y:S02]  /*1e110*/  @!P0 LDG.E.U8 R181, desc[UR8][R8.64] ;  /* 0x0000000808b58981 */ /* 0x0000a4000c1e1100 */
[----:B0-----:R-:W-:Y:S02]  /*1e120*/  @!P0 IMAD.MOV.U32 R8, RZ, RZ, R10 ;  /* 0x000000ffff088224 */ /* 0x001fe400078e000a */
[----:B------:R-:W-:Y:S01]  /*1e130*/  @!P0 IMAD.MOV.U32 R9, RZ, RZ, R11 ;  /* 0x000000ffff098224 */ /* 0x000fe200078e000b */
[----:B------:R-:W-:Y:S02]  /*1e140*/  PRMT R10, R161, 0x3340, R158 ;  /* 0x00003340a10a7816 */ /* 0x000fe4000000009e */
[----:B------:R-:W-:-:S02]  /*1e150*/  PRMT R11, R21, 0x3340, R18 ;  /* 0x00003340150b7816 */ /* 0x000fc40000000012 */
[----:B------:R0:W2:Y:S01]  /*1e160*/  @!P0 LDG.E.U8 R43, desc[UR8][R8.64] ;  /* 0x00000008082b8981 */ /* 0x0000a2000c1e1100 */
[----:B------:R-:W-:Y:S02]  /*1e170*/  PRMT R10, R164, 0x5410, R10 ;  /* 0x00005410a40a7816 */ /* 0x000fe4000000000a */
[----:B------:R-:W-:Y:S02]  /*1e180*/  PRMT R11, R152, 0x5410, R11 ;  /* 0x00005410980b7816 */ /* 0x000fe4000000000b */
[----:B0-----:R-:W-:Y:S02]  /*1e190*/  PRMT R8, R186, 0x3340, R182 ;  /* 0x00003340ba087816 */ /* 0x001fe400000000b6 */
[----:B------:R-:W-:Y:S02]  /*1e1a0*/  PRMT R9, R173, 0x3340, R170 ;  /* 0x00003340ad097816 */ /* 0x000fe400000000aa */
[----:B------:R-:W-:Y:S02]  /*1e1b0*/  PRMT R8, R190, 0x5410, R8 ;  /* 0x00005410be087816 */ /* 0x000fe40000000008 */
[----:B------:R-:W-:-:S05]  /*1e1c0*/  PRMT R9, R176, 0x5410, R9 ;  /* 0x00005410b0097816 */ /* 0x000fca0000000009 */
[----:B------:R0:W-:Y:S04]  /*1e1d0*/  STS.128 [R2+UR4+0x10000], R8 ;  /* 0x0100000802007988 */ /* 0x0001e80008000c04 */
[----:B0-----:R-:W2:Y:S04]  /*1e1e0*/  LDL.LU R2, [R1+0x71c] ;  /* 0x00071c0001027983 */ /* 0x001ea80000300800 */
[----:B------:R-:W2:Y:S04]  /*1e1f0*/  LDL R40, [R1+0x9e0] ;  /* 0x0009e00001287983 */ /* 0x000ea80000100800 */
[----:B------:R-:W2:Y:S01]  /*1e200*/  LDL R32, [R1+0x9e4] ;  /* 0x0009e40001207983 */ /* 0x000ea20000100800 */
[----:B----4-:R-:W-:-:S03]  /*1e210*/  @!P0 IMAD.MOV.U32 R9, RZ, RZ, R30 ;  /* 0x000000ffff098224 */ /* 0x010fc600078e001e */
[----:B------:R-:W4:Y:S01]  /*1e220*/  LDL R30, [R1+0x9c0] ;  /* 0x0009c000011e7983 */ /* 0x000f220000100800 */
[----:B------:R-:W-:Y:S02]  /*1e230*/  PRMT R7, RZ, 0x7610, R7 ;  /* 0x00007610ff077816 */ /* 0x000fe40000000007 */
[----:B------:R-:W-:Y:S02]  /*1e240*/  PRMT R3, RZ, 0x7610, R3 ;  /* 0x00007610ff037816 */ /* 0x000fe40000000003 */
[----:B------:R-:W-:Y:S01]  /*1e250*/  PRMT R10, RZ, 0x7610, R10 ;  /* 0x00007610ff0a7816 */ /* 0x000fe2000000000a */
[----:B---3--:R-:W-:Y:S02]  /*1e260*/  @!P0 IMAD.MOV.U32 R8, RZ, RZ, R24 ;  /* 0x000000ffff088224 */ /* 0x008fe400078e0018 */
[----:B------:R-:W3:Y:S01]  /*1e270*/  LDL R24, [R1+0x9c4] ;  /* 0x0009c40001187983 */ /* 0x000ee20000100800 */
[----:B------:R-:W-:Y:S02]  /*1e280*/  PRMT R16, RZ, 0x7610, R16 ;  /* 0x00007610ff107816 */ /* 0x000fe40000000010 */
[----:B------:R-:W-:-:S02]  /*1e290*/  PRMT R11, RZ, 0x7610, R11 ;  /* 0x00007610ff0b7816 */ /* 0x000fc4000000000b */
[----:B------:R-:W-:Y:S01]  /*1e2a0*/  PRMT R15, RZ, 0x7610, R15 ;  /* 0x00007610ff0f7816 */ /* 0x000fe2000000000f */
[----:B--2---:R0:W2:Y:S02]  /*1e2b0*/  @!P0 LDG.E.U8 R7, desc[UR8][R12.64] ;  /* 0x000000080c078981 */ /* 0x0040a4000c1e1100 */
[----:B0-----:R-:W-:-:S06]  /*1e2c0*/  PRMT R12, RZ, 0x7610, R12 ;  /* 0x00007610ff0c7816 */ /* 0x001fcc000000000c */
[----:B------:R0:W2:Y:S02]  /*1e2d0*/  @!P0 LDG.E.U8 R12, desc[UR8][R8.64] ;  /* 0x00000008080c8981 */ /* 0x0000a4000c1e1100 */
[----:B0-----:R-:W-:Y:S02]  /*1e2e0*/  @!P0 IMAD.MOV.U32 R8, RZ, RZ, R36 ;  /* 0x000000ffff088224 */ /* 0x001fe400078e0024 */
[----:B------:R-:W-:Y:S01]  /*1e2f0*/  @!P0 IMAD.MOV.U32 R9, RZ, RZ, R37 ;  /* 0x000000ffff098224 */ /* 0x000fe200078e0025 */
[----:B------:R-:W2:Y:S04]  /*1e300*/  LDL R36, [R1+0x9a4] ;  /* 0x0009a40001247983 */ /* 0x000ea80000100800 */
[----:B------:R-:W2:Y:S04]  /*1e310*/  LDL R37, [R1+0x9a0] ;  /* 0x0009a00001257983 */ /* 0x000ea80000100800 */
[----:B------:R0:W2:Y:S02]  /*1e320*/  @!P0 LDG.E.U8 R3, desc[UR8][R8.64] ;  /* 0x0000000808038981 */ /* 0x0000a4000c1e1100 */
[----:B0-----:R-:W-:-:S02]  /*1e330*/  @!P0 IMAD.MOV.U32 R8, RZ, RZ, R27 ;  /* 0x000000ffff088224 */ /* 0x001fc400078e001b */
[----:B------:R-:W-:Y:S01]  /*1e340*/  @!P0 IMAD.MOV.U32 R9, RZ, RZ, R31 ;  /* 0x000000ffff098224 */ /* 0x000fe200078e001f */
[----:B------:R-:W2:Y:S04]  /*1e350*/  LDL R27, [R1+0x984] ;  /* 0x00098400011b7983 */ /* 0x000ea80000100800 */
[----:B------:R-:W2:Y:S04]  /*1e360*/  LDL R31, [R1+0x980] ;  /* 0x00098000011f7983 */ /* 0x000ea80000100800 */
[----:B------:R0:W2:Y:S02]  /*1e370*/  @!P0 LDG.E.U8 R10, desc[UR8][R8.64] ;  /* 0x00000008080a8981 */ /* 0x0000a4000c1e1100 */
[----:B0-----:R-:W-:-:S02]  /*1e380*/  @!P0 IMAD.MOV.U32 R9, RZ, RZ, R28 ;  /* 0x000000ffff098224 */ /* 0x001fc400078e001c */
[----:B------:R-:W2:Y:S01]  /*1e390*/  LDL R28, [R1+0x960] ;  /* 0x00096000011c7983 */ /* 0x000ea20000100800 */
[----:B------:R-:W-:-:S03]  /*1e3a0*/  @!P0 IMAD.MOV.U32 R8, RZ, RZ, R25 ;  /* 0x000000ffff088224 */ /* 0x000fc600078e0019 */
[----:B------:R-:W2:Y:S01]  /*1e3b0*/  LDL R25, [R1+0x964] ;  /* 0x0009640001197983 */ /* 0x000ea20000100800 */
[----:B------:R-:W-:-:S06]  /*1e3c0*/  PRMT R13, RZ, 0x7610, R13 ;  /* 0x00007610ff0d7816 */ /* 0x000fcc000000000d */
        /* <DEDUP_REMOVED lines=12> */
[----:B------:R-:W-:Y:S01]  /*1e490*/  @!P0 IMAD.MOV.U32 R9, RZ, RZ, R40 ;  /* 0x000000ffff098224 */ /* 0x000fe200078e0028 */
[----:B------:R-:W-:Y:S01]  /*1e4a0*/  PRMT R17, RZ, 0x7610, R17 ;  /* 0x00007610ff117816 */ /* 0x000fe20000000011 */
[----:B------:R-:W2:Y:S04]  /*1e4b0*/  LDL R40, [R1+0x8e0] ;  /* 0x0008e00001287983 */ /* 0x000ea80000100800 */
[----:B------:R4:W2:Y:S04]  /*1e4c0*/  @!P0 LDG.E.U8 R15, desc[UR8][R8.64] ;  /* 0x00000008080f8981 */ /* 0x0008a8000c1e1100 */
[----:B------:R-:W2:Y:S01]  /*1e4d0*/  LDL R32, [R1+0x8e4] ;  /* 0x0008e40001207983 */ /* 0x000ea20000100800 */
[----:B----4-:R-:W-:-:S03]  /*1e4e0*/  @!P0 IMAD.MOV.U32 R9, RZ, RZ, R30 ;  /* 0x000000ffff098224 */ /* 0x010fc600078e001e */
[----:B------:R-:W4:Y:S01]  /*1e4f0*/  LDL R30, [R1+0x900] ;  /* 0x00090000011e7983 */ /* 0x000f220000100800 */
[----:B------:R-:W-:Y:S01]  /*1e500*/  PRMT R18, RZ, 0x7610, R18 ;  /* 0x00007610ff127816 */ /* 0x000fe20000000012 */
[----:B---3--:R-:W-:Y:S02]  /*1e510*/  @!P0 IMAD.MOV.U32 R8, RZ, RZ, R24 ;  /* 0x000000ffff088224 */ /* 0x008fe400078e0018 */
[----:B------:R-:W3:Y:S04]  /*1e520*/  LDL.LU R24, [R1+0x904] ;  /* 0x0009040001187983 */ /* 0x000ee80000300800 */
[----:B------:R2:W3:Y:S01]  /*1e530*/  @!P0 LDG.E.U8 R17, desc[UR8][R8.64] ;  /* 0x0000000808118981 */ /* 0x0004e2000c1e1100 */
[----:B------:R-:W-:Y:S02]  /*1e540*/  PRMT R19, RZ, 0x7610, R19 ;  /* 0x00007610ff137816 */ /* 0x000fe40000000013 */
[----:B------:R-:W-:Y:S01]  /*1e550*/  PRMT R20, RZ, 0x7610, R20 ;  /* 0x00007610ff147816 */ /* 0x000fe20000000014 */
[----:B------:R-:W3:Y:S01]  /*1e560*/  LDL R42, [R1+0x820] ;  /* 0x00082000012a7983 */ /* 0x000ee20000100800 */
[----:B------:R-:W-:-:S02]  /*1e570*/  PRMT R21, RZ, 0x7610, R21 ;  /* 0x00007610ff157816 */ /* 0x000fc40000000015 */
[----:B------:R-:W-:Y:S01]  /*1e580*/  PRMT R22, RZ, 0x7610, R22 ;  /* 0x00007610ff167816 */ /* 0x000fe20000000016 */
[----:B--2---:R-:W-:Y:S02]  /*1e590*/  @!P0 IMAD.MOV.U32 R8, RZ, RZ, R36 ;  /* 0x000000ffff088224 */ /* 0x004fe400078e0024 */
[----:B------:R-:W2:Y:S01]  /*1e5a0*/  LDL R36, [R1+0x8a4] ;  /* 0x0008a40001247983 */ /* 0x000ea20000100800 */
[----:B------:R-:W-:-:S03]  /*1e5b0*/  @!P0 IMAD.MOV.U32 R9, RZ, RZ, R37 ;  /* 0x000000ffff098224 */ /* 0x000fc600078e0025 */
[----:B------:R-:W2:Y:S04]  /*1e5c0*/  LDL R37, [R1+0x8a0] ;  /* 0x0008a00001257983 */ /* 0x000ea80000100800 */
[----:B------:R0:W2:Y:S02]  /*1e5d0*/  @!P0 LDG.E.U8 R18, desc[UR8][R8.64] ;  /* 0x0000000808128981 */ /* 0x0000a4000c1e1100 */
[----:B0-----:R-:W-:Y:S02]  /*1e5e0*/  @!P0 IMAD.MOV.U32 R8, RZ, RZ, R27 ;  /* 0x000000ffff088224 */ /* 0x001fe400078e001b */
        /* <DEDUP_REMOVED lines=11> */
[----:B------:R-:W-:Y:S01]  /*1e6a0*/  @!P0 IMAD.MOV.U32 R9, RZ, RZ, R41 ;  /* 0x000000ffff098224 */ /* 0x000fe200078e0029 */
[----:B------:R-:W-:-:S02]  /*1e6b0*/  PRMT R23, RZ, 0x7610, R23 ;  /* 0x00007610ff177816 */ /* 0x000fc40000000017 */
[----:B------:R-:W2:Y:S04]  /*1e6c0*/  LDL R41, [R1+0x824] ;  /* 0x0008240001297983 */ /* 0x000ea80000100800 */
[----:B------:R0:W2:Y:S02]  /*1e6d0*/  @!P0 LDG.E.U8 R21, desc[UR8][R8.64] ;  /* 0x0000000808158981 */ /* 0x0000a4000c1e1100 */
[----:B0-----:R-:W-:Y:S02]  /*1e6e0*/  @!P0 IMAD.MOV.U32 R9, RZ, RZ, R34 ;  /* 0x000000ffff098224 */ /* 0x001fe400078e0022 */
[----:B------:R-:W2:Y:S01]  /*1e6f0*/  LDL R34, [R1+0x864] ;  /* 0x0008640001227983 */ /* 0x000ea20000100800 */
[----:B------:R-:W-:-:S03]  /*1e700*/  @!P0 IMAD.MOV.U32 R8, RZ, RZ, R33 ;  /* 0x000000ffff088224 */ /* 0x000fc600078e0021 */
[----:B------:R-:W2:Y:S04]  /*1e710*/  LDL R33, [R1+0x840] ;  /* 0x0008400001217983 */ /* 0x000ea80000100800 */
[----:B------:R4:W2:Y:S02]  /*1e720*/  @!P0 LDG.E.U8 R22, desc[UR8][R8.64] ;  /* 0x0000000808168981 */ /* 0x0008a4000c1e1100 */
[----:B----4-:R-:W-:Y:S02]  /*1e730*/  @!P0 IMAD.MOV.U32 R9, RZ, RZ, R30 ;  /* 0x000000ffff098224 */ /* 0x010fe400078e001e */
[----:B------:R-:W4:Y:S01]  /*1e740*/  LDL R30, [R1+0x844] ;  /* 0x00084400011e7983 */ /* 0x000f220000100800 */
[----:B------:R-:W-:Y:S01]  /*1e750*/  PRMT R152, RZ, 0x7610, R152 ;  /* 0x00007610ff987816 */ /* 0x000fe20000000098 */
[----:B---3--:R-:W-:-:S05]  /*1e760*/  @!P0 IMAD.MOV.U32 R8, RZ, RZ, R24 ;  /* 0x000000ffff088224 */ /* 0x008fca00078e0018 */
[----:B------:R0:W3:Y:S01]  /*1e770*/  @!P0 LDG.E.U8 R23, desc[UR8][R8.64] ;  /* 0x0000000808178981 */ /* 0x0000e2000c1e1100 */
[----:B------:R-:W-:Y:S01]  /*1e780*/  PRMT R153, RZ, 0x7610, R153 ;  /* 0x00007610ff997816 */ /* 0x000fe20000000099 */
[----:B0-----:R-:W-:Y:S02]  /*1e790*/  @!P0 IMAD.MOV.U32 R8, RZ, RZ, R32 ;  /* 0x000000ffff088224 */ /* 0x001fe400078e0020 */
[----:B------:R-:W-:Y:S01]  /*1e7a0*/  @!P0 IMAD.MOV.U32 R9, RZ, RZ, R40 ;  /* 0x000000ffff098224 */ /* 0x000fe200078e0028 */
[----:B------:R-:W3:Y:S04]  /*1e7b0*/  LDL R32, [R1+0x804] ;  /* 0x0008040001207983 */ /* 0x000ee80000100800 */
[----:B------:R2:W3:Y:S04]  /*1e7c0*/  @!P0 LDG.E.U8 R152, desc[UR8][R8.64] ;  /* 0x0000000808988981 */ /* 0x0004e8000c1e1100 */
[----:B------:R-:W3:Y:S01]  /*1e7d0*/  LDL R40, [R1+0x800] ;  /* 0x0008000001287983 */ /* 0x000ee20000100800 */
[----:B------:R-:W-:-:S02]  /*1e7e0*/  PRMT R154, RZ, 0x7610, R154 ;  /* 0x00007610ff9a7816 */ /* 0x000fc4000000009a */
[----:B------:R-:W-:Y:S02]  /*1e7f0*/  PRMT R155, RZ, 0x7610, R155 ;  /* 0x00007610ff9b7816 */ /* 0x000fe4000000009b */
[----:B------:R-:W-:Y:S01]  /*1e800*/  PRMT R156, RZ, 0x7610, R156 ;  /* 0x00007610ff9c7816 */ /* 0x000fe2000000009c */
[----:B--2---:R-:W-:Y:S02]  /*1e810*/  @!P0 IMAD.MOV.U32 R8, RZ, RZ, R27 ;  /* 0x000000ffff088224 */ /* 0x004fe400078e001b */
[----:B------:R-:W2:Y:S01]  /*1e820*/  LDL R27, [R1+0x7e4] ;  /* 0x0007e400011b7983 */ /* 0x000ea20000100800 */
[----:B------:R-:W-:-:S03]  /*1e830*/  @!P0 IMAD.MOV.U32 R9, RZ, RZ, R31 ;  /* 0x000000ffff098224 */ /* 0x000fc600078e001f */
[----:B------:R-:W2:Y:S04]  /*1e840*/  LDL R31, [R1+0x7e0] ;  /* 0x0007e000011f7983 */ /* 0x000ea80000100800 */
[----:B------:R0:W2:Y:S02]  /*1e850*/  @!P0 LDG.E.U8 R153, desc[UR8][R8.64] ;  /* 0x0000000808998981 */ /* 0x0000a4000c1e1100 */
[----:B0-----:R-:W-:Y:S02]  /*1e860*/  @!P0 IMAD.MOV.U32 R8, RZ, RZ, R36 ;  /* 0x000000ffff088224 */ /* 0x001fe400078e0024 */
[----:B------:R-:W-:Y:S01]  /*1e870*/  @!P0 IMAD.MOV.U32 R9, RZ, RZ, R37 ;  /* 0x000000ffff098224 */ /* 0x000fe200078e0025 */
[----:B------:R-:W2:Y:S04]  /*1e880*/  LDL R36, [R1+0x7a0] ;  /* 0x0007a00001247983 */ /* 0x000ea80000100800 */
[----:B------:R0:W2:Y:S04]  /*1e890*/  @!P0 LDG.E.U8 R154, desc[UR8][R8.64] ;  /* 0x00000008089a8981 */ /* 0x0000a8000c1e1100 */
[----:B------:R-:W2:Y:S01]  /*1e8a0*/  LDL R37, [R1+0x7c0] ;  /* 0x0007c00001257983 */ /* 0x000ea20000100800 */
[----:B0-----:R-:W-:-:S03]  /*1e8b0*/  @!P0 IMAD.MOV.U32 R9, RZ, RZ, R28 ;  /* 0x000000ffff098224 */ /* 0x001fc600078e001c */
        /* <DEDUP_REMOVED lines=11> */
[----:B----4-:R-:W-:-:S03]  /*1e970*/  @!P0 IMAD.MOV.U32 R8, RZ, RZ, R30 ;  /* 0x000000ffff088224 */ /* 0x010fc600078e001e */
[----:B------:R-:W4:Y:S01]  /*1e980*/  LDL R30, [R1+0x764] ;  /* 0x00076400011e7983 */ /* 0x000f220000100800 */
[----:B------:R-:W-:Y:S02]  /*1e990*/  PRMT R157, RZ, 0x7610, R157 ;  /* 0x00007610ff9d7816 */ /* 0x000fe4000000009d */
[----:B------:R-:W-:-:S04]  /*1e9a0*/  PRMT R158, RZ, 0x7610, R158 ;  /* 0x00007610ff9e7816 */ /* 0x000fc8000000009e */
[----:B------:R0:W4:Y:S01]  /*1e9b0*/  @!P0 LDG.E.U8 R157, desc[UR8][R8.64] ;  /* 0x00000008089d8981 */ /* 0x000122000c1e1100 */
[----:B------:R-:W-:Y:S01]  /*1e9c0*/  PRMT R159, RZ, 0x7610, R159 ;  /* 0x00007610ff9f7816 */ /* 0x000fe2000000009f */
[----:B0-----:R-:W-:Y:S02]  /*1e9d0*/  @!P0 IMAD.MOV.U32 R8, RZ, RZ, R41 ;  /* 0x000000ffff088224 */ /* 0x001fe400078e0029 */
[----:B------:R-:W-:-:S05]  /*1e9e0*/  @!P0 IMAD.MOV.U32 R9, RZ, RZ, R42 ;  /* 0x000000ffff098224 */ /* 0x000fca00078e002a */
[----:B------:R3:W4:Y:S01]  /*1e9f0*/  @!P0 LDG.E.U8 R158, desc[UR8][R8.64] ;  /* 0x00000008089e8981 */ /* 0x000722000c1e1100 */
[----:B------:R-:W-:Y:S01]  /*1ea00*/  PRMT R249, RZ, 0x7610, R249 ;  /* 0x00007610fff97816 */ /* 0x000fe200000000f9 */
[----:B---3--:R-:W-:Y:S02]  /*1ea10*/  @!P0 IMAD.MOV.U32 R8, RZ, RZ, R32 ;  /* 0x000000ffff088224 */ /* 0x008fe400078e0020 */
[----:B------:R-:W-:Y:S01]  /*1ea20*/  @!P0 IMAD.MOV.U32 R9, RZ, RZ, R40 ;  /* 0x000000ffff098224 */ /* 0x000fe200078e0028 */
[----:B------:R-:W3:Y:S04]  /*1ea30*/  LDL R32, [R1+0x744] ;  /* 0x0007440001207983 */ /* 0x000ee80000100800 */
[----:B------:R2:W3:Y:S01]  /*1ea40*/  @!P0 LDG.E.U8 R159, desc[UR8][R8.64] ;  /* 0x00000008089f8981 */ /* 0x0004e2000c1e1100 */
[----:B------:R-:W-:Y:S01]  /*1ea50*/  IMAD.MOV.U32 R148, RZ, RZ, R149 ;  /* 0x000000ffff947224 */ /* 0x000fe200078e0095 */
[----:B------:R-:W-:Y:S01]  /*1ea60*/  PRMT R251, RZ, 0x7610, R251 ;  /* 0x00007610fffb7816 */ /* 0x000fe200000000fb */
[----:B------:R-:W-:-:S02]  /*1ea70*/  IMAD.MOV.U32 R149, RZ, RZ, R150 ;  /* 0x000000ffff957224 */ /* 0x000fc400078e0096 */
[----:B------:R-:W-:Y:S01]  /*1ea80*/  IMAD.MOV.U32 R150, RZ, RZ, R4 ;  /* 0x000000ffff967224 */ /* 0x000fe200078e0004 */
[----:B------:R-:W-:Y:S02]  /*1ea90*/  PRMT R252, RZ, 0x7610, R252 ;  /* 0x00007610fffc7816 */ /* 0x000fe400000000fc */
[----:B------:R-:W-:Y:S01]  /*1eaa0*/  PRMT R79, RZ, 0x7610, R79 ;  /* 0x00007610ff4f7816 */ /* 0x000fe2000000004f */
[----:B--2---:R-:W-:Y:S02]  /*1eab0*/  @!P0 IMAD.MOV.U32 R8, RZ, RZ, R27 ;  /* 0x000000ffff088224 */ /* 0x004fe400078e001b */
[----:B------:R-:W2:Y:S01]  /*1eac0*/  LDL R27, [R1+0x724] ;  /* 0x00072400011b7983 */ /* 0x000ea20000100800 */
[----:B------:R-:W-:-:S03]  /*1ead0*/  @!P0 IMAD.MOV.U32 R9, RZ, RZ, R31 ;  /* 0x000000ffff098224 */ /* 0x000fc600078e001f */
[----:B------:R-:W2:Y:S04]  /*1eae0*/  LDL.LU R31, [R1+0x740] ;  /* 0x00074000011f7983 */ /* 0x000ea80000300800 */
[----:B------:R0:W2:Y:S04]  /*1eaf0*/  @!P0 LDG.E.U8 R249, desc[UR8][R8.64] ;  /* 0x0000000808f98981 */ /* 0x0000a8000c1e1100 */
[----:B------:R-:W2:Y:S01]  /*1eb00*/  LDL.LU R4, [R1+0x720] ;  /* 0x0007200001047983 */ /* 0x000ea20000300800 */
[----:B0-----:R-:W-:Y:S02]  /*1eb10*/  @!P0 IMAD.MOV.U32 R9, RZ, RZ, R37 ;  /* 0x000000ffff098224 */ /* 0x001fe400078e0025 */
[----:B------:R-:W-:-:S02]  /*1eb20*/  @!P0 IMAD.MOV.U32 R8, RZ, RZ, R28 ;  /* 0x000000ffff088224 */ /* 0x000fc400078e001c */
[----:B------:R-:W2:Y:S04]  /*1eb30*/  LDL.LU R28, [R1+0x704] ;  /* 0x00070400011c7983 */ /* 0x000ea80000300800 */
[----:B------:R0:W2:Y:S02]  /*1eb40*/  @!P0 LDG.E.U8 R251, desc[UR8][R8.64] ;  /* 0x0000000808fb8981 */ /* 0x0000a4000c1e1100 */
[----:B0-----:R-:W-:Y:S02]  /*1eb50*/  @!P0 IMAD.MOV.U32 R8, RZ, RZ, R25 ;  /* 0x000000ffff088224 */ /* 0x001fe400078e0019 */
[----:B------:R-:W-:Y:S01]  /*1eb60*/  @!P0 IMAD.MOV.U32 R9, RZ, RZ, R36 ;  /* 0x000000ffff098224 */ /* 0x000fe200078e0024 */
[----:B------:R-:W2:Y:S04]  /*1eb70*/  LDL R25, [R1+0x6e4] ;  /* 0x0006e40001197983 */ /* 0x000ea80000100800 */
[----:B------:R-:W2:Y:S04]  /*1eb80*/  LDL.LU R36, [R1+0x700] ;  /* 0x0007000001247983 */ /* 0x000ea80000300800 */
[----:B------:R0:W2:Y:S04]  /*1eb90*/  @!P0 LDG.E.U8 R252, desc[UR8][R8.64] ;  /* 0x0000000808fc8981 */ /* 0x0000a8000c1e1100 */
[----:B------:R-:W2:Y:S04]  /*1eba0*/  LDL.LU R44, [R1+0x6e0] ;  /* 0x0006e000012c7983 */ /* 0x000ea80000300800 */
[----:B------:R-:W2:Y:S01]  /*1ebb0*/  LDL.LU R47, [R1+0x6c4] ;  /* 0x0006c400012f7983 */ /* 0x000ea20000300800 */
[----:B0-----:R-:W-:-:S02]  /*1ebc0*/  @!P0 IMAD.MOV.U32 R8, RZ, RZ, R34 ;  /* 0x000000ffff088224 */ /* 0x001fc400078e0022 */
[----:B------:R-:W-:Y:S01]  /*1ebd0*/  @!P0 IMAD.MOV.U32 R9, RZ, RZ, R35 ;  /* 0x000000ffff098224 */ /* 0x000fe200078e0023 */
[----:B------:R-:W2:Y:S04]  /*1ebe0*/  LDL.LU R42, [R1+0x6a0] ;  /* 0x0006a000012a7983 */ /* 0x000ea80000300800 */
[----:B------:R0:W2:Y:S02]  /*1ebf0*/  @!P0 LDG.E.U8 R79, desc[UR8][R8.64] ;  /* 0x00000008084f8981 */ /* 0x0000a4000c1e1100 */
[----:B0-----:R-:W-:Y:S02]  /*1ec00*/  @!P0 IMAD.MOV.U32 R9, RZ, RZ, R33 ;  /* 0x000000ffff098224 */ /* 0x001fe400078e0021 */
[----:B------:R-:W2:Y:S01]  /*1ec10*/  LDL.LU R33, [R1+0x6c0] ;  /* 0x0006c00001217983 */ /* 0x000ea20000300800 */
[----:B----4-:R-:W-:-:S03]  /*1ec20*/  @!P0 IMAD.MOV.U32 R8, RZ, RZ, R30 ;  /* 0x000000ffff088224 */ /* 0x010fc600078e001e */
[----:B------:R-:W4:Y:S04]  /*1ec30*/  LDL.LU R30, [R1+0x6a4] ;  /* 0x0006a400011e7983 */ /* 0x000f280000300800 */
[----:B------:R-:W4:Y:S04]  /*1ec40*/  LDL R71, [R1+0xa6c] ;  /* 0x000a6c0001477983 */ /* 0x000f280000100800 */
[----:B------:R-:W4:Y:S04]  /*1ec50*/  LDL R48, [R1+0xe80] ;  /* 0x000e800001307983 */ /* 0x000f280000100800 */
[----:B------:R-:W4:Y:S04]  /*1ec60*/  LDL R37, [R1+0xe70] ;  /* 0x000e700001257983 */ /* 0x000f280000100800 */
[----:B------:R-:W4:Y:S01]  /*1ec70*/  LDL R34, [R1+0x1268] ;  /* 0x0012680001227983 */ /* 0x000f220000100800 */
[----:B------:R-:W-:-:S02]  /*1ec80*/  PRMT R77, RZ, 0x7610, R77 ;  /* 0x00007610ff4d7816 */ /* 0x000fc4000000004d */
[----:B------:R-:W-:Y:S01]  /*1ec90*/  PRMT R29, RZ, 0x7610, R29 ;  /* 0x00007610ff1d7816 */ /* 0x000fe2000000001d */
[----:B------:R-:W4:Y:S04]  /*1eca0*/  LDL R45, [R1+0x1230] ;  /* 0x00123000012d7983 */ /* 0x000f280000100800 */
[----:B------:R3:W4:Y:S01]  /*1ecb0*/  @!P0 LDG.E.U8 R77, desc[UR8][R8.64] ;  /* 0x00000008084d8981 */ /* 0x000722000c1e1100 */
[----:B------:R-:W-:Y:S02]  /*1ecc0*/  PRMT R70, RZ, 0x7610, R70 ;  /* 0x00007610ff467816 */ /* 0x000fe40000000046 */
[----:B------:R-:W-:Y:S01]  /*1ecd0*/  PRMT R64, RZ, 0x7610, R64 ;  /* 0x00007610ff407816 */ /* 0x000fe20000000040 */
[----:B------:R-:W4:Y:S01]  /*1ece0*/  LDL R41, [R1+0x1210] ;  /* 0x0012100001297983 */ /* 0x000f220000100800 */
[----:B------:R-:W-:-:S03]  /*1ecf0*/  PRMT R39, RZ, 0x7610, R39 ;  /* 0x00007610ff277816 */ /* 0x000fc60000000027 */
[----:B------:R-:W4:Y:S01]  /*1ed00*/  LDL R35, [R1+0x1214] ;  /* 0x0012140001237983 */ /* 0x000f220000100800 */
[----:B---3--:R-:W-:Y:S01]  /*1ed10*/  @!P0 IMAD.MOV.U32 R8, RZ, RZ, R32 ;  /* 0x000000ffff088224 */ /* 0x008fe200078e0020 */
[----:B------:R-:W-:Y:S02]  /*1ed20*/  PRMT R68, RZ, 0x7610, R68 ;  /* 0x00007610ff447816 */ /* 0x000fe40000000044 */
[----:B------:R-:W3:Y:S01]  /*1ed30*/  LDL R32, [R1+0x1250] ;  /* 0x0012500001207983 */ /* 0x000ee20000100800 */
[----:B------:R-:W-:-:S03]  /*1ed40*/  PRMT R26, RZ, 0x7610, R26 ;  /* 0x00007610ff1a7816 */ /* 0x000fc6000000001a */
[----:B------:R-:W3:Y:S04]  /*1ed50*/  LDL R46, [R1+0x11f0] ;  /* 0x0011f000012e7983 */ /* 0x000ee80000100800 */
[----:B------:R-:W3:Y:S01]  /*1ed60*/  LDL R40, [R1+0x11f4] ;  /* 0x0011f40001287983 */ /* 0x000ee20000100800 */
[----:B------:R-:W-:Y:S02]  /*1ed70*/  PRMT R67, RZ, 0x7610, R67 ;  /* 0x00007610ff437816 */ /* 0x000fe40000000043 */
[----:B------:R-:W-:Y:S01]  /*1ed80*/  PRMT R65, RZ, 0x7610, R65 ;  /* 0x00007610ff417816 */ /* 0x000fe20000000041 */
[----:B------:R-:W3:Y:S01]  /*1ed90*/  LDL R76, [R1+0x1050] ;  /* 0x00105000014c7983 */ /* 0x000ee20000100800 */
[----:B------:R-:W-:Y:S02]  /*1eda0*/  PRMT R62, RZ, 0x7610, R62 ;  /* 0x00007610ff3e7816 */ /* 0x000fe4000000003e */
[----:B------:R-:W-:Y:S01]  /*1edb0*/  PRMT R61, RZ, 0x7610, R61 ;  /* 0x00007610ff3d7816 */ /* 0x000fe2000000003d */
[----:B------:R-:W3:Y:S01]  /*1edc0*/  LDL R74, [R1+0x1054] ;  /* 0x00105400014a7983 */ /* 0x000ee20000100800 */
[----:B--2---:R-:W-:-:S05]  /*1edd0*/  @!P0 IMAD.MOV.U32 R9, RZ, RZ, R31 ;  /* 0x000000ffff098224 */ /* 0x004fca00078e001f */
[----:B------:R0:W2:Y:S02]  /*1ede0*/  @!P0 LDG.E.U8 R29, desc[UR8][R8.64] ;  /* 0x00000008081d8981 */ /* 0x0000a4000c1e1100 */
[----:B0-----:R-:W-:Y:S02]  /*1edf0*/  @!P0 IMAD.MOV.U32 R8, RZ, RZ, R27 ;  /* 0x000000ffff088224 */ /* 0x001fe400078e001b */
[----:B------:R-:W-:Y:S01]  /*1ee00*/  @!P0 IMAD.MOV.U32 R9, RZ, RZ, R4 ;  /* 0x000000ffff098224 */ /* 0x000fe200078e0004 */
[----:B------:R-:W2:Y:S04]  /*1ee10*/  LDL R27, [R1+0x1254] ;  /* 0x00125400011b7983 */ /* 0x000ea80000100800 */
[----:B------:R0:W2:Y:S02]  /*1ee20*/  @!P0 LDG.E.U8 R70, desc[UR8][R8.64] ;  /* 0x0000000808468981 */ /* 0x0000a4000c1e1100 */
[----:B0-----:R-:W-:-:S02]  /*1ee30*/  @!P0 IMAD.MOV.U32 R8, RZ, RZ, R28 ;  /* 0x000000ffff088224 */ /* 0x001fc400078e001c */
[----:B------:R-:W-:-:S05]  /*1ee40*/  @!P0 IMAD.MOV.U32 R9, RZ, RZ, R36 ;  /* 0x000000ffff098224 */ /* 0x000fca00078e0024 */
[----:B------:R0:W2:Y:S02]  /*1ee50*/  @!P0 LDG.E.U8 R64, desc[UR8][R8.64] ;  /* 0x0000000808408981 */ /* 0x0000a4000c1e1100 */
[----:B0-----:R-:W-:Y:S02]  /*1ee60*/  @!P0 IMAD.MOV.U32 R8, RZ, RZ, R25 ;  /* 0x000000ffff088224 */ /* 0x001fe400078e0019 */
[----:B------:R-:W2:Y:S01]  /*1ee70*/  LDL R25, [R1+0x1234] ;  /* 0x0012340001197983 */ /* 0x000ea20000100800 */
[----:B------:R-:W-:-:S05]  /*1ee80*/  @!P0 IMAD.MOV.U32 R9, RZ, RZ, R44 ;  /* 0x000000ffff098224 */ /* 0x000fca00078e002c */
[----:B------:R0:W2:Y:S02]  /*1ee90*/  @!P0 LDG.E.U8 R39, desc[UR8][R8.64] ;  /* 0x0000000808278981 */ /* 0x0000a4000c1e1100 */
[----:B0-----:R-:W-:Y:S02]  /*1eea0*/  @!P0 IMAD.MOV.U32 R8, RZ, RZ, R47 ;  /* 0x000000ffff088224 */ /* 0x001fe400078e002f */
[----:B------:R-:W-:-:S05]  /*1eeb0*/  @!P0 IMAD.MOV.U32 R9, RZ, RZ, R33 ;  /* 0x000000ffff098224 */ /* 0x000fca00078e0021 */
[----:B------:R4:W2:Y:S02]  /*1eec0*/  @!P0 LDG.E.U8 R68, desc[UR8][R8.64] ;  /* 0x0000000808448981 */ /* 0x0008a4000c1e1100 */
[----:B----4-:R-:W-:Y:S02]  /*1eed0*/  @!P0 IMAD.MOV.U32 R8, RZ, RZ, R30 ;  /* 0x000000ffff088224 */ /* 0x010fe400078e001e */
[----:B------:R-:W-:-:S05]  /*1eee0*/  @!P0 IMAD.MOV.U32 R9, RZ, RZ, R42 ;  /* 0x000000ffff098224 */ /* 0x000fca00078e002a */
[----:B------:R0:W4:Y:S02]  /*1eef0*/  @!P0 LDG.E.U8 R26, desc[UR8][R8.64] ;  /* 0x00000008081a8981 */ /* 0x000124000c1e1100 */
[----:B0-----:R-:W-:Y:S02]  /*1ef00*/  @!P0 IMAD.MOV.U32 R8, RZ, RZ, R48 ;  /* 0x000000ffff088224 */ /* 0x001fe400078e0030 */
[----:B------:R-:W-:Y:S01]  /*1ef10*/  @!P0 IMAD.MOV.U32 R9, RZ, RZ, R71 ;  /* 0x000000ffff098224 */ /* 0x000fe200078e0047 */
[----:B------:R-:W4:Y:S04]  /*1ef20*/  LDL R48, [R1+0x11d4] ;  /* 0x0011d40001307983 */ /* 0x000f280000100800 */
[----:B------:R-:W4:Y:S04]  /*1ef30*/  LDL R71, [R1+0x11d0] ;  /* 0x0011d00001477983 */ /* 0x000f280000100800 */
[----:B------:R0:W4:Y:S02]  /*1ef40*/  @!P0 LDG.E.U8 R67, desc[UR8][R8.64] ;  /* 0x0000000808438981 */ /* 0x000124000c1e1100 */
[----:B0-----:R-:W-:-:S02]  /*1ef50*/  @!P0 IMAD.MOV.U32 R9, RZ, RZ, R37 ;  /* 0x000000ffff098224 */ /* 0x001fc400078e0025 */
[----:B------:R-:W-:Y:S01]  /*1ef60*/  @!P0 IMAD.MOV.U32 R8, RZ, RZ, R34 ;  /* 0x000000ffff088224 */ /* 0x000fe200078e0022 */
[----:B------:R-:W4:Y:S04]  /*1ef70*/  LDL R37, [R1+0x11b0] ;  /* 0x0011b00001257983 */ /* 0x000f280000100800 */
[----:B------:R-:W4:Y:S04]  /*1ef80*/  LDL R34, [R1+0x11b4] ;  /* 0x0011b40001227983 */ /* 0x000f280000100800 */
[----:B------:R3:W4:Y:S02]  /*1ef90*/  @!P0 LDG.E.U8 R65, desc[UR8][R8.64] ;  /* 0x0000000808418981 */ /* 0x000724000c1e1100 */
[----:B---3--:R-:W-:-:S02]  /*1efa0*/  @!P0 IMAD.MOV.U32 R9, RZ, RZ, R32 ;  /* 0x000000ffff098224 */ /* 0x008fc400078e0020 */
[----:B------:R-:W3:Y:S01]  /*1efb0*/  LDL R32, [R1+0x1190] ;  /* 0x0011900001207983 */ /* 0x000ee20000100800 */
[----:B------:R-:W-:Y:S02]  /*1efc0*/  PRMT R78, RZ, 0x7610, R78 ;  /* 0x00007610ff4e7816 */ /* 0x000fe4000000004e */
[----:B------:R-:W-:Y:S02]  /*1efd0*/  PRMT R75, RZ, 0x7610, R75 ;  /* 0x00007610ff4b7816 */ /* 0x000fe4000000004b */
[----:B------:R-:W-:Y:S01]  /*1efe0*/  PRMT R72, RZ, 0x7610, R72 ;  /* 0x00007610ff487816 */ /* 0x000fe20000000048 */
[----:B--2---:R-:W-:Y:S02]  /*1eff0*/  @!P0 IMAD.MOV.U32 R8, RZ, RZ, R27 ;  /* 0x000000ffff088224 */ /* 0x004fe400078e001b */
[----:B------:R-:W2:Y:S04]  /*1f000*/  LDL R27, [R1+0x1194] ;  /* 0x00119400011b7983 */ /* 0x000ea80000100800 */
[----:B------:R0:W2:Y:S02]  /*1f010*/  @!P0 LDG.E.U8 R62, desc[UR8][R8.64] ;  /* 0x00000008083e8981 */ /* 0x0000a4000c1e1100 */
[----:B0-----:R-:W-:-:S02]  /*1f020*/  @!P0 IMAD.MOV.U32 R9, RZ, RZ, R45 ;  /* 0x000000ffff098224 */ /* 0x001fc400078e002d */
[----:B------:R-:W2:Y:S01]  /*1f030*/  LDL R45, [R1+0x1170] ;  /* 0x00117000012d7983 */ /* 0x000ea20000100800 */
[----:B------:R-:W-:-:S03]  /*1f040*/  @!P0 IMAD.MOV.U32 R8, RZ, RZ, R25 ;  /* 0x000000ffff088224 */ /* 0x000fc600078e0019 */
[----:B------:R-:W2:Y:S04]  /*1f050*/  LDL R25, [R1+0x1174] ;  /* 0x0011740001197983 */ /* 0x000ea80000100800 */
        /* <DEDUP_REMOVED lines=11> */
[----:B----4-:R-:W-:-:S02]  /*1f110*/  @!P0 IMAD.MOV.U32 R8, RZ, RZ, R48 ;  /* 0x000000ffff088224 */ /* 0x010fc400078e0030 */
[----:B------:R-:W-:Y:S01]  /*1f120*/  @!P0 IMAD.MOV.U32 R9, RZ, RZ, R71 ;  /* 0x000000ffff098224 */ /* 0x000fe200078e0047 */
[----:B------:R-:W4:Y:S04]  /*1f130*/  LDL R48, [R1+0x1114] ;  /* 0x0011140001307983 */ /* 0x000f280000100800 */
[----:B------:R-:W4:Y:S04]  /*1f140*/  LDL R71, [R1+0x1110] ;  /* 0x0011100001477983 */ /* 0x000f280000100800 */
[----:B------:R0:W4:Y:S02]  /*1f150*/  @!P0 LDG.E.U8 R72, desc[UR8][R8.64] ;  /* 0x0000000808488981 */ /* 0x000124000c1e1100 */
[----:B0-----:R-:W-:-:S02]  /*1f160*/  @!P0 IMAD.MOV.U32 R9, RZ, RZ, R37 ;  /* 0x000000ffff098224 */ /* 0x001fc400078e0025 */
[----:B------:R-:W-:Y:S01]  /*1f170*/  @!P0 IMAD.MOV.U32 R8, RZ, RZ, R34 ;  /* 0x000000ffff088224 */ /* 0x000fe200078e0022 */
[----:B------:R-:W4:Y:S04]  /*1f180*/  LDL R37, [R1+0x10f0] ;  /* 0x0010f00001257983 */ /* 0x000f280000100800 */
[----:B------:R-:W4:Y:S01]  /*1f190*/  LDL R34, [R1+0x10f4] ;  /* 0x0010f40001227983 */ /* 0x000f220000100800 */
[----:B------:R-:W-:Y:S02]  /*1f1a0*/  PRMT R69, RZ, 0x7610, R69 ;  /* 0x00007610ff457816 */ /* 0x000fe40000000045 */
[----:B------:R-:W-:-:S04]  /*1f1b0*/  PRMT R66, RZ, 0x7610, R66 ;  /* 0x00007610ff427816 */ /* 0x000fc80000000042 */
[----:B------:R3:W4:Y:S01]  /*1f1c0*/  @!P0 LDG.E.U8 R69, desc[UR8][R8.64] ;  /* 0x0000000808458981 */ /* 0x000722000c1e1100 */
[----:B------:R-:W-:Y:S01]  /*1f1d0*/  PRMT R63, RZ, 0x7610, R63 ;  /* 0x00007610ff3f7816 */ /* 0x000fe2000000003f */
[----:B---3--:R-:W-:Y:S02]  /*1f1e0*/  @!P0 IMAD.MOV.U32 R9, RZ, RZ, R32 ;  /* 0x000000ffff098224 */ /* 0x008fe400078e0020 */
[----:B------:R-:W3:Y:S01]  /*1f1f0*/  LDL R32, [R1+0x10d0] ;  /* 0x0010d00001207983 */ /* 0x000ee20000100800 */
[----:B------:R-:W-:Y:S02]  /*1f200*/  PRMT R60, RZ, 0x7610, R60 ;  /* 0x00007610ff3c7816 */ /* 0x000fe4000000003c */
[----:B------:R-:W-:Y:S02]  /*1f210*/  PRMT R59, RZ, 0x7610, R59 ;  /* 0x00007610ff3b7816 */ /* 0x000fe4000000003b */
[----:B------:R-:W-:Y:S01]  /*1f220*/  PRMT R58, RZ, 0x7610, R58 ;  /* 0x00007610ff3a7816 */ /* 0x000fe2000000003a */
[----:B--2---:R-:W-:-:S02]  /*1f230*/  @!P0 IMAD.MOV.U32 R8, RZ, RZ, R27 ;  /* 0x000000ffff088224 */ /* 0x004fc400078e001b */
        /* <DEDUP_REMOVED lines=17> */
[----:B----4-:R-:W-:Y:S01]  /*1f350*/  @!P0 IMAD.MOV.U32 R8, RZ, RZ, R48 ;  /* 0x000000ffff088224 */ /* 0x010fe200078e0030 */
[----:B------:R-:W-:Y:S01]  /*1f360*/  PRMT R57, RZ, 0x7610, R57 ;  /* 0x00007610ff397816 */ /* 0x000fe20000000039 */
[----:B------:R-:W4:Y:S01]  /*1f370*/  LDL R48, [R1+0x1014] ;  /* 0x0010140001307983 */ /* 0x000f220000100800 */
[----:B------:R-:W-:-:S03]  /*1f380*/  @!P0 IMAD.MOV.U32 R9, RZ, RZ, R71 ;  /* 0x000000ffff098224 */ /* 0x000fc600078e0047 */
[----:B------:R-:W4:Y:S04]  /*1f390*/  LDL R71, [R1+0x1010] ;  /* 0x0010100001477983 */ /* 0x000f280000100800 */
[----:B------:R0:W4:Y:S02]  /*1f3a0*/  @!P0 LDG.E.U8 R58, desc[UR8][R8.64] ;  /* 0x00000008083a8981 */ /* 0x000124000c1e1100 */
[----:B0-----:R-:W-:Y:S02]  /*1f3b0*/  @!P0 IMAD.MOV.U32 R9, RZ, RZ, R37 ;  /* 0x000000ffff098224 */ /* 0x001fe400078e0025 */
[----:B------:R-:W4:Y:S01]  /*1f3c0*/  LDL R37, [R1+0x1030] ;  /* 0x0010300001257983 */ /* 0x000f220000100800 */
[----:B------:R-:W-:-:S03]  /*1f3d0*/  @!P0 IMAD.MOV.U32 R8, RZ, RZ, R34 ;  /* 0x000000ffff088224 */ /* 0x000fc600078e0022 */
[----:B------:R-:W4:Y:S01]  /*1f3e0*/  LDL R34, [R1+0x1034] ;  /* 0x0010340001227983 */ /* 0x000f220000100800 */
[----:B------:R-:W-:-:S03]  /*1f3f0*/  PRMT R56, RZ, 0x7610, R56 ;  /* 0x00007610ff387816 */ /* 0x000fc60000000038 */
        /* <DEDUP_REMOVED lines=26> */
[----:B------:R-:W-:Y:S01]  /*1f5a0*/  @!P0 IMAD.MOV.U32 R9, RZ, RZ, R76 ;  /* 0x000000ffff098224 */ /* 0x000fe200078e004c */
[----:B------:R-:W-:Y:S01]  /*1f5b0*/  PRMT R51, RZ, 0x7610, R51 ;  /* 0x00007610ff337816 */ /* 0x000fe20000000033 */
[----:B------:R-:W2:Y:S04]  /*1f5c0*/  LDL R74, [R1+0xef0] ;  /* 0x000ef000014a7983 */ /* 0x000ea80000100800 */
[----:B------:R4:W2:Y:S02]  /*1f5d0*/  @!P0 LDG.E.U8 R52, desc[UR8][R8.64] ;  /* 0x0000000808348981 */ /* 0x0008a4000c1e1100 */
[----:B----4-:R-:W-:-:S02]  /*1f5e0*/  @!P0 IMAD.MOV.U32 R9, RZ, RZ, R37 ;  /* 0x000000ffff098224 */ /* 0x010fc400078e0025 */
[----:B------:R-:W4:Y:S01]  /*1f5f0*/  LDL R37, [R1+0xf70] ;  /* 0x000f700001257983 */ /* 0x000f220000100800 */
[----:B------:R-:W-:-:S03]  /*1f600*/  @!P0 IMAD.MOV.U32 R8, RZ, RZ, R34 ;  /* 0x000000ffff088224 */ /* 0x000fc600078e0022 */
[----:B------:R-:W4:Y:S01]  /*1f610*/  LDL R34, [R1+0xf74] ;  /* 0x000f740001227983 */ /* 0x000f220000100800 */
[----:B------:R-:W-:-:S03]  /*1f620*/  PRMT R50, RZ, 0x7610, R50 ;  /* 0x00007610ff327816 */ /* 0x000fc60000000032 */
[----:B------:R0:W4:Y:S01]  /*1f630*/  @!P0 LDG.E.U8 R51, desc[UR8][R8.64] ;  /* 0x0000000808338981 */ /* 0x000122000c1e1100 */
[----:B------:R-:W-:Y:S01]  /*1f640*/  PRMT R49, RZ, 0x7610, R49 ;  /* 0x00007610ff317816 */ /* 0x000fe20000000031 */
[----:B0-----:R-:W-:Y:S02]  /*1f650*/  @!P0 IMAD.MOV.U32 R8, RZ, RZ, R48 ;  /* 0x000000ffff088224 */ /* 0x001fe400078e0030 */
[----:B------:R-:W-:Y:S01]  /*1f660*/  @!P0 IMAD.MOV.U32 R9, RZ, RZ, R71 ;  /* 0x000000ffff098224 */ /* 0x000fe200078e0047 */
[----:B------:R-:W-:Y:S01]  /*1f670*/  PRMT R250, RZ, 0x7610, R250 ;  /* 0x00007610fffa7816 */ /* 0x000fe200000000fa */
[----:B------:R-:W4:Y:S04]  /*1f680*/  LDL R71, [R1+0xef4] ;  /* 0x000ef40001477983 */ /* 0x000f280000100800 */
[----:B------:R3:W4:Y:S01]  /*1f690*/  @!P0 LDG.E.U8 R50, desc[UR8][R8.64] ;  /* 0x0000000808328981 */ /* 0x000722000c1e1100 */
[----:B------:R-:W-:Y:S01]  /*1f6a0*/  PRMT R248, RZ, 0x7610, R248 ;  /* 0x00007610fff87816 */ /* 0x000fe200000000f8 */
[----:B------:R-:W-:-:S02]  /*1f6b0*/  IMAD.MOV.U32 R147, RZ, RZ, R6 ;  /* 0x000000ffff937224 */ /* 0x000fc400078e0006 */
[----:B------:R-:W4:Y:S01]  /*1f6c0*/  LDL R6, [R1+0xed4] ;  /* 0x000ed40001067983 */ /* 0x000f220000100800 */
[----:B------:R-:W-:-:S03]  /*1f6d0*/  PRMT R247, RZ, 0x7610, R247 ;  /* 0x00007610fff77816 */ /* 0x000fc600000000f7 */
[----:B------:R-:W4:Y:S01]  /*1f6e0*/  LDL R48, [R1+0xeb0] ;  /* 0x000eb00001307983 */ /* 0x000f220000100800 */
[----:B---3--:R-:W-:-:S03]  /*1f6f0*/  @!P0 IMAD.MOV.U32 R9, RZ, RZ, R32 ;  /* 0x000000ffff098224 */ /* 0x008fc600078e0020 */
[----:B------:R-:W3:Y:S01]  /*1f700*/  LDL R32, [R1+0xf50] ;  /* 0x000f500001207983 */ /* 0x000ee20000100800 */
[----:B--2---:R-:W-:-:S03]  /*1f710*/  @!P0 IMAD.MOV.U32 R8, RZ, RZ, R27 ;  /* 0x000000ffff088224 */ /* 0x004fc600078e001b */
        /* <DEDUP_REMOVED lines=19> */
[----:B------:R-:W-:-:S03]  /*1f850*/  @!P0 IMAD.MOV.U32 R8, RZ, RZ, R34 ;  /* 0x000000ffff088224 */ /* 0x000fc600078e0022 */
[----:B------:R-:W4:Y:S01]  /*1f860*/  LDL R34, [R1+0xe94] ;  /* 0x000e940001227983 */ /* 0x000f220000100800 */
[----:B------:R-:W-:Y:S02]  /*1f870*/  PRMT R246, RZ, 0x7610, R246 ;  /* 0x00007610fff67816 */ /* 0x000fe400000000f6 */
[----:B------:R-:W-:-:S04]  /*1f880*/  PRMT R245, RZ, 0x7610, R245 ;  /* 0x00007610fff57816 */ /* 0x000fc800000000f5 */
[----:B------:R3:W4:Y:S01]  /*1f890*/  @!P0 LDG.E.U8 R246, desc[UR8][R8.64] ;  /* 0x0000000808f68981 */ /* 0x000722000c1e1100 */
[----:B------:R-:W-:Y:S02]  /*1f8a0*/  PRMT R244, RZ, 0x7610, R244 ;  /* 0x00007610fff47816 */ /* 0x000fe400000000f4 */
        /* <DEDUP_REMOVED lines=23> */
[----:B------:R0:W2:Y:S01]  /*1fa20*/  @!P0 LDG.E.U8 R242, desc[UR8][R8.64] ;  /* 0x0000000808f28981 */ /* 0x0000a2000c1e1100 */
[----:B------:R-:W-:-:S02]  /*1fa30*/  PRMT R238, RZ, 0x7610, R238 ;  /* 0x00007610ffee7816 */ /* 0x000fc400000000ee */
[----:B------:R-:W-:Y:S01]  /*1fa40*/  PRMT R237, RZ, 0x7610, R237 ;  /* 0x00007610ffed7816 */ /* 0x000fe200000000ed */
[----:B------:R-:W2:Y:S01]  /*1fa50*/  LDL R71, [R1+0x97c] ;  /* 0x00097c0001477983 */ /* 0x000ea20000100800 */
[----:B0-----:R-:W-:Y:S02]  /*1fa60*/  @!P0 IMAD.MOV.U32 R8, RZ, RZ, R6 ;  /* 0x000000ffff088224 */ /* 0x001fe400078e0006 */
[----:B------:R-:W-:Y:S01]  /*1fa70*/  @!P0 IMAD.MOV.U32 R9, RZ, RZ, R40 ;  /* 0x000000ffff098224 */ /* 0x000fe200078e0028 */
[----:B------:R-:W2:Y:S04]  /*1fa80*/  LDL R6, [R1+0x9fc] ;  /* 0x0009fc0001067983 */ /* 0x000ea80000100800 */
[----:B------:R0:W2:Y:S04]  /*1fa90*/  @!P0 LDG.E.U8 R241, desc[UR8][R8.64] ;  /* 0x0000000808f18981 */ /* 0x0000a8000c1e1100 */
[----:B------:R-:W2:Y:S01]  /*1faa0*/  LDL R40, [R1+0x9f8] ;  /* 0x0009f80001287983 */ /* 0x000ea20000100800 */
[----:B0-----:R-:W-:-:S02]  /*1fab0*/  @!P0 IMAD.MOV.U32 R8, RZ, RZ, R46 ;  /* 0x000000ffff088224 */ /* 0x001fc400078e002e */
[----:B------:R-:W-:Y:S01]  /*1fac0*/  @!P0 IMAD.MOV.U32 R9, RZ, RZ, R48 ;  /* 0x000000ffff098224 */ /* 0x000fe200078e0030 */
[----:B------:R-:W-:Y:S01]  /*1fad0*/  PRMT R236, RZ, 0x7610, R236 ;  /* 0x00007610ffec7816 */ /* 0x000fe200000000ec */
[----:B------:R-:W2:Y:S04]  /*1fae0*/  LDL R48, [R1+0x938] ;  /* 0x0009380001307983 */ /* 0x000ea80000100800 */
[----:B------:R4:W2:Y:S04]  /*1faf0*/  @!P0 LDG.E.U8 R240, desc[UR8][R8.64] ;  /* 0x0000000808f08981 */ /* 0x0008a8000c1e1100 */
[----:B------:R-:W2:Y:S01]  /*1fb00*/  LDL R46, [R1+0x93c] ;  /* 0x00093c00012e7983 */ /* 0x000ea20000100800 */
[----:B----4-:R-:W-:-:S02]  /*1fb10*/  @!P0 IMAD.MOV.U32 R9, RZ, RZ, R37 ;  /* 0x000000ffff098224 */ /* 0x010fc400078e0025 */
[----:B------:R-:W-:Y:S01]  /*1fb20*/  @!P0 IMAD.MOV.U32 R8, RZ, RZ, R34 ;  /* 0x000000ffff088224 */ /* 0x000fe200078e0022 */
[----:B------:R-:W4:Y:S04]  /*1fb30*/  LDL R37, [R1+0x9d8] ;  /* 0x0009d80001257983 */ /* 0x000f280000100800 */
[----:B------:R-:W4:Y:S04]  /*1fb40*/  LDL R34, [R1+0x9dc] ;  /* 0x0009dc0001227983 */ /* 0x000f280000100800 */
[----:B------:R3:W4:Y:S02]  /*1fb50*/  @!P0 LDG.E.U8 R239, desc[UR8][R8.64] ;  /* 0x0000000808ef8981 */ /* 0x000724000c1e1100 */
[----:B---3--:R-:W-:-:S02]  /*1fb60*/  @!P0 IMAD.MOV.U32 R9, RZ, RZ, R32 ;  /* 0x000000ffff098224 */ /* 0x008fc400078e0020 */
[----:B------:R-:W3:Y:S01]  /*1fb70*/  LDL R32, [R1+0x9b8] ;  /* 0x0009b80001207983 */ /* 0x000ee20000100800 */
        /* <DEDUP_REMOVED lines=56> */
[----:B------:R-:W2:Y:S04]  /*1ff00*/  LDL R46, [R1+0x7d8] ;  /* 0x0007d800012e7983 */ /* 0x000ea80000100800 */
[----:B------:R0:W2:Y:S04]  /*1ff10*/  @!P0 LDG.E.U8 R229, desc[UR8][R8.64] ;  /* 0x0000000808e58981 */ /* 0x0000a8000c1e1100 */
[----:B------:R-:W2:Y:S01]  /*1ff20*/  LDL R48, [R1+0x7fc] ;  /* 0x0007fc0001307983 */ /* 0x000ea20000100800 */
[----:B0-----:R-:W-:-:S02]  /*1ff30*/  @!P0 IMAD.MOV.U32 R8, RZ, RZ, R6 ;  /* 0x000000ffff088224 */ /* 0x001fc400078e0006 */
[----:B------:R-:W-:Y:S01]  /*1ff40*/  @!P0 IMAD.MOV.U32 R9, RZ, RZ, R40 ;  /* 0x000000ffff098224 */ /* 0x000fe200078e0028 */
[----:B------:R-:W2:Y:S04]  /*1ff50*/  LDL R6, [R1+0x87c] ;  /* 0x00087c0001067983 */ /* 0x000ea80000100800 */
[----:B------:R-:W2:Y:S04]  /*1ff60*/  LDL R40, [R1+0x878] ;  /* 0x0008780001287983 */ /* 0x000ea80000100800 */
[----:B------:R4:W2:Y:S02]  /*1ff70*/  @!P0 LDG.E.U8 R228, desc[UR8][R8.64] ;  /* 0x0000000808e48981 */ /* 0x0008a4000c1e1100 */
[----:B----4-:R-:W-:-:S02]  /*1ff80*/  @!P0 IMAD.MOV.U32 R9, RZ, RZ, R37 ;  /* 0x000000ffff098224 */ /* 0x010fc400078e0025 */
[----:B------:R-:W4:Y:S01]  /*1ff90*/  LDL R37, [R1+0x858] ;  /* 0x0008580001257983 */ /* 0x000f220000100800 */
[----:B------:R-:W-:-:S03]  /*1ffa0*/  @!P0 IMAD.MOV.U32 R8, RZ, RZ, R34 ;  /* 0x000000ffff088224 */ /* 0x000fc600078e0022 */
[----:B------:R-:W4:Y:S04]  /*1ffb0*/  LDL R34, [R1+0x85c] ;  /* 0x00085c0001227983 */ /* 0x000f280000100800 */
[----:B------:R3:W4:Y:S02]  /*1ffc0*/  @!P0 LDG.E.U8 R227, desc[UR8][R8.64] ;  /* 0x0000000808e38981 */ /* 0x000724000c1e1100 */
[----:B---3--:R-:W-:Y:S02]  /*1ffd0*/  @!P0 IMAD.MOV.U32 R9, RZ, RZ, R32 ;  /* 0x000000ffff098224 */ /* 0x008fe400078e0020 */
[----:B------:R-:W3:Y:S01]  /*1ffe0*/  LDL R32, [R1+0x838] ;  /* 0x0008380001207983 */ /* 0x000ee20000100800 */
        /* <DEDUP_REMOVED lines=38> */
[----:B------:R-:W-:Y:S02]  /*20250*/  @!P0 IMAD.MOV.U32 R8, RZ, RZ, R25 ;  /* 0x000000ffff088224 */ /* 0x000fe400078e0019 */
[----:B------:R-:W2:Y:S04]  /*20260*/  LDL R25, [R1+0x73c] ;  /* 0x00073c0001197983 */ /* 0x000ea80000100800 */
[----:B------:R0:W2:Y:S02]  /*20270*/  @!P0 LDG.E.U8 R220, desc[UR8][R8.64] ;  /* 0x0000000808dc8981 */ /* 0x0000a4000c1e1100 */
[----:B0-----:R-:W-:-:S02]  /*20280*/  @!P0 IMAD.MOV.U32 R8, RZ, RZ, R48 ;  /* 0x000000ffff088224 */ /* 0x001fc400078e0030 */
[----:B------:R-:W-:-:S05]  /*20290*/  @!P0 IMAD.MOV.U32 R9, RZ, RZ, R71 ;  /* 0x000000ffff098224 */ /* 0x000fca00078e0047 */
[----:B------:R0:W2:Y:S02]  /*202a0*/  @!P0 LDG.E.U8 R219, desc[UR8][R8.64] ;  /* 0x0000000808db8981 */ /* 0x0000a4000c1e1100 */
[----:B0-----:R-:W-:Y:S02]  /*202b0*/  @!P0 IMAD.MOV.U32 R9, RZ, RZ, R46 ;  /* 0x000000ffff098224 */ /* 0x001fe400078e002e */
[----:B------:R-:W-:Y:S02]  /*202c0*/  @!P0 IMAD.MOV.U32 R8, RZ, RZ, R35 ;  /* 0x000000ffff088224 */ /* 0x000fe400078e0023 */
[----:B------:R-:W2:Y:S04]  /*202d0*/  LDL.LU R35, [R1+0x738] ;  /* 0x0007380001237983 */ /* 0x000ea80000300800 */
[----:B------:R0:W2:Y:S02]  /*202e0*/  @!P0 LDG.E.U8 R218, desc[UR8][R8.64] ;  /* 0x0000000808da8981 */ /* 0x0000a4000c1e1100 */
[----:B0-----:R-:W-:-:S02]  /*202f0*/  @!P0 IMAD.MOV.U32 R8, RZ, RZ, R41 ;  /* 0x000000ffff088224 */ /* 0x001fc400078e0029 */
[----:B------:R-:W-:-:S05]  /*20300*/  @!P0 IMAD.MOV.U32 R9, RZ, RZ, R45 ;  /* 0x000000ffff098224 */ /* 0x000fca00078e002d */
[----:B------:R0:W2:Y:S02]  /*20310*/  @!P0 LDG.E.U8 R217, desc[UR8][R8.64] ;  /* 0x0000000808d98981 */ /* 0x0000a4000c1e1100 */
[----:B0-----:R-:W-:Y:S02]  /*20320*/  @!P0 IMAD.MOV.U32 R8, RZ, RZ, R6 ;  /* 0x000000ffff088224 */ /* 0x001fe400078e0006 */
[----:B------:R-:W-:Y:S02]  /*20330*/  @!P0 IMAD.MOV.U32 R9, RZ, RZ, R40 ;  /* 0x000000ffff098224 */ /* 0x000fe400078e0028 */
[----:B------:R-:W2:Y:S04]  /*20340*/  LDL.LU R40, [R1+0x718] ;  /* 0x0007180001287983 */ /* 0x000ea80000300800 */
[----:B------:R4:W2:Y:S04]  /*20350*/  @!P0 LDG.E.U8 R216, desc[UR8][R8.64] ;  /* 0x0000000808d88981 */ /* 0x0008a8000c1e1100 */
[----:B------:R-:W2:Y:S01]  /*20360*/  LDL.LU R6, [R1+0x6fc] ;  /* 0x0006fc0001067983 */ /* 0x000ea20000300800 */
[----:B----4-:R-:W-:-:S03]  /*20370*/  @!P0 IMAD.MOV.U32 R9, RZ, RZ, R37 ;  /* 0x000000ffff098224 */ /* 0x010fc600078e0025 */
[----:B------:R-:W4:Y:S01]  /*20380*/  LDL R37, [R1+0x6dc] ;  /* 0x0006dc0001257983 */ /* 0x000f220000100800 */
[----:B------:R-:W-:-:S03]  /*20390*/  @!P0 IMAD.MOV.U32 R8, RZ, RZ, R34 ;  /* 0x000000ffff088224 */ /* 0x000fc600078e0022 */
[----:B------:R-:W4:Y:S01]  /*203a0*/  LDL.LU R34, [R1+0x6f8] ;  /* 0x0006f80001227983 */ /* 0x000f220000300800 */
[----:B------:R-:W-:Y:S02]  /*203b0*/  PRMT R215, RZ, 0x7610, R215 ;  /* 0x00007610ffd77816 */ /* 0x000fe400000000d7 */
[----:B------:R-:W-:-:S04]  /*203c0*/  PRMT R214, RZ, 0x7610, R214 ;  /* 0x00007610ffd67816 */ /* 0x000fc800000000d6 */
[----:B------:R3:W4:Y:S01]  /*203d0*/  @!P0 LDG.E.U8 R215, desc[UR8][R8.64] ;  /* 0x0000000808d78981 */ /* 0x000722000c1e1100 */
[----:B------:R-:W-:Y:S02]  /*203e0*/  IMAD.MOV.U32 R146, RZ, RZ, R14 ;  /* 0x000000ffff927224 */ /* 0x000fe400078e000e */
[----:B---3--:R-:W-:Y:S01]  /*203f0*/  @!P0 IMAD.MOV.U32 R9, RZ, RZ, R32 ;  /* 0x000000ffff098224 */ /* 0x008fe200078e0020 */
[----:B------:R-:W-:Y:S02]  /*20400*/  PRMT R213, RZ, 0x7610, R213 ;  /* 0x00007610ffd57816 */ /* 0x000fe400000000d5 */
[----:B------:R-:W-:Y:S02]  /*20410*/  PRMT R212, RZ, 0x7610, R212 ;  /* 0x00007610ffd47816 */ /* 0x000fe400000000d4 */
[----:B------:R-:W-:Y:S01]  /*20420*/  PRMT R211, RZ, 0x7610, R211 ;  /* 0x00007610ffd37816 */ /* 0x000fe200000000d3 */
[----:B--2---:R-:W-:Y:S02]  /*20430*/  @!P0 IMAD.MOV.U32 R8, RZ, RZ, R27 ;  /* 0x000000ffff088224 */ /* 0x004fe400078e001b */
[----:B------:R-:W2:Y:S04]  /*20440*/  LDL.LU R27, [R1+0x6d8] ;  /* 0x0006d800011b7983 */ /* 0x000ea80000300800 */
[----:B------:R0:W3:Y:S04]  /*20450*/  @!P0 LDG.E.U8 R214, desc[UR8][R8.64] ;  /* 0x0000000808d68981 */ /* 0x0000e8000c1e1100 */
[----:B------:R-:W3:Y:S04]  /*20460*/  LDL R46, [R1+0x698] ;  /* 0x00069800012e7983 */ /* 0x000ee80000100800 */
[----:B------:R-:W3:Y:S04]  /*20470*/  LDL R48, [R1+0xe7c] ;  /* 0x000e7c0001307983 */ /* 0x000ee80000100800 */
[----:B------:R-:W3:Y:S01]  /*20480*/  LDL R41, [R1+0x1274] ;  /* 0x0012740001297983 */ /* 0x000ee20000100800 */
[----:B0-----:R-:W-:-:S03]  /*20490*/  @!P0 IMAD.MOV.U32 R8, RZ, RZ, R25 ;  /* 0x000000ffff088224 */ /* 0x001fc600078e0019 */
[----:B------:R-:W3:Y:S04]  /*204a0*/  LDL R25, [R1+0xe6c] ;  /* 0x000e6c0001197983 */ /* 0x000ee80000100800 */
[----:B------:R-:W3:Y:S04]  /*204b0*/  LDL.LU R45, [R1+0x6bc] ;  /* 0x0006bc00012d7983 */ /* 0x000ee80000300800 */
[----:B------:R-:W3:Y:S04]  /*204c0*/  LDL.LU R32, [R1+0x69c] ;  /* 0x00069c0001207983 */ /* 0x000ee80000300800 */
[----:B------:R-:W3:Y:S04]  /*204d0*/  LDL.LU R14, [R1+0x6b8] ;  /* 0x0006b800010e7983 */ /* 0x000ee80000300800 */
[----:B------:R0:W-:Y:S04]  /*204e0*/  STL [R1+0x12bc], R2 ;  /* 0x0012bc0201007387 */ /* 0x0001e80000100800 */
[----:B------:R-:W3:Y:S04]  /*204f0*/  LDL R81, [R1+0x1248] ;  /* 0x0012480001517983 */ /* 0x000ee80000100800 */
[----:B------:R-:W3:Y:S04]  /*20500*/  LDL R80, [R1+0x1228] ;  /* 0x0012280001507983 */ /* 0x000ee80000100800 */
[----:B------:R-:W3:Y:S01]  /*20510*/  LDL R71, [R1+0x122c] ;  /* 0x00122c0001477983 */ /* 0x000ee20000100800 */
[----:B------:R-:W-:-:S05]  /*20520*/  @!P0 IMAD.MOV.U32 R9, RZ, RZ, R35 ;  /* 0x000000ffff098224 */ /* 0x000fca00078e0023 */
[----:B------:R1:W3:Y:S02]  /*20530*/  @!P0 LDG.E.U8 R213, desc[UR8][R8.64] ;  /* 0x0000000808d58981 */ /* 0x0002e4000c1e1100 */
[----:B-1----:R-:W-:Y:S02]  /*20540*/  @!P0 IMAD.MOV.U32 R8, RZ, RZ, R2 ;  /* 0x000000ffff088224 */ /* 0x002fe400078e0002 */
[----:B0-----:R-:W3:Y:S01]  /*20550*/  LDL R2, [R1+0x124c] ;  /* 0x00124c0001027983 */ /* 0x001ee20000100800 */
[----:B------:R-:W-:-:S05]  /*20560*/  @!P0 IMAD.MOV.U32 R9, RZ, RZ, R40 ;  /* 0x000000ffff098224 */ /* 0x000fca00078e0028 */
[----:B------:R0:W3:Y:S02]  /*20570*/  @!P0 LDG.E.U8 R212, desc[UR8][R8.64] ;  /* 0x0000000808d48981 */ /* 0x0000e4000c1e1100 */
[----:B0-----:R-:W-:Y:S02]  /*20580*/  @!P0 IMAD.MOV.U32 R8, RZ, RZ, R6 ;  /* 0x000000ffff088224 */ /* 0x001fe400078e0006 */
[----:B----4-:R-:W-:-:S05]  /*20590*/  @!P0 IMAD.MOV.U32 R9, RZ, RZ, R34 ;  /* 0x000000ffff098224 */ /* 0x010fca00078e0022 */
[----:B------:R0:W4:Y:S02]  /*205a0*/  @!P0 LDG.E.U8 R211, desc[UR8][R8.64] ;  /* 0x0000000808d38981 */ /* 0x000124000c1e1100 */
[----:B0-----:R-:W-:Y:S02]  /*205b0*/  @!P0 IMAD.MOV.U32 R8, RZ, RZ, R37 ;  /* 0x000000ffff088224 */ /* 0x001fe400078e0025 */
[----:B------:R-:W4:Y:S01]  /*205c0*/  LDL.LU R37, [R1+0x1264] ;  /* 0x0012640001257983 */ /* 0x000f220000300800 */
[----:B------:R-:W-:Y:S02]  /*205d0*/  PRMT R210, RZ, 0x7610, R210 ;  /* 0x00007610ffd27816 */ /* 0x000fe400000000d2 */
[----:B------:R-:W-:Y:S01]  /*205e0*/  PRMT R209, RZ, 0x7610, R209 ;  /* 0x00007610ffd17816 */ /* 0x000fe200000000d1 */
[----:B------:R-:W4:Y:S01]  /*205f0*/  LDL R76, [R1+0x1208] ;  /* 0x00120800014c7983 */ /* 0x000f220000100800 */
[----:B------:R-:W-:-:S03]  /*20600*/  PRMT R208, RZ, 0x7610, R208 ;  /* 0x00007610ffd07816 */ /* 0x000fc600000000d0 */
[----:B------:R-:W4:Y:S01]  /*20610*/  LDL R74, [R1+0x11e8] ;  /* 0x0011e800014a7983 */ /* 0x000f220000100800 */
[----:B------:R-:W-:Y:S02]  /*20620*/  PRMT R207, RZ, 0x7610, R207 ;  /* 0x00007610ffcf7816 */ /* 0x000fe400000000cf */
[----:B------:R-:W-:Y:S01]  /*20630*/  PRMT R206, RZ, 0x7610, R206 ;  /* 0x00007610ffce7816 */ /* 0x000fe200000000ce */
[----:B--2---:R-:W-:-:S05]  /*20640*/  @!P0 IMAD.MOV.U32 R9, RZ, RZ, R27 ;  /* 0x000000ffff098224 */ /* 0x004fca00078e001b */
[----:B------:R3:W2:Y:S02]  /*20650*/  @!P0 LDG.E.U8 R210, desc[UR8][R8.64] ;  /* 0x0000000808d28981 */ /* 0x0006a4000c1e1100 */
[----:B---3--:R-:W-:Y:S02]  /*20660*/  @!P0 IMAD.MOV.U32 R8, RZ, RZ, R45 ;  /* 0x000000ffff088224 */ /* 0x008fe400078e002d */
[----:B------:R-:W-:-:S05]  /*20670*/  @!P0 IMAD.MOV.U32 R9, RZ, RZ, R14 ;  /* 0x000000ffff098224 */ /* 0x000fca00078e000e */
[----:B------:R0:W3:Y:S02]  /*20680*/  @!P0 LDG.E.U8 R209, desc[UR8][R8.64] ;  /* 0x0000000808d18981 */ /* 0x0000e4000c1e1100 */
[----:B0-----:R-:W-:Y:S02]  /*20690*/  @!P0 IMAD.MOV.U32 R9, RZ, RZ, R46 ;  /* 0x000000ffff098224 */ /* 0x001fe400078e002e */
[----:B------:R-:W2:Y:S01]  /*206a0*/  LDL R46, [R1+0x120c] ;  /* 0x00120c00012e7983 */ /* 0x000ea20000100800 */
[----:B------:R-:W-:-:S05]  /*206b0*/  @!P0 IMAD.MOV.U32 R8, RZ, RZ, R32 ;  /* 0x000000ffff088224 */ /* 0x000fca00078e0020 */
[----:B------:R0:W3:Y:S02]  /*206c0*/  @!P0 LDG.E.U8 R208, desc[UR8][R8.64] ;  /* 0x0000000808d08981 */ /* 0x0000e4000c1e1100 */
[----:B0-----:R-:W-:Y:S02]  /*206d0*/  @!P0 IMAD.MOV.U32 R9, RZ, RZ, R48 ;  /* 0x000000ffff098224 */ /* 0x001fe400078e0030 */
[----:B------:R-:W3:Y:S01]  /*206e0*/  LDL R48, [R1+0x11ec] ;  /* 0x0011ec0001307983 */ /* 0x000ee20000100800 */
[----:B------:R-:W-:-:S03]  /*206f0*/  @!P0 IMAD.MOV.U32 R8, RZ, RZ, R41 ;  /* 0x000000ffff088224 */ /* 0x000fc600078e0029 */
[----:B------:R-:W3:Y:S04]  /*20700*/  LDL R41, [R1+0x11c8] ;  /* 0x0011c80001297983 */ /* 0x000ee80000100800 */
[----:B------:R0:W3:Y:S02]  /*20710*/  @!P0 LDG.E.U8 R207, desc[UR8][R8.64] ;  /* 0x0000000808cf8981 */ /* 0x0000e4000c1e1100 */
[----:B0-----:R-:W-:Y:S02]  /*20720*/  @!P0 IMAD.MOV.U32 R9, RZ, RZ, R25 ;  /* 0x000000ffff098224 */ /* 0x001fe400078e0019 */
[----:B------:R-:W3:Y:S01]  /*20730*/  LDL R25, [R1+0x11cc] ;  /* 0x0011cc0001197983 */ /* 0x000ee20000100800 */
[----:B----4-:R-:W-:-:S05]  /*20740*/  @!P0 IMAD.MOV.U32 R8, RZ, RZ, R37 ;  /* 0x000000ffff088224 */ /* 0x010fca00078e0025 */
[----:B------:R0:W4:Y:S02]  /*20750*/  @!P0 LDG.E.U8 R206, desc[UR8][R8.64] ;  /* 0x0000000808ce8981 */ /* 0x000124000c1e1100 */
[----:B0-----:R-:W-:Y:S02]  /*20760*/  @!P0 IMAD.MOV.U32 R8, RZ, RZ, R2 ;  /* 0x000000ffff088224 */ /* 0x001fe400078e0002 */
[----:B------:R-:W4:Y:S01]  /*20770*/  LDL R2, [R1+0x11ac] ;  /* 0x0011ac0001027983 */ /* 0x000f220000100800 */
[----:B------:R-:W-:Y:S01]  /*20780*/  PRMT R205, RZ, 0x7610, R205 ;  /* 0x00007610ffcd7816 */ /* 0x000fe200000000cd */
[----:B------:R-:W-:Y:S02]  /*20790*/  @!P0 IMAD.MOV.U32 R9, RZ, RZ, R81 ;  /* 0x000000ffff098224 */ /* 0x000fe400078e0051 */
[----:B------:R-:W4:Y:S04]  /*207a0*/  LDL R81, [R1+0x11a8] ;  /* 0x0011a80001517983 */ /* 0x000f280000100800 */
[----:B------:R0:W4:Y:S01]  /*207b0*/  @!P0 LDG.E.U8 R205, desc[UR8][R8.64] ;  /* 0x0000000808cd8981 */ /* 0x000122000c1e1100 */
[----:B------:R-:W-:Y:S01]  /*207c0*/  PRMT R204, RZ, 0x7610, R204 ;  /* 0x00007610ffcc7816 */ /* 0x000fe200000000cc */
[----:B0-----:R-:W-:-:S02]  /*207d0*/  @!P0 IMAD.MOV.U32 R8, RZ, RZ, R71 ;  /* 0x000000ffff088224 */ /* 0x001fc400078e0047 */
[----:B------:R-:W4:Y:S01]  /*207e0*/  LDL R71, [R1+0x118c] ;  /* 0x00118c0001477983 */ /* 0x000f220000100800 */
[----:B------:R-:W-:-:S03]  /*207f0*/  @!P0 IMAD.MOV.U32 R9, RZ, RZ, R80 ;  /* 0x000000ffff098224 */ /* 0x000fc600078e0050 */
[----:B------:R-:W4:Y:S04]  /*20800*/  LDL R80, [R1+0x1188] ;  /* 0x0011880001507983 */ /* 0x000f280000100800 */
[----:B------:R0:W4:Y:S01]  /*20810*/  @!P0 LDG.E.U8 R204, desc[UR8][R8.64] ;  /* 0x0000000808cc8981 */ /* 0x000122000c1e1100 */
[----:B------:R-:W-:Y:S02]  /*20820*/  PRMT R203, RZ, 0x7610, R203 ;  /* 0x00007610ffcb7816 */ /* 0x000fe400000000cb */
[----:B------:R-:W-:Y:S01]  /*20830*/  PRMT R202, RZ, 0x7610, R202 ;  /* 0x00007610ffca7816 */ /* 0x000fe200000000ca */
[----:B0-----:R-:W-:Y:S02]  /*20840*/  @!P0 IMAD.MOV.U32 R9, RZ, RZ, R76 ;  /* 0x000000ffff098224 */ /* 0x001fe400078e004c */
[----:B------:R-:W4:Y:S01]  /*20850*/  LDL R76, [R1+0x1168] ;  /* 0x00116800014c7983 */ /* 0x000f220000100800 */
[----:B------:R-:W-:Y:S01]  /*20860*/  PRMT R201, RZ, 0x7610, R201 ;  /* 0x00007610ffc97816 */ /* 0x000fe200000000c9 */
[----:B--2---:R-:W-:-:S02]  /*20870*/  @!P0 IMAD.MOV.U32 R8, RZ, RZ, R46 ;  /* 0x000000ffff088224 */ /* 0x004fc400078e002e */
[----:B------:R-:W2:Y:S04]  /*20880*/  LDL R46, [R1+0x116c] ;  /* 0x00116c00012e7983 */ /* 0x000ea80000100800 */
[----:B------:R0:W2:Y:S02]  /*20890*/  @!P0 LDG.E.U8 R203, desc[UR8][R8.64] ;  /* 0x0000000808cb8981 */ /* 0x0000a4000c1e1100 */
[----:B0-----:R-:W-:Y:S02]  /*208a0*/  @!P0 IMAD.MOV.U32 R9, RZ, RZ, R74 ;  /* 0x000000ffff098224 */ /* 0x001fe400078e004a */
[----:B---3--:R-:W-:Y:S01]  /*208b0*/  @!P0 IMAD.MOV.U32 R8, RZ, RZ, R48 ;  /* 0x000000ffff088224 */ /* 0x008fe200078e0030 */
[----:B------:R-:W3:Y:S04]  /*208c0*/  LDL R74, [R1+0x1148] ;  /* 0x00114800014a7983 */ /* 0x000ee80000100800 */
[----:B------:R-:W3:Y:S04]  /*208d0*/  LDL R48, [R1+0x114c] ;  /* 0x00114c0001307983 */ /* 0x000ee80000100800 */
[----:B------:R0:W3:Y:S02]  /*208e0*/  @!P0 LDG.E.U8 R202, desc[UR8][R8.64] ;  /* 0x0000000808ca8981 */ /* 0x0000e4000c1e1100 */
[----:B0-----:R-:W-:-:S02]  /*208f0*/  @!P0 IMAD.MOV.U32 R9, RZ, RZ, R41 ;  /* 0x000000ffff098224 */ /* 0x001fc400078e0029 */
[----:B------:R-:W3:Y:S01]  /*20900*/  LDL R41, [R1+0x1128] ;  /* 0x0011280001297983 */ /* 0x000ee20000100800 */
[----:B------:R-:W-:-:S03]  /*20910*/  @!P0 IMAD.MOV.U32 R8, RZ, RZ, R25 ;  /* 0x000000ffff088224 */ /* 0x000fc600078e0019 */
[----:B------:R-:W3:Y:S04]  /*20920*/  LDL R25, [R1+0x112c] ;  /* 0x00112c0001197983 */ /* 0x000ee80000100800 */
[----:B------:R4:W3:Y:S02]  /*20930*/  @!P0 LDG.E.U8 R201, desc[UR8][R8.64] ;  /* 0x0000000808c98981 */ /* 0x0008e4000c1e1100 */
[----:B----4-:R-:W-:Y:S02]  /*20940*/  @!P0 IMAD.MOV.U32 R8, RZ, RZ, R2 ;  /* 0x000000ffff088224 */ /* 0x010fe400078e0002 */
[----:B------:R-:W4:Y:S01]  /*20950*/  LDL R2, [R1+0x110c] ;  /* 0x00110c0001027983 */ /* 0x000f220000100800 */
[----:B------:R-:W-:Y:S01]  /*20960*/  PRMT R200, RZ, 0x7610, R200 ;  /* 0x00007610ffc87816 */ /* 0x000fe200000000c8 */
[----:B------:R-:W-:-:S02]  /*20970*/  @!P0 IMAD.MOV.U32 R9, RZ, RZ, R81 ;  /* 0x000000ffff098224 */ /* 0x000fc400078e0051 */
[----:B------:R0:W-:Y:S04]  /*20980*/  STS.U8 [R0+UR4+0x3000], R73 ;  /* 0x0030004900007988 */ /* 0x0001e80008000004 */
[----:B------:R1:W4:Y:S04]  /*20990*/  @!P0 LDG.E.U8 R200, desc[UR8][R8.64] ;  /* 0x0000000808c88981 */ /* 0x000328000c1e1100 */
[----:B0-----:R-:W4:Y:S01]  /*209a0*/  LDL R73, [R1+0x1108] ;  /* 0x0011080001497983 */ /* 0x001f220000100800 */
[----:B-1----:R-:W-:-:S03]  /*209b0*/  @!P0 IMAD.MOV.U32 R8, RZ, RZ, R71 ;  /* 0x000000ffff088224 */ /* 0x002fc600078e0047 */
[----:B------:R0:W-:Y:S04]  /*209c0*/  STS.U8 [R0+UR4+0x3400], R38 ;  /* 0x0034002600007988 */ /* 0x0001e80008000004 */
[----:B------:R-:W4:Y:S04]  /*209d0*/  LDL R71, [R1+0x10e8] ;  /* 0x0010e80001477983 */ /* 0x000f280000100800 */
[----:B0-----:R-:W4:Y:S01]  /*209e0*/  LDL R38, [R1+0x10ec] ;  /* 0x0010ec0001267983 */ /* 0x001f220000100800 */
[----:B------:R-:W-:-:S03]  /*209f0*/  @!P0 IMAD.MOV.U32 R9, RZ, RZ, R80 ;  /* 0x000000ffff098224 */ /* 0x000fc600078e0050 */
[----:B------:R0:W-:Y:S02]  /*20a00*/  STS.U8 [R0+UR4+0x2c00], R199 ;  /* 0x002c00c700007988 */ /* 0x0001e40008000004 */
[----:B0-----:R-:W-:Y:S02]  /*20a10*/  PRMT R199, RZ, 0x7610, R199 ;  /* 0x00007610ffc77816 */ /* 0x001fe400000000c7 */
[----:B------:R0:W-:Y:S04]  /*20a20*/  STS.U8 [R0+UR4+0x2800], R198 ;  /* 0x002800c600007988 */ /* 0x0001e80008000004 */
[----:B------:R1:W4:Y:S01]  /*20a30*/  @!P0 LDG.E.U8 R199, desc[UR8][R8.64] ;  /* 0x0000000808c78981 */ /* 0x000322000c1e1100 */
[----:B0-----:R-:W-:-:S03]  /*20a40*/  PRMT R198, RZ, 0x7610, R198 ;  /* 0x00007610ffc67816 */ /* 0x001fc600000000c6 */
[----:B------:R0:W-:Y:S01]  /*20a50*/  STS.U8 [R0+UR4+0x2400], R197 ;  /* 0x002400c500007988 */ /* 0x0001e20008000004 */
[----:B-1----:R-:W-:-:S03]  /*20a60*/  @!P0 IMAD.MOV.U32 R9, RZ, RZ, R76 ;  /* 0x000000ffff098224 */ /* 0x002fc600078e004c */
[----:B------:R-:W4:Y:S01]  /*20a70*/  LDL R76, [R1+0x10c8] ;  /* 0x0010c800014c7983 */ /* 0x000f220000100800 */
[----:B0-----:R-:W-:-:S03]  /*20a80*/  PRMT R197, RZ, 0x7610, R197 ;  /* 0x00007610ffc57816 */ /* 0x001fc600000000c5 */
[----:B------:R0:W-:Y:S02]  /*20a90*/  STS.U8 [R0+UR4+0x2000], R196 ;  /* 0x002000c400007988 */ /* 0x0001e40008000004 */
[----:B0-----:R-:W-:Y:S01]  /*20aa0*/  PRMT R196, RZ, 0x7610, R196 ;  /* 0x00007610ffc47816 */ /* 0x001fe200000000c4 */
[----:B--2---:R-:W-:Y:S02]  /*20ab0*/  @!P0 IMAD.MOV.U32 R8, RZ, RZ, R46 ;  /* 0x000000ffff088224 */ /* 0x004fe400078e002e */
[----:B------:R-:W2:Y:S04]  /*20ac0*/  LDL R46, [R1+0x10cc] ;  /* 0x0010cc00012e7983 */ /* 0x000ea80000100800 */
[----:B------:R3:W2:Y:S02]  /*20ad0*/  @!P0 LDG.E.U8 R198, desc[UR8][R8.64] ;  /* 0x0000000808c68981 */ /* 0x0006a4000c1e1100 */
[----:B---3--:R-:W-:-:S02]  /*20ae0*/  @!P0 IMAD.MOV.U32 R9, RZ, RZ, R74 ;  /* 0x000000ffff098224 */ /* 0x008fc400078e004a */
[----:B------:R-:W3:Y:S01]  /*20af0*/  LDL R74, [R1+0x10a8] ;  /* 0x0010a800014a7983 */ /* 0x000ee20000100800 */
[----:B------:R-:W-:-:S03]  /*20b00*/  @!P0 IMAD.MOV.U32 R8, RZ, RZ, R48 ;  /* 0x000000ffff088224 */ /* 0x000fc600078e0030 */
[----:B------:R-:W3:Y:S04]  /*20b10*/  LDL R48, [R1+0x10ac] ;  /* 0x0010ac0001307983 */ /* 0x000ee80000100800 */
[----:B------:R0:W3:Y:S02]  /*20b20*/  @!P0 LDG.E.U8 R197, desc[UR8][R8.64] ;  /* 0x0000000808c58981 */ /* 0x0000e4000c1e1100 */
[----:B0-----:R-:W-:Y:S02]  /*20b30*/  @!P0 IMAD.MOV.U32 R9, RZ, RZ, R41 ;  /* 0x000000ffff098224 */ /* 0x001fe400078e0029 */
[----:B------:R-:W3:Y:S01]  /*20b40*/  LDL R41, [R1+0x1088] ;  /* 0x0010880001297983 */ /* 0x000ee20000100800 */
[----:B------:R-:W-:-:S03]  /*20b50*/  @!P0 IMAD.MOV.U32 R8, RZ, RZ, R25 ;  /* 0x000000ffff088224 */ /* 0x000fc600078e0019 */
[----:B------:R-:W3:Y:S04]  /*20b60*/  LDL R25, [R1+0x108c] ;  /* 0x00108c0001197983 */ /* 0x000ee80000100800 */
[----:B------:R4:W3:Y:S02]  /*20b70*/  @!P0 LDG.E.U8 R196, desc[UR8][R8.64] ;  /* 0x0000000808c48981 */ /* 0x0008e4000c1e1100 */
[----:B----4-:R-:W-:Y:S02]  /*20b80*/  @!P0 IMAD.MOV.U32 R8, RZ, RZ, R2 ;  /* 0x000000ffff088224 */ /* 0x010fe400078e0002 */
[----:B------:R-:W4:Y:S04]  /*20b90*/  LDL R2, [R1+0x106c] ;  /* 0x00106c0001027983 */ /* 0x000f280000100800 */
[----:B------:R0:W-:Y:S01]  /*20ba0*/  STS.U8 [R0+UR4+0x1c00], R195 ;  /* 0x001c00c300007988 */ /* 0x0001e20008000004 */
[----:B------:R-:W-:Y:S01]  /*20bb0*/  @!P0 IMAD.MOV.U32 R9, RZ, RZ, R73 ;  /* 0x000000ffff098224 */ /* 0x000fe200078e0049 */
[----:B0-----:R-:W-:-:S02]  /*20bc0*/  PRMT R195, RZ, 0x7610, R195 ;  /* 0x00007610ffc37816 */ /* 0x001fc400000000c3 */
[----:B------:R-:W4:Y:S04]  /*20bd0*/  LDL R73, [R1+0x1068] ;  /* 0x0010680001497983 */ /* 0x000f280000100800 */
[----:B------:R0:W4:Y:S04]  /*20be0*/  @!P0 LDG.E.U8 R195, desc[UR8][R8.64] ;  /* 0x0000000808c38981 */ /* 0x000128000c1e1100 */
[----:B------:R1:W-:Y:S01]  /*20bf0*/  STS.U8 [R0+UR4+0x1800], R194 ;  /* 0x001800c200007988 */ /* 0x0003e20008000004 */
[----:B0-----:R-:W-:Y:S02]  /*20c00*/  @!P0 IMAD.MOV.U32 R9, RZ, RZ, R71 ;  /* 0x000000ffff098224 */ /* 0x001fe400078e0047 */
[----:B------:R-:W-:Y:S01]  /*20c10*/  @!P0 IMAD.MOV.U32 R8, RZ, RZ, R38 ;  /* 0x000000ffff088224 */ /* 0x000fe200078e0026 */
[----:B------:R-:W4:Y:S04]  /*20c20*/  LDL R71, [R1+0x1048] ;  /* 0x0010480001477983 */ /* 0x000f280000100800 */
[----:B------:R-:W4:Y:S01]  /*20c30*/  LDL R38, [R1+0x104c] ;  /* 0x00104c0001267983 */ /* 0x000f220000100800 */
[----:B-1----:R-:W-:-:S06]  /*20c40*/  PRMT R194, RZ, 0x7610, R194 ;  /* 0x00007610ffc27816 */ /* 0x002fcc00000000c2 */
[----:B------:R0:W4:Y:S04]  /*20c50*/  @!P0 LDG.E.U8 R194, desc[UR8][R8.64] ;  /* 0x0000000808c28981 */ /* 0x000128000c1e1100 */
[----:B------:R1:W-:Y:S01]  /*20c60*/  STS.U8 [R0+UR4+0xc00], R193 ;  /* 0x000c00c100007988 */ /* 0x0003e20008000004 */
[----:B------:R-:W-:Y:S02]  /*20c70*/  PRMT R192, RZ, 0x7610, R192 ;  /* 0x00007610ffc07816 */ /* 0x000fe400000000c0 */
[----:B-1----:R-:W-:Y:S01]  /*20c80*/  PRMT R193, RZ, 0x7610, R193 ;  /* 0x00007610ffc17816 */ /* 0x002fe200000000c1 */
[----:B0-----:R-:W-:Y:S02]  /*20c90*/  @!P0 IMAD.MOV.U32 R9, RZ, RZ, R76 ;  /* 0x000000ffff098224 */ /* 0x001fe400078e004c */
[----:B------:R-:W4:Y:S04]  /*20ca0*/  LDL R76, [R1+0x1028] ;  /* 0x00102800014c7983 */ /* 0x000f280000100800 */
[----:B------:R0:W-:Y:S02]  /*20cb0*/  STS.U8 [R0+UR4+0x1400], R191 ;  /* 0x001400bf00007988 */ /* 0x0001e40008000004 */
[----:B0-----:R-:W-:Y:S01]  /*20cc0*/  PRMT R191, RZ, 0x7610, R191 ;  /* 0x00007610ffbf7816 */ /* 0x001fe200000000bf */
[----:B--2---:R-:W-:-:S02]  /*20cd0*/  @!P0 IMAD.MOV.U32 R8, RZ, RZ, R46 ;  /* 0x000000ffff088224 */ /* 0x004fc400078e002e */
[----:B------:R-:W2:Y:S04]  /*20ce0*/  LDL R46, [R1+0x102c] ;  /* 0x00102c00012e7983 */ /* 0x000ea80000100800 */
[----:B------:R3:W2:Y:S02]  /*20cf0*/  @!P0 LDG.E.U8 R193, desc[UR8][R8.64] ;  /* 0x0000000808c18981 */ /* 0x0006a4000c1e1100 */
[----:B---3--:R-:W-:Y:S02]  /*20d00*/  @!P0 IMAD.MOV.U32 R9, RZ, RZ, R74 ;  /* 0x000000ffff098224 */ /* 0x008fe400078e004a */
        /* <DEDUP_REMOVED lines=13> */
[----:B------:R-:W4:Y:S04]  /*20de0*/  LDL R73, [R1+0xfa8] ;  /* 0x000fa80001497983 */ /* 0x000f280000100800 */
[----:B------:R0:W4:Y:S04]  /*20df0*/  @!P0 LDG.E.U8 R190, desc[UR8][R8.64] ;  /* 0x0000000808be8981 */ /* 0x000128000c1e1100 */
[----:B------:R1:W-:Y:S01]  /*20e00*/  STS.U8 [R0+UR4], R189 ;  /* 0x000000bd00007988 */ /* 0x0003e20008000004 */
[----:B0-----:R-:W-:-:S03]  /*20e10*/  @!P0 IMAD.MOV.U32 R9, RZ, RZ, R71 ;  /* 0x000000ffff098224 */ /* 0x001fc600078e0047 */
[----:B------:R-:W4:Y:S01]  /*20e20*/  LDL R71, [R1+0xfac] ;  /* 0x000fac0001477983 */ /* 0x000f220000100800 */
[----:B------:R-:W-:-:S03]  /*20e30*/  @!P0 IMAD.MOV.U32 R8, RZ, RZ, R38 ;  /* 0x000000ffff088224 */ /* 0x000fc600078e0026 */
[----:B------:R-:W4:Y:S01]  /*20e40*/  LDL.LU R38, [R1+0xfcc] ;  /* 0x000fcc0001267983 */ /* 0x000f220000300800 */
[----:B-1----:R-:W-:-:S03]  /*20e50*/  PRMT R189, RZ, 0x7610, R189 ;  /* 0x00007610ffbd7816 */ /* 0x002fc600000000bd */
[----:B------:R0:W-:Y:S04]  /*20e60*/  STS.U8 [R0+UR4+0x800], R188 ;  /* 0x000800bc00007988 */ /* 0x0001e80008000004 */
[----:B------:R1:W4:Y:S04]  /*20e70*/  @!P0 LDG.E.U8 R189, desc[UR8][R8.64] ;  /* 0x0000000808bd8981 */ /* 0x000328000c1e1100 */
[----:B------:R-:W4:Y:S01]  /*20e80*/  LDL R80, [R1+0xf88] ;  /* 0x000f880001507983 */ /* 0x000f220000100800 */
[----:B0-----:R-:W-:Y:S02]  /*20e90*/  PRMT R188, RZ, 0x7610, R188 ;  /* 0x00007610ffbc7816 */ /* 0x001fe400000000bc */
[----:B------:R-:W-:-:S02]  /*20ea0*/  PRMT R187, RZ, 0x7610, R187 ;  /* 0x00007610ffbb7816 */ /* 0x000fc400000000bb */
[----:B------:R-:W-:Y:S01]  /*20eb0*/  PRMT R186, RZ, 0x7610, R186 ;  /* 0x00007610ffba7816 */ /* 0x000fe200000000ba */
[----:B------:R0:W-:Y:S01]  /*20ec0*/  STS.U8 [R0+UR4+0x1000], R185 ;  /* 0x001000b900007988 */ /* 0x0001e20008000004 */
[----:B-1----:R-:W-:-:S03]  /*20ed0*/  @!P0 IMAD.MOV.U32 R9, RZ, RZ, R76 ;  /* 0x000000ffff098224 */ /* 0x002fc600078e004c */
[----:B------:R1:W-:Y:S04]  /*20ee0*/  STS.U8 [R0+UR4+0x400], R184 ;  /* 0x000400b800007988 */ /* 0x0003e80008000004 */
[----:B------:R-:W4:Y:S04]  /*20ef0*/  LDL R76, [R1+0xf68] ;  /* 0x000f6800014c7983 */ /* 0x000f280000100800 */
[----:B------:R1:W-:Y:S01]  /*20f00*/  STS.U8 [R0+UR4+0x7400], R43 ;  /* 0x0074002b00007988 */ /* 0x0003e20008000004 */
[----:B------:R-:W-:Y:S02]  /*20f10*/  PRMT R183, RZ, 0x7610, R183 ;  /* 0x00007610ffb77816 */ /* 0x000fe400000000b7 */
[----:B------:R-:W-:Y:S01]  /*20f20*/  PRMT R182, RZ, 0x7610, R182 ;  /* 0x00007610ffb67816 */ /* 0x000fe200000000b6 */
[----:B------:R4:W-:Y:S04]  /*20f30*/  STS.U8 [R0+UR4+0x7000], R181 ;  /* 0x007000b500007988 */ /* 0x0009e80008000004 */
[----:B------:R4:W-:Y:S01]  /*20f40*/  STS.U8 [R0+UR4+0x6c00], R180 ;  /* 0x006c00b400007988 */ /* 0x0009e20008000004 */
[----:B------:R-:W-:-:S03]  /*20f50*/  PRMT R179, RZ, 0x7610, R179 ;  /* 0x00007610ffb37816 */ /* 0x000fc600000000b3 */
        /* <DEDUP_REMOVED lines=18> */
[----:B------:R-:W4:Y:S01]  /*21080*/  LDL R81, [R1+0x810] ;  /* 0x0008100001517983 */ /* 0x000f220000100800 */
[----:B--2---:R-:W-:Y:S01]  /*21090*/  @!P0 IMAD.MOV.U32 R8, RZ, RZ, R46 ;  /* 0x000000ffff088224 */ /* 0x004fe200078e002e */
[----:B0-----:R-:W-:Y:S02]  /*210a0*/  PRMT R185, RZ, 0x7610, R185 ;  /* 0x00007610ffb97816 */ /* 0x001fe400000000b9 */
[----:B------:R-:W2:Y:S04]  /*210b0*/  LDL R46, [R1+0xf8c] ;  /* 0x000f8c00012e7983 */ /* 0x000ea80000100800 */
[----:B------:R3:W2:Y:S01]  /*210c0*/  @!P0 LDG.E.U8 R188, desc[UR8][R8.64] ;  /* 0x0000000808bc8981 */ /* 0x0006a2000c1e1100 */
[----:B-1----:R-:W-:-:S03]  /*210d0*/  PRMT R184, RZ, 0x7610, R184 ;  /* 0x00007610ffb87816 */ /* 0x002fc600000000b8 */
[----:B------:R-:W2:Y:S01]  /*210e0*/  LDL R43, [R1+0xeec] ;  /* 0x000eec00012b7983 */ /* 0x000ea20000100800 */
[----:B---3--:R-:W-:-:S03]  /*210f0*/  @!P0 IMAD.MOV.U32 R9, RZ, RZ, R74 ;  /* 0x000000ffff098224 */ /* 0x008fc600078e004a */
        /* <DEDUP_REMOVED lines=11> */
[----:B------:R-:W-:-:S05]  /*211b0*/  @!P0 IMAD.MOV.U32 R8, RZ, RZ, R38 ;  /* 0x000000ffff088224 */ /* 0x000fca00078e0026 */
[----:B------:R0:W4:Y:S02]  /*211c0*/  @!P0 LDG.E.U8 R185, desc[UR8][R8.64] ;  /* 0x0000000808b98981 */ /* 0x000124000c1e1100 */
[----:B0-----:R-:W-:Y:S02]  /*211d0*/  @!P0 IMAD.MOV.U32 R8, RZ, RZ, R71 ;  /* 0x000000ffff088224 */ /* 0x001fe400078e0047 */
[----:B------:R-:W-:Y:S01]  /*211e0*/  @!P0 IMAD.MOV.U32 R9, RZ, RZ, R73 ;  /* 0x000000ffff098224 */ /* 0x000fe200078e0049 */
[----:B------:R-:W4:Y:S04]  /*211f0*/  LDL R71, [R1+0xf0c] ;  /* 0x000f0c0001477983 */ /* 0x000f280000100800 */
[----:B------:R-:W4:Y:S04]  /*21200*/  LDL R73, [R1+0xf08] ;  /* 0x000f080001497983 */ /* 0x000f280000100800 */
[----:B------:R0:W4:Y:S02]  /*21210*/  @!P0 LDG.E.U8 R184, desc[UR8][R8.64] ;  /* 0x0000000808b88981 */ /* 0x000124000c1e1100 */
[----:B0-----:R-:W-:Y:S01]  /*21220*/  @!P0 IMAD.MOV.U32 R9, RZ, RZ, R80 ;  /* 0x000000ffff098224 */ /* 0x001fe200078e0050 */
[----:B------:R-:W-:Y:S01]  /*21230*/  PRMT R181, RZ, 0x7610, R181 ;  /* 0x00007610ffb57816 */ /* 0x000fe200000000b5 */
[----:B------:R-:W4:Y:S01]  /*21240*/  LDL R80, [R1+0x814] ;  /* 0x0008140001507983 */ /* 0x000f220000100800 */
[----:B--2---:R-:W-:-:S03]  /*21250*/  @!P0 IMAD.MOV.U32 R8, RZ, RZ, R46 ;  /* 0x000000ffff088224 */ /* 0x004fc600078e002e */
        /* <DEDUP_REMOVED lines=8> */
[----:B------:R-:W-:Y:S01]  /*212e0*/  @!P0 IMAD.MOV.U32 R9, RZ, RZ, R48 ;  /* 0x000000ffff098224 */ /* 0x000fe200078e0030 */
[----:B------:R-:W3:Y:S04]  /*212f0*/  LDL R41, [R1+0xeac] ;  /* 0x000eac0001297983 */ /* 0x000ee80000100800 */
[----:B------:R-:W3:Y:S04]  /*21300*/  LDL R48, [R1+0xea8] ;  /* 0x000ea80001307983 */ /* 0x000ee80000100800 */
[----:B------:R0:W3:Y:S02]  /*21310*/  @!P0 LDG.E.U8 R181, desc[UR8][R8.64] ;  /* 0x0000000808b58981 */ /* 0x0000e4000c1e1100 */
[----:B0-----:R-:W-:-:S02]  /*21320*/  @!P0 IMAD.MOV.U32 R9, RZ, RZ, R25 ;  /* 0x000000ffff098224 */ /* 0x001fc400078e0019 */
[----:B------:R-:W3:Y:S01]  /*21330*/  LDL R25, [R1+0xe88] ;  /* 0x000e880001197983 */ /* 0x000ee20000100800 */
[----:B----4-:R-:W-:-:S03]  /*21340*/  @!P0 IMAD.MOV.U32 R8, RZ, RZ, R2 ;  /* 0x000000ffff088224 */ /* 0x010fc600078e0002 */
[----:B------:R-:W4:Y:S01]  /*21350*/  LDL R2, [R1+0xe8c] ;  /* 0x000e8c0001027983 */ /* 0x000f220000100800 */
[----:B------:R-:W-:-:S06]  /*21360*/  PRMT R180, RZ, 0x7610, R180 ;  /* 0x00007610ffb47816 */ /* 0x000fcc00000000b4 */
[----:B------:R0:W4:Y:S01]  /*21370*/  @!P0 LDG.E.U8 R180, desc[UR8][R8.64] ;  /* 0x0000000808b48981 */ /* 0x000122000c1e1100 */
[----:B------:R-:W-:Y:S02]  /*21380*/  PRMT R178, RZ, 0x7610, R178 ;  /* 0x00007610ffb27816 */ /* 0x000fe400000000b2 */
[----:B------:R-:W-:Y:S01]  /*21390*/  PRMT R177, RZ, 0x7610, R177 ;  /* 0x00007610ffb17816 */ /* 0x000fe200000000b1 */
[----:B0-----:R-:W-:Y:S02]  /*213a0*/  @!P0 IMAD.MOV.U32 R8, RZ, RZ, R71 ;  /* 0x000000ffff088224 */ /* 0x001fe400078e0047 */
[----:B------:R-:W4:Y:S01]  /*213b0*/  LDL R71, [R1+0xa54] ;  /* 0x000a540001477983 */ /* 0x000f220000100800 */
[----:B------:R-:W-:-:S03]  /*213c0*/  @!P0 IMAD.MOV.U32 R9, RZ, RZ, R73 ;  /* 0x000000ffff098224 */ /* 0x000fc600078e0049 */
[----:B------:R-:W4:Y:S04]  /*213d0*/  LDL R73, [R1+0xa50] ;  /* 0x000a500001497983 */ /* 0x000f280000100800 */
[----:B------:R0:W4:Y:S02]  /*213e0*/  @!P0 LDG.E.U8 R179, desc[UR8][R8.64] ;  /* 0x0000000808b38981 */ /* 0x000124000c1e1100 */
[----:B0-----:R-:W-:Y:S02]  /*213f0*/  @!P0 IMAD.MOV.U32 R8, RZ, RZ, R43 ;  /* 0x000000ffff088224 */ /* 0x001fe400078e002b */
[----:B------:R-:W4:Y:S01]  /*21400*/  LDL R43, [R1+0xa34] ;  /* 0x000a3400012b7983 */ /* 0x000f220000100800 */
[----:B--2---:R-:W-:-:S03]  /*21410*/  @!P0 IMAD.MOV.U32 R9, RZ, RZ, R46 ;  /* 0x000000ffff098224 */ /* 0x004fc600078e002e */
        /* <DEDUP_REMOVED lines=14> */
[----:B----4-:R-:W-:-:S03]  /*21500*/  @!P0 IMAD.MOV.U32 R8, RZ, RZ, R2 ;  /* 0x000000ffff088224 */ /* 0x010fc600078e0002 */
[----:B------:R-:W4:Y:S01]  /*21510*/  LDL R2, [R1+0x9d4] ;  /* 0x0009d40001027983 */ /* 0x000f220000100800 */
[----:B------:R-:W-:Y:S02]  /*21520*/  PRMT R175, RZ, 0x7610, R175 ;  /* 0x00007610ffaf7816 */ /* 0x000fe400000000af */
[----:B------:R-:W-:-:S04]  /*21530*/  PRMT R174, RZ, 0x7610, R174 ;  /* 0x00007610ffae7816 */ /* 0x000fc800000000ae */
        /* <DEDUP_REMOVED lines=27> */
[----:B------:R-:W-:-:S03]  /*216f0*/  PRMT R169, RZ, 0x7610, R169 ;  /* 0x00007610ffa97816 */ /* 0x000fc600000000a9 */
        /* <DEDUP_REMOVED lines=42> */
[----:B------:R0:W-:Y:S01]  /*219a0*/  STS.U8 [R0+UR4+0x4000], R160 ;  /* 0x004000a000007988 */ /* 0x0001e20008000004 */
[----:B------:R-:W-:-:S03]  /*219b0*/  @!P0 IMAD.MOV.U32 R8, RZ, RZ, R74 ;  /* 0x000000ffff088224 */ /* 0x000fc600078e004a */
[----:B------:R-:W3:Y:S04]  /*219c0*/  LDL R76, [R1+0x7d0] ;  /* 0x0007d000014c7983 */ /* 0x000ee80000100800 */
[----:B------:R1:W3:Y:S01]  /*219d0*/  @!P0 LDG.E.U8 R162, desc[UR8][R8.64] ;  /* 0x0000000808a28981 */ /* 0x0002e2000c1e1100 */
[----:B0-----:R-:W-:-:S03]  /*219e0*/  PRMT R160, RZ, 0x7610, R160 ;  /* 0x00007610ffa07816 */ /* 0x001fc600000000a0 */
[----:B------:R-:W3:Y:S01]  /*219f0*/  LDL R74, [R1+0x7d4] ;  /* 0x0007d400014a7983 */ /* 0x000ee20000100800 */
[----:B-1----:R-:W-:-:S03]  /*21a00*/  @!P0 IMAD.MOV.U32 R8, RZ, RZ, R41 ;  /* 0x000000ffff088224 */ /* 0x002fc600078e0029 */
[----:B------:R-:W3:Y:S01]  /*21a10*/  LDL R41, [R1+0x834] ;  /* 0x0008340001297983 */ /* 0x000ee20000100800 */
[----:B------:R-:W-:-:S03]  /*21a20*/  @!P0 IMAD.MOV.U32 R9, RZ, RZ, R48 ;  /* 0x000000ffff098224 */ /* 0x000fc600078e0030 */
[----:B------:R-:W3:Y:S04]  /*21a30*/  LDL R48, [R1+0x830] ;  /* 0x0008300001307983 */ /* 0x000ee80000100800 */
[----:B------:R0:W3:Y:S02]  /*21a40*/  @!P0 LDG.E.U8 R161, desc[UR8][R8.64] ;  /* 0x0000000808a18981 */ /* 0x0000e4000c1e1100 */
[----:B0-----:R-:W-:Y:S02]  /*21a50*/  @!P0 IMAD.MOV.U32 R9, RZ, RZ, R25 ;  /* 0x000000ffff098224 */ /* 0x001fe400078e0019 */
[----:B------:R-:W3:Y:S01]  /*21a60*/  LDL R25, [R1+0x7f0] ;  /* 0x0007f00001197983 */ /* 0x000ee20000100800 */
[----:B----4-:R-:W-:-:S03]  /*21a70*/  @!P0 IMAD.MOV.U32 R8, RZ, RZ, R2 ;  /* 0x000000ffff088224 */ /* 0x010fc600078e0002 */
[----:B------:R-:W4:Y:S04]  /*21a80*/  LDL R2, [R1+0x7f4] ;  /* 0x0007f40001027983 */ /* 0x000f280000100800 */
[----:B------:R0:W-:Y:S04]  /*21a90*/  STS.U8 [R0+UR4+0xd000], R159 ;  /* 0x00d0009f00007988 */ /* 0x0001e80008000004 */
[----:B------:R1:W4:Y:S01]  /*21aa0*/  @!P0 LDG.E.U8 R160, desc[UR8][R8.64] ;  /* 0x0000000808a08981 */ /* 0x000322000c1e1100 */
[----:B0-----:R-:W-:-:S03]  /*21ab0*/  PRMT R159, RZ, 0x7610, R159 ;  /* 0x00007610ff9f7816 */ /* 0x001fc6000000009f */
[----:B------:R0:W-:Y:S04]  /*21ac0*/  STS.U8 [R0+UR4+0xcc00], R158 ;  /* 0x00cc009e00007988 */ /* 0x0001e80008000004 */
[----:B------:R1:W-:Y:S01]  /*21ad0*/  STS.U8 [R0+UR4+0xc800], R157 ;  /* 0x00c8009d00007988 */ /* 0x0003e20008000004 */
[----:B0-----:R-:W-:Y:S01]  /*21ae0*/  PRMT R158, RZ, 0x7610, R158 ;  /* 0x00007610ff9e7816 */ /* 0x001fe2000000009e */
[----:B-1----:R-:W-:Y:S02]  /*21af0*/  @!P0 IMAD.MOV.U32 R8, RZ, RZ, R71 ;  /* 0x000000ffff088224 */ /* 0x002fe400078e0047 */
[----:B------:R-:W4:Y:S01]  /*21b00*/  LDL R71, [R1+0x7b4] ;  /* 0x0007b40001477983 */ /* 0x000f220000100800 */
[----:B------:R-:W-:-:S03]  /*21b10*/  @!P0 IMAD.MOV.U32 R9, RZ, RZ, R73 ;  /* 0x000000ffff098224 */ /* 0x000fc600078e0049 */
[----:B------:R-:W4:Y:S04]  /*21b20*/  LDL R73, [R1+0x7b0] ;  /* 0x0007b00001497983 */ /* 0x000f280000100800 */
[----:B------:R0:W4:Y:S02]  /*21b30*/  @!P0 LDG.E.U8 R159, desc[UR8][R8.64] ;  /* 0x00000008089f8981 */ /* 0x000124000c1e1100 */
[----:B0-----:R-:W-:Y:S02]  /*21b40*/  @!P0 IMAD.MOV.U32 R8, RZ, RZ, R43 ;  /* 0x000000ffff088224 */ /* 0x001fe400078e002b */
[----:B------:R-:W4:Y:S01]  /*21b50*/  LDL R43, [R1+0x794] ;  /* 0x00079400012b7983 */ /* 0x000f220000100800 */
[----:B------:R-:W-:-:S03]  /*21b60*/  PRMT R157, RZ, 0x7610, R157 ;  /* 0x00007610ff9d7816 */ /* 0x000fc6000000009d */
[----:B------:R0:W-:Y:S02]  /*21b70*/  STS.U8 [R0+UR4+0xc400], R156 ;  /* 0x00c4009c00007988 */ /* 0x0001e40008000004 */
[----:B0-----:R-:W-:Y:S02]  /*21b80*/  PRMT R156, RZ, 0x7610, R156 ;  /* 0x00007610ff9c7816 */ /* 0x001fe4000000009c */
[----:B------:R0:W-:Y:S01]  /*21b90*/  STS.U8 [R0+UR4+0xe800], R29 ;  /* 0x00e8001d00007988 */ /* 0x0001e20008000004 */
        /* <DEDUP_REMOVED lines=8> */
[----:B-1----:R-:W-:Y:S02]  /*21c20*/  @!P0 IMAD.MOV.U32 R8, RZ, RZ, R80 ;  /* 0x000000ffff088224 */ /* 0x002fe400078e0050 */
[----:B------:R-:W-:-:S05]  /*21c30*/  @!P0 IMAD.MOV.U32 R9, RZ, RZ, R81 ;  /* 0x000000ffff098224 */ /* 0x000fca00078e0051 */
[----:B------:R1:W3:Y:S02]  /*21c40*/  @!P0 LDG.E.U8 R156, desc[UR8][R8.64] ;  /* 0x00000008089c8981 */ /* 0x0002e4000c1e1100 */
[----:B-1----:R-:W-:Y:S02]  /*21c50*/  @!P0 IMAD.MOV.U32 R9, RZ, RZ, R25 ;  /* 0x000000ffff098224 */ /* 0x002fe400078e0019 */
[----:B------:R-:W3:Y:S01]  /*21c60*/  LDL R25, [R1+0x754] ;  /* 0x0007540001197983 */ /* 0x000ee20000100800 */
[----:B----4-:R-:W-:-:S03]  /*21c70*/  @!P0 IMAD.MOV.U32 R8, RZ, RZ, R2 ;  /* 0x000000ffff088224 */ /* 0x010fc600078e0002 */
[----:B------:R-:W4:Y:S04]  /*21c80*/  LDL.LU R2, [R1+0x750] ;  /* 0x0007500001027983 */ /* 0x000f280000300800 */
[----:B0-----:R-:W4:Y:S04]  /*21c90*/  LDL R29, [R1+0x734] ;  /* 0x00073400011d7983 */ /* 0x001f280000100800 */
[----:B------:R0:W-:Y:S04]  /*21ca0*/  STS.U8 [R0+UR4+0xc000], R155 ;  /* 0x00c0009b00007988 */ /* 0x0001e80008000004 */
[----:B------:R1:W-:Y:S01]  /*21cb0*/  STS.U8 [R0+UR4+0xbc00], R154 ;  /* 0x00bc009a00007988 */ /* 0x0003e20008000004 */
[----:B0-----:R-:W-:-:S02]  /*21cc0*/  PRMT R155, RZ, 0x7610, R155 ;  /* 0x00007610ff9b7816 */ /* 0x001fc4000000009b */
[----:B-1----:R-:W-:-:S04]  /*21cd0*/  PRMT R154, RZ, 0x7610, R154 ;  /* 0x00007610ff9a7816 */ /* 0x002fc8000000009a */
[----:B------:R0:W4:Y:S04]  /*21ce0*/  @!P0 LDG.E.U8 R155, desc[UR8][R8.64] ;  /* 0x00000008089b8981 */ /* 0x000128000c1e1100 */
[----:B------:R1:W-:Y:S01]  /*21cf0*/  STS.U8 [R0+UR4+0xb800], R153 ;  /* 0x00b8009900007988 */ /* 0x0003e20008000004 */
[----:B0-----:R-:W-:Y:S02]  /*21d00*/  @!P0 IMAD.MOV.U32 R8, RZ, RZ, R74 ;  /* 0x000000ffff088224 */ /* 0x001fe400078e004a */
[----:B------:R-:W-:Y:S01]  /*21d10*/  @!P0 IMAD.MOV.U32 R9, RZ, RZ, R76 ;  /* 0x000000ffff098224 */ /* 0x000fe200078e004c */
[----:B-1----:R-:W-:-:S04]  /*21d20*/  PRMT R153, RZ, 0x7610, R153 ;  /* 0x00007610ff997816 */ /* 0x002fc80000000099 */
[----:B------:R0:W4:Y:S02]  /*21d30*/  @!P0 LDG.E.U8 R154, desc[UR8][R8.64] ;  /* 0x00000008089a8981 */ /* 0x000124000c1e1100 */
[----:B0-----:R-:W-:Y:S02]  /*21d40*/  @!P0 IMAD.MOV.U32 R8, RZ, RZ, R71 ;  /* 0x000000ffff088224 */ /* 0x001fe400078e0047 */
[----:B------:R-:W-:-:S05]  /*21d50*/  @!P0 IMAD.MOV.U32 R9, RZ, RZ, R73 ;  /* 0x000000ffff098224 */ /* 0x000fca00078e0049 */
[----:B------:R0:W4:Y:S02]  /*21d60*/  @!P0 LDG.E.U8 R153, desc[UR8][R8.64] ;  /* 0x0000000808998981 */ /* 0x000124000c1e1100 */
[----:B0-----:R-:W-:Y:S02]  /*21d70*/  @!P0 IMAD.MOV.U32 R8, RZ, RZ, R43 ;  /* 0x000000ffff088224 */ /* 0x001fe400078e002b */
[----:B------:R-:W4:Y:S04]  /*21d80*/  LDL R43, [R1+0x714] ;  /* 0x00071400012b7983 */ /* 0x000f280000100800 */
[----:B------:R0:W-:Y:S04]  /*21d90*/  STS.U8 [R0+UR4+0xb400], R152 ;  /* 0x00b4009800007988 */ /* 0x0001e80008000004 */
[----:B------:R1:W-:Y:S01]  /*21da0*/  STS.U8 [R0+UR4+0xb000], R23 ;  /* 0x00b0001700007988 */ /* 0x0003e20008000004 */
[----:B0-----:R-:W-:-:S03]  /*21db0*/  PRMT R152, RZ, 0x7610, R152 ;  /* 0x00007610ff987816 */ /* 0x001fc60000000098 */
[----:B------:R-:W-:Y:S01]  /*21dc0*/  STS.U8 [R0+UR4+0xf400], R39 ;  /* 0x00f4002700007988 */ /* 0x000fe20008000004 */
[----:B-1----:R-:W-:-:S03]  /*21dd0*/  PRMT R23, RZ, 0x7610, R23 ;  /* 0x00007610ff177816 */ /* 0x002fc60000000017 */
[----:B------:R-:W-:Y:S04]  /*21de0*/  STS.U8 [R0+UR4+0xf000], R64 ;  /* 0x00f0004000007988 */ /* 0x000fe80008000004 */
[----:B------:R0:W-:Y:S02]  /*21df0*/  STS.U8 [R0+UR4+0xac00], R22 ;  /* 0x00ac001600007988 */ /* 0x0001e40008000004 */
[----:B0-----:R-:W-:Y:S02]  /*21e00*/  PRMT R22, RZ, 0x7610, R22 ;  /* 0x00007610ff167816 */ /* 0x001fe40000000016 */
[----:B------:R0:W-:Y:S04]  /*21e10*/  STS.U8 [R0+UR4+0xfc00], R26 ;  /* 0x00fc001a00007988 */ /* 0x0001e80008000004 */
[----:B------:R1:W-:Y:S04]  /*21e20*/  STS.U8 [R0+UR4+0xdc00], R252 ;  /* 0x00dc00fc00007988 */ /* 0x0003e80008000004 */
[----:B------:R1:W-:Y:S01]  /*21e30*/  STS.U8 [R0+UR4+0xd400], R249 ;  /* 0x00d400f900007988 */ /* 0x0003e20008000004 */
[----:B--2---:R-:W-:-:S03]  /*21e40*/  @!P0 IMAD.MOV.U32 R9, RZ, RZ, R46 ;  /* 0x000000ffff098224 */ /* 0x004fc600078e002e */
[----:B------:R-:W2:Y:S04]  /*21e50*/  LDL.LU R46, [R1+0x730] ;  /* 0x00073000012e7983 */ /* 0x000ea80000300800 */
[----:B------:R3:W2:Y:S02]  /*21e60*/  @!P0 LDG.E.U8 R152, desc[UR8][R8.64] ;  /* 0x0000000808988981 */ /* 0x0006a4000c1e1100 */
[----:B---3--:R-:W-:Y:S02]  /*21e70*/  @!P0 IMAD.MOV.U32 R8, RZ, RZ, R41 ;  /* 0x000000ffff088224 */ /* 0x008fe400078e0029 */
[----:B------:R-:W-:Y:S02]  /*21e80*/  @!P0 IMAD.MOV.U32 R9, RZ, RZ, R48 ;  /* 0x000000ffff098224 */ /* 0x000fe400078e0030 */
[----:B------:R-:W3:Y:S04]  /*21e90*/  LDL R48, [R1+0x1288] ;  /* 0x0012880001307983 */ /* 0x000ee80000100800 */
[----:B------:R-:W3:Y:S04]  /*21ea0*/  LDL.LU R39, [R1+0x710] ;  /* 0x0007100001277983 */ /* 0x000ee80000300800 */
[----:B------:R0:W3:Y:S04]  /*21eb0*/  @!P0 LDG.E.U8 R23, desc[UR8][R8.64] ;  /* 0x0000000808178981 */ /* 0x0000e8000c1e1100 */
[----:B------:R-:W3:Y:S04]  /*21ec0*/  LDL R64, [R1+0x6d4] ;  /* 0x0006d40001407983 */ /* 0x000ee80000100800 */
[----:B------:R-:W3:Y:S01]  /*21ed0*/  LDL.LU R41, [R1+0x6f4] ;  /* 0x0006f40001297983 */ /* 0x000ee20000300800 */
[----:B0-----:R-:W-:-:S03]  /*21ee0*/  @!P0 IMAD.MOV.U32 R8, RZ, RZ, R25 ;  /* 0x000000ffff088224 */ /* 0x001fc600078e0019 */
[----:B------:R-:W3:Y:S01]  /*21ef0*/  LDL.LU R25, [R1+0x6f0] ;  /* 0x0006f00001197983 */ /* 0x000ee20000300800 */
[----:B----4-:R-:W-:-:S03]  /*21f00*/  @!P0 IMAD.MOV.U32 R9, RZ, RZ, R2 ;  /* 0x000000ffff098224 */ /* 0x010fc600078e0002 */
[----:B------:R-:W-:Y:S04]  /*21f10*/  STL [R1+0x12c0], R2 ;  /* 0x0012c00201007387 */ /* 0x000fe80000100800 */
[----:B------:R0:W4:Y:S02]  /*21f20*/  @!P0 LDG.E.U8 R22, desc[UR8][R8.64] ;  /* 0x0000000808168981 */ /* 0x000124000c1e1100 */
[----:B0-----:R-:W-:Y:S02]  /*21f30*/  @!P0 IMAD.MOV.U32 R8, RZ, RZ, R29 ;  /* 0x000000ffff088224 */ /* 0x001fe400078e001d */
[----:B------:R-:W4:Y:S04]  /*21f40*/  LDL.LU R29, [R1+0x6d0] ;  /* 0x0006d000011d7983 */ /* 0x000f280000300800 */
[----:B------:R-:W4:Y:S04]  /*21f50*/  LDL.LU R26, [R1+0x6b4] ;  /* 0x0006b400011a7983 */ /* 0x000f280000300800 */
[----:B-1----:R-:W4:Y:S04]  /*21f60*/  LDL.LU R252, [R1+0x6b0] ;  /* 0x0006b00001fc7983 */ /* 0x002f280000300800 */
[----:B------:R-:W-:Y:S04]  /*21f70*/  STL [R1+0x12c4], R0 ;  /* 0x0012c40001007387 */ /* 0x000fe80000100800 */
[----:B------:R-:W4:Y:S04]  /*21f80*/  LDL.LU R249, [R1+0x690] ;  /* 0x0006900001f97983 */ /* 0x000f280000300800 */
[----:B------:R0:W-:Y:S02]  /*21f90*/  STS.U8 [R0+UR4+0xa800], R21 ;  /* 0x00a8001500007988 */ /* 0x0001e40008000004 */
[----:B0-----:R-:W-:-:S02]  /*21fa0*/  PRMT R21, RZ, 0x7610, R21 ;  /* 0x00007610ff157816 */ /* 0x001fc40000000015 */
[----:B------:R-:W-:Y:S04]  /*21fb0*/  STS.U8 [R0+UR4+0xe400], R77 ;  /* 0x00e4004d00007988 */ /* 0x000fe80008000004 */
[----:B------:R0:W-:Y:S04]  /*21fc0*/  STS.U8 [R0+UR4+0xa400], R20 ;  /* 0x00a4001400007988 */ /* 0x0001e80008000004 */
[----:B------:R-:W-:Y:S01]  /*21fd0*/  STS.U8 [R0+UR4+0xec00], R70 ;  /* 0x00ec004600007988 */ /* 0x000fe20008000004 */
[----:B0-----:R-:W-:-:S03]  /*21fe0*/  PRMT R20, RZ, 0x7610, R20 ;  /* 0x00007610ff147816 */ /* 0x001fc60000000014 */
[----:B------:R0:W-:Y:S04]  /*21ff0*/  STS.U8 [R0+UR4+0xa000], R19 ;  /* 0x00a0001300007988 */ /* 0x0001e80008000004 */
[----:B------:R-:W-:Y:S04]  /*22000*/  STS.U8 [R0+UR4+0x7800], R7 ;  /* 0x0078000700007988 */ /* 0x000fe80008000004 */
[----:B------:R-:W-:Y:S01]  /*22010*/  STS.U8 [R0+UR4+0x7c00], R12 ;  /* 0x007c000c00007988 */ /* 0x000fe20008000004 */
[----:B0-----:R-:W-:-:S03]  /*22020*/  PRMT R19, RZ, 0x7610, R19 ;  /* 0x00007610ff137816 */ /* 0x001fc60000000013 */
[----:B------:R-:W-:Y:S04]  /*22030*/  STS.U8 [R0+UR4+0x8000], R3 ;  /* 0x0080000300007988 */ /* 0x000fe80008000004 */
        /* <DEDUP_REMOVED lines=9> */
[----:B------:R0:W-:Y:S01]  /*220d0*/  STS.U8 [R0+UR4+0xf800], R68 ;  /* 0x00f8004400007988 */ /* 0x0001e20008000004 */
[----:B--2---:R-:W-:-:S05]  /*220e0*/  @!P0 IMAD.MOV.U32 R9, RZ, RZ, R46 ;  /* 0x000000ffff098224 */ /* 0x004fca00078e002e */
[----:B------:R1:W2:Y:S02]  /*220f0*/  @!P0 LDG.E.U8 R21, desc[UR8][R8.64] ;  /* 0x0000000808158981 */ /* 0x0002a4000c1e1100 */
[----:B-1----:R-:W-:Y:S02]  /*22100*/  @!P0 IMAD.MOV.U32 R8, RZ, RZ, R43 ;  /* 0x000000ffff088224 */ /* 0x002fe400078e002b */
[----:B------:R-:W2:Y:S04]  /*22110*/  LDL.LU R43, [R1+0x694] ;  /* 0x00069400012b7983 */ /* 0x000ea80000300800 */
[----:B------:R-:W2:Y:S04]  /*22120*/  LDL R77, [R1+0xe78] ;  /* 0x000e7800014d7983 */ /* 0x000ea80000100800 */
[----:B------:R-:W2:Y:S04]  /*22130*/  LDL R76, [R1+0x1270] ;  /* 0x00127000014c7983 */ /* 0x000ea80000100800 */
[----:B------:R-:W2:Y:S04]  /*22140*/  LDL R74, [R1+0xe68] ;  /* 0x000e6800014a7983 */ /* 0x000ea80000100800 */
[----:B------:R-:W2:Y:S04]  /*22150*/  LDL R73, [R1+0x1260] ;  /* 0x0012600001497983 */ /* 0x000ea80000100800 */
[----:B------:R-:W2:Y:S04]  /*22160*/  LDL R71, [R1+0x1240] ;  /* 0x0012400001477983 */ /* 0x000ea80000100800 */
[----:B------:R-:W2:Y:S04]  /*22170*/  LDL R70, [R1+0x1244] ;  /* 0x0012440001467983 */ /* 0x000ea80000100800 */
[----:B---3--:R1:W-:Y:S01]  /*22180*/  STS.U8 [R48+UR4+0x100], R67 ;  /* 0x0001004330007988 */ /* 0x0083e20008000004 */
[----:B------:R-:W-:-:S03]  /*22190*/  @!P0 IMAD.MOV.U32 R9, RZ, RZ, R39 ;  /* 0x000000ffff098224 */ /* 0x000fc600078e0027 */
[----:B0-----:R-:W3:Y:S04]  /*221a0*/  LDL R68, [R1+0x1220] ;  /* 0x0012200001447983 */ /* 0x001ee80000100800 */
[----:B------:R0:W3:Y:S04]  /*221b0*/  @!P0 LDG.E.U8 R20, desc[UR8][R8.64] ;  /* 0x0000000808148981 */ /* 0x0000e8000c1e1100 */
[----:B-1----:R-:W3:Y:S01]  /*221c0*/  LDL R67, [R1+0x1224] ;  /* 0x0012240001437983 */ /* 0x002ee20000100800 */
[----:B0-----:R-:W-:-:S03]  /*221d0*/  @!P0 IMAD.MOV.U32 R8, RZ, RZ, R41 ;  /* 0x000000ffff088224 */ /* 0x001fc600078e0029 */
[----:B------:R0:W-:Y:S01]  /*221e0*/  STS.U8 [R48+UR4+0x500], R65 ;  /* 0x0005004130007988 */ /* 0x0001e20008000004 */
[----:B------:R-:W-:-:S03]  /*221f0*/  @!P0 IMAD.MOV.U32 R9, RZ, RZ, R25 ;  /* 0x000000ffff098224 */ /* 0x000fc600078e0019 */
[----:B0-----:R-:W3:Y:S04]  /*22200*/  LDL R65, [R1+0x1200] ;  /* 0x0012000001417983 */ /* 0x001ee80000100800 */
[----:B------:R0:W3:Y:S04]  /*22210*/  @!P0 LDG.E.U8 R19, desc[UR8][R8.64] ;  /* 0x0000000808138981 */ /* 0x0000e8000c1e1100 */
[----:B------:R1:W-:Y:S01]  /*22220*/  STS.U8 [R48+UR4+0x900], R62 ;  /* 0x0009003e30007988 */ /* 0x0003e20008000004 */
[----:B0-----:R-:W-:-:S03]  /*22230*/  @!P0 IMAD.MOV.U32 R8, RZ, RZ, R64 ;  /* 0x000000ffff088224 */ /* 0x001fc600078e0040 */
[----:B------:R-:W3:Y:S04]  /*22240*/  LDL R64, [R1+0x1204] ;  /* 0x0012040001407983 */ /* 0x000ee80000100800 */
[----:B------:R0:W-:Y:S04]  /*22250*/  STS.U8 [R48+UR4+0xd00], R61 ;  /* 0x000d003d30007988 */ /* 0x0001e80008000004 */
[----:B-1----:R-:W3:Y:S04]  /*22260*/  LDL R62, [R1+0x11e0] ;  /* 0x0011e000013e7983 */ /* 0x002ee80000100800 */
[----:B0-----:R-:W3:Y:S04]  /*22270*/  LDL R61, [R1+0x11e4] ;  /* 0x0011e400013d7983 */ /* 0x001ee80000100800 */
[----:B----4-:R-:W-:Y:S04]  /*22280*/  STL [R1+0x12c8], R249 ;  /* 0x0012c8f901007387 */ /* 0x010fe80000100800 */
[----:B------:R-:W4:Y:S04]  /*22290*/  LDL R0, [R1+0x11c4] ;  /* 0x0011c40001007983 */ /* 0x000f280000100800 */
[----:B------:R-:W4:Y:S01]  /*222a0*/  LDL R2, [R1+0x11c0] ;  /* 0x0011c00001027983 */ /* 0x000f220000100800 */
[----:B------:R-:W-:Y:S01]  /*222b0*/  PRMT R18, RZ, 0x7610, R18 ;  /* 0x00007610ff127816 */ /* 0x000fe20000000012 */
[----:B------:R-:W-:Y:S01]  /*222c0*/  @!P0 IMAD.MOV.U32 R9, RZ, RZ, R29 ;  /* 0x000000ffff098224 */ /* 0x000fe200078e001d */
[----:B------:R-:W-:-:S04]  /*222d0*/  PRMT R17, RZ, 0x7610, R17 ;  /* 0x00007610ff117816 */ /* 0x000fc80000000011 */
[----:B------:R0:W4:Y:S01]  /*222e0*/  @!P0 LDG.E.U8 R18, desc[UR8][R8.64] ;  /* 0x0000000808128981 */ /* 0x000122000c1e1100 */
[----:B------:R-:W-:Y:S01]  /*222f0*/  PRMT R16, RZ, 0x7610, R16 ;  /* 0x00007610ff107816 */ /* 0x000fe20000000010 */
[----:B0-----:R-:W-:Y:S02]  /*22300*/  @!P0 IMAD.MOV.U32 R8, RZ, RZ, R26 ;  /* 0x000000ffff088224 */ /* 0x001fe400078e001a */
[----:B------:R-:W-:-:S05]  /*22310*/  @!P0 IMAD.MOV.U32 R9, RZ, RZ, R252 ;  /* 0x000000ffff098224 */ /* 0x000fca00078e00fc */
[----:B------:R0:W4:Y:S01]  /*22320*/  @!P0 LDG.E.U8 R17, desc[UR8][R8.64] ;  /* 0x0000000808118981 */ /* 0x000122000c1e1100 */
[----:B------:R-:W-:Y:S01]  /*22330*/  PRMT R15, RZ, 0x7610, R15 ;  /* 0x00007610ff0f7816 */ /* 0x000fe2000000000f */
[----:B0-----:R-:W-:Y:S01]  /*22340*/  @!P0 IMAD.MOV.U32 R9, RZ, RZ, R249 ;  /* 0x000000ffff098224 */ /* 0x001fe200078e00f9 */
[----:B------:R-:W-:Y:S02]  /*22350*/  PRMT R13, RZ, 0x7610, R13 ;  /* 0x00007610ff0d7816 */ /* 0x000fe4000000000d */
[----:B------:R-:W-:Y:S02]  /*22360*/  PRMT R12, RZ, 0x7610, R12 ;  /* 0x00007610ff0c7816 */ /* 0x000fe4000000000c */
[----:B------:R-:W-:Y:S02]  /*22370*/  PRMT R11, RZ, 0x7610, R11 ;  /* 0x00007610ff0b7816 */ /* 0x000fe4000000000b */
[----:B------:R-:W-:Y:S02]  /*22380*/  PRMT R10, RZ, 0x7610, R10 ;  /* 0x00007610ff0a7816 */ /* 0x000fe4000000000a */
[----:B------:R-:W-:Y:S01]  /*22390*/  PRMT R7, RZ, 0x7610, R7 ;  /* 0x00007610ff077816 */ /* 0x000fe20000000007 */
[----:B------:R-:W-:Y:S01]  /*223a0*/  STS.U8 [R48+UR4+0x1100], R78 ;  /* 0x0011004e30007988 */ /* 0x000fe20008000004 */
[----:B------:R-:W-:-:S03]  /*223b0*/  PRMT R3, RZ, 0x7610, R3 ;  /* 0x00007610ff037816 */ /* 0x000fc60000000003 */
[----:B------:R-:W-:Y:S01]  /*223c0*/  STS.U8 [R48+UR4+0x1500], R75 ;  /* 0x0015004b30007988 */ /* 0x000fe20008000004 */
[----:B--2---:R-:W-:-:S05]  /*223d0*/  @!P0 IMAD.MOV.U32 R8, RZ, RZ, R43 ;  /* 0x000000ffff088224 */ /* 0x004fca00078e002b */
[----:B------:R0:W2:Y:S02]  /*223e0*/  @!P0 LDG.E.U8 R16, desc[UR8][R8.64] ;  /* 0x0000000808108981 */ /* 0x0000a4000c1e1100 */
[----:B0-----:R-:W-:Y:S02]  /*223f0*/  @!P0 IMAD.MOV.U32 R8, RZ, RZ, R76 ;  /* 0x000000ffff088224 */ /* 0x001fe400078e004c */
[----:B------:R-:W-:-:S05]  /*22400*/  @!P0 IMAD.MOV.U32 R9, RZ, RZ, R77 ;  /* 0x000000ffff098224 */ /* 0x000fca00078e004d */
[----:B------:R0:W2:Y:S02]  /*22410*/  @!P0 LDG.E.U8 R15, desc[UR8][R8.64] ;  /* 0x00000008080f8981 */ /* 0x0000a4000c1e1100 */
[----:B0-----:R-:W-:Y:S02]  /*22420*/  @!P0 IMAD.MOV.U32 R8, RZ, RZ, R73 ;  /* 0x000000ffff088224 */ /* 0x001fe400078e0049 */
[----:B------:R-:W-:-:S05]  /*22430*/  @!P0 IMAD.MOV.U32 R9, RZ, RZ, R74 ;  /* 0x000000ffff098224 */ /* 0x000fca00078e004a */
[----:B------:R0:W2:Y:S02]  /*22440*/  @!P0 LDG.E.U8 R13, desc[UR8][R8.64] ;  /* 0x00000008080d8981 */ /* 0x0000a4000c1e1100 */
[----:B0-----:R-:W-:Y:S02]  /*22450*/  @!P0 IMAD.MOV.U32 R8, RZ, RZ, R70 ;  /* 0x000000ffff088224 */ /* 0x001fe400078e0046 */
[----:B------:R-:W-:-:S05]  /*22460*/  @!P0 IMAD.MOV.U32 R9, RZ, RZ, R71 ;  /* 0x000000ffff098224 */ /* 0x000fca00078e0047 */
[----:B------:R3:W2:Y:S02]  /*22470*/  @!P0 LDG.E.U8 R12, desc[UR8][R8.64] ;  /* 0x00000008080c8981 */ /* 0x0006a4000c1e1100 */
[----:B---3--:R-:W-:Y:S02]  /*22480*/  @!P0 IMAD.MOV.U32 R8, RZ, RZ, R67 ;  /* 0x000000ffff088224 */ /* 0x008fe400078e0043 */
[----:B------:R-:W-:-:S05]  /*22490*/  @!P0 IMAD.MOV.U32 R9, RZ, RZ, R68 ;  /* 0x000000ffff098224 */ /* 0x000fca00078e0044 */
[----:B------:R0:W3:Y:S02]  /*224a0*/  @!P0 LDG.E.U8 R11, desc[UR8][R8.64] ;  /* 0x00000008080b8981 */ /* 0x0000e4000c1e1100 */
[----:B0-----:R-:W-:Y:S02]  /*224b0*/  @!P0 IMAD.MOV.U32 R8, RZ, RZ, R64 ;  /* 0x000000ffff088224 */ /* 0x001fe400078e0040 */
[----:B------:R-:W-:-:S05]  /*224c0*/  @!P0 IMAD.MOV.U32 R9, RZ, RZ, R65 ;  /* 0x000000ffff098224 */ /* 0x000fca00078e0041 */
[----:B------:R0:W3:Y:S02]  /*224d0*/  @!P0 LDG.E.U8 R10, desc[UR8][R8.64] ;  /* 0x00000008080a8981 */ /* 0x0000e4000c1e1100 */
[----:B0-----:R-:W-:Y:S02]  /*224e0*/  @!P0 IMAD.MOV.U32 R8, RZ, RZ, R61 ;  /* 0x000000ffff088224 */ /* 0x001fe400078e003d */
[----:B------:R-:W-:-:S05]  /*224f0*/  @!P0 IMAD.MOV.U32 R9, RZ, RZ, R62 ;  /* 0x000000ffff098224 */ /* 0x000fca00078e003e */
[----:B------:R4:W3:Y:S02]  /*22500*/  @!P0 LDG.E.U8 R7, desc[UR8][R8.64] ;  /* 0x0000000808078981 */ /* 0x0008e4000c1e1100 */
[----:B----4-:R-:W-:Y:S02]  /*22510*/  @!P0 IMAD.MOV.U32 R8, RZ, RZ, R0 ;  /* 0x000000ffff088224 */ /* 0x010fe400078e0000 */
[----:B------:R-:W4:Y:S01]  /*22520*/  LDL R0, [R1+0x1284] ;  /* 0x0012840001007983 */ /* 0x000f220000100800 */
[----:B------:R-:W-:-:S03]  /*22530*/  @!P0 IMAD.MOV.U32 R9, RZ, RZ, R2 ;  /* 0x000000ffff098224 */ /* 0x000fc600078e0002 */
[----:B------:R-:W-:Y:S04]  /*22540*/  STS.U8 [R48+UR4+0x1900], R72 ;  /* 0x0019004830007988 */ /* 0x000fe80008000004 */
[----:B------:R-:W-:Y:S04]  /*22550*/  STS.U8 [R48+UR4+0x1d00], R69 ;  /* 0x001d004530007988 */ /* 0x000fe80008000004 */
[----:B------:R-:W-:Y:S04]  /*22560*/  STS.U8 [R48+UR4+0x2100], R66 ;  /* 0x0021004230007988 */ /* 0x000fe80008000004 */
[----:B------:R-:W-:Y:S04]  /*22570*/  STS.U8 [R48+UR4+0x2500], R63 ;  /* 0x0025003f30007988 */ /* 0x000fe80008000004 */
[----:B------:R-:W-:Y:S04]  /*22580*/  STS.U8 [R48+UR4+0x2900], R60 ;  /* 0x0029003c30007988 */ /* 0x000fe80008000004 */
[----:B------:R-:W-:Y:S04]  /*22590*/  STS.U8 [R48+UR4+0x2d00], R59 ;  /* 0x002d003b30007988 */ /* 0x000fe80008000004 */
[----:B------:R0:W-:Y:S04]  /*225a0*/  STS.U8 [R48+UR4+0x3100], R58 ;  /* 0x0031003a30007988 */ /* 0x0001e80008000004 */
[----:B------:R-:W3:Y:S04]  /*225b0*/  @!P0 LDG.E.U8 R3, desc[UR8][R8.64] ;  /* 0x0000000808038981 */ /* 0x000ee8000c1e1100 */
[----:B------:R1:W-:Y:S04]  /*225c0*/  STS.U8 [R48+UR4+0x3500], R57 ;  /* 0x0035003930007988 */ /* 0x0003e80008000004 */
[----:B------:R-:W-:Y:S04]  /*225d0*/  STS.U8 [R48+UR4+0x3900], R56 ;  /* 0x0039003830007988 */ /* 0x000fe80008000004 */
[----:B------:R-:W3:Y:S04]  /*225e0*/  LDL R9, [R1+0x11a0] ;  /* 0x0011a00001097983 */ /* 0x000ee80000100800 */
[----:B------:R-:W3:Y:S04]  /*225f0*/  LDL R8, [R1+0x11a4] ;  /* 0x0011a40001087983 */ /* 0x000ee80000100800 */
[----:B------:R-:W-:Y:S04]  /*22600*/  STS.U8 [R48+UR4+0x3d00], R55 ;  /* 0x003d003730007988 */ /* 0x000fe80008000004 */
[----:B0-----:R-:W3:Y:S04]  /*22610*/  LDL R58, [R1+0x1180] ;  /* 0x00118000013a7983 */ /* 0x001ee80000100800 */
[----:B-1----:R-:W3:Y:S04]  /*22620*/  LDL R57, [R1+0x1184] ;  /* 0x0011840001397983 */ /* 0x002ee80000100800 */
[----:B------:R-:W-:Y:S04]  /*22630*/  STS.U8 [R48+UR4+0x4100], R54 ;  /* 0x0041003630007988 */ /* 0x000fe80008000004 */
[----:B------:R-:W-:Y:S04]  /*22640*/  STS.U8 [R48+UR4+0x4500], R53 ;  /* 0x0045003530007988 */ /* 0x000fe80008000004 */
[----:B------:R-:W-:Y:S04]  /*22650*/  STS.U8 [R48+UR4+0x4900], R52 ;  /* 0x0049003430007988 */ /* 0x000fe80008000004 */
[----:B------:R0:W-:Y:S04]  /*22660*/  STS.U8 [R48+UR4+0x4d00], R51 ;  /* 0x004d003330007988 */ /* 0x0001e80008000004 */
[----:B------:R1:W-:Y:S04]  /*22670*/  STS.U8 [R48+UR4+0x5100], R50 ;  /* 0x0051003230007988 */ /* 0x0003e80008000004 */
[----:B------:R-:W3:Y:S04]  /*22680*/  LDL R60, [R1+0x1140] ;  /* 0x00114000013c7983 */ /* 0x000ee80000100800 */
[----:B0-----:R-:W3:Y:S04]  /*22690*/  LDL R51, [R1+0x1160] ;  /* 0x0011600001337983 */ /* 0x001ee80000100800 */
[----:B-1----:R-:W3:Y:S04]  /*226a0*/  LDL R50, [R1+0x1164] ;  /* 0x0011640001327983 */ /* 0x002ee80000100800 */
[----:B------:R-:W3:Y:S04]  /*226b0*/  LDL R59, [R1+0x1144] ;  /* 0x00114400013b7983 */ /* 0x000ee80000100800 */
[----:B------:R0:W-:Y:S04]  /*226c0*/  STS.U8 [R48+UR4+0x5500], R49 ;  /* 0x0055003130007988 */ /* 0x0001e80008000004 */
[----:B------:R-:W3:Y:S04]  /*226d0*/  LDL R56, [R1+0x1120] ;  /* 0x0011200001387983 */ /* 0x000ee80000100800 */
[----:B------:R-:W3:Y:S04]  /*226e0*/  LDL R55, [R1+0x1100] ;  /* 0x0011000001377983 */ /* 0x000ee80000100800 */
[----:B0-----:R-:W3:Y:S04]  /*226f0*/  LDL R49, [R1+0x1124] ;  /* 0x0011240001317983 */ /* 0x001ee80000100800 */
        /* <DEDUP_REMOVED lines=41> */
[----:B------:R0:W-:Y:S04]  /*22990*/  STS.U8 [R48+UR4+0xfd00], R208 ;  /* 0x00fd00d030007988 */ /* 0x0001e80008000004 */
[----:B------:R-:W3:Y:S04]  /*229a0*/  LDL R54, [R1+0x1104] ;  /* 0x0011040001367983 */ /* 0x000ee80000100800 */
[----:B0-----:R-:W3:Y:S04]  /*229b0*/  LDL R48, [R1+0x1280] ;  /* 0x0012800001307983 */ /* 0x001ee80000100800 */
[----:B------:R-:W3:Y:S04]  /*229c0*/  LDL.LU R222, [R1+0xfc4] ;  /* 0x000fc40001de7983 */ /* 0x000ee80000300800 */
[----:B------:R-:W3:Y:S04]  /*229d0*/  LDL.LU R249, [R1+0x84c] ;  /* 0x00084c0001f97983 */ /* 0x000ee80000300800 */
[----:B----4-:R-:W-:Y:S04]  /*229e0*/  STS.U8 [R0+UR4+0x200], R207 ;  /* 0x000200cf00007988 */ /* 0x010fe80008000004 */
        /* <DEDUP_REMOVED lines=62> */
[----:B--2---:R0:W-:Y:S04]  /*22dd0*/  STS.U8 [R0+UR4+0xfe00], R16 ;  /* 0x00fe001000007988 */ /* 0x0041e80008000004 */
[----:B0-----:R-:W2:Y:S04]  /*22de0*/  LDL.LU R0, [R1+0x868] ;  /* 0x0008680001007983 */ /* 0x001ea80000300800 */
[----:B------:R-:W4:Y:S04]  /*22df0*/  LDL.LU R2, [R1+0x82c] ;  /* 0x00082c0001027983 */ /* 0x000f280000300800 */
        /* <DEDUP_REMOVED lines=22> */
[----:B------:R-:W4:Y:S01]  /*22f60*/  LDL.LU R199, [R1+0x6e8] ;  /* 0x0006e80001c77983 */ /* 0x000f220000300800 */
[----:B------:R-:W-:-:S03]  /*22f70*/  PRMT R193, RZ, 0x7610, R193 ;  /* 0x00007610ffc17816 */ /* 0x000fc600000000c1 */
[----:B------:R-:W4:Y:S04]  /*22f80*/  LDL.LU R198, [R1+0x6ac] ;  /* 0x0006ac0001c67983 */ /* 0x000f280000300800 */
[----:B------:R-:W4:Y:S04]  /*22f90*/  LDL.LU R197, [R1+0x6c8] ;  /* 0x0006c80001c57983 */ /* 0x000f280000300800 */
[----:B------:R-:W4:Y:S04]  /*22fa0*/  LDL.LU R196, [R1+0x68c] ;  /* 0x00068c0001c47983 */ /* 0x000f280000300800 */
[----:B------:R-:W4:Y:S04]  /*22fb0*/  LDL.LU R195, [R1+0x6a8] ;  /* 0x0006a80001c37983 */ /* 0x000f280000300800 */
[----:B------:R-:W4:Y:S04]  /*22fc0*/  LDL.LU R194, [R1+0x688] ;  /* 0x0006880001c27983 */ /* 0x000f280000300800 */
[----:B------:R-:W2:Y:S04]  /*22fd0*/  LDL R53, [R1+0x10e0] ;  /* 0x0010e00001357983 */ /* 0x000ea80000100800 */
[----:B------:R-:W4:Y:S01]  /*22fe0*/  LDL R52, [R1+0x10e4] ;  /* 0x0010e40001347983 */ /* 0x000f220000100800 */
[----:B------:R-:W-:-:S03]  /*22ff0*/  PRMT R192, RZ, 0x7610, R192 ;  /* 0x00007610ffc07816 */ /* 0x000fc600000000c0 */
[----:B---3--:R0:W3:Y:S01]  /*23000*/  @!P0 LDG.E.U8 R193, desc[UR8][R8.64] ;  /* 0x0000000808c18981 */ /* 0x0080e2000c1e1100 */
[----:B------:R-:W-:Y:S02]  /*23010*/  PRMT R191, RZ, 0x7610, R191 ;  /* 0x00007610ffbf7816 */ /* 0x000fe400000000bf */
[----:B------:R-:W-:Y:S01]  /*23020*/  PRMT R190, RZ, 0x7610, R190 ;  /* 0x00007610ffbe7816 */ /* 0x000fe200000000be */
[----:B------:R-:W3:Y:S01]  /*23030*/  LDL R62, [R1+0xec0] ;  /* 0x000ec000013e7983 */ /* 0x000ee20000100800 */
[----:B------:R-:W-:Y:S02]  /*23040*/  PRMT R189, RZ, 0x7610, R189 ;  /* 0x00007610ffbd7816 */ /* 0x000fe400000000bd */
[----:B------:R-:W-:Y:S01]  /*23050*/  PRMT R188, RZ, 0x7610, R188 ;  /* 0x00007610ffbc7816 */ /* 0x000fe200000000bc */
[----:B------:R-:W3:Y:S01]  /*23060*/  LDL R61, [R1+0xec4] ;  /* 0x000ec400013d7983 */ /* 0x000ee20000100800 */
[----:B0-----:R-:W-:Y:S02]  /*23070*/  @!P0 IMAD.MOV.U32 R8, RZ, RZ, R57 ;  /* 0x000000ffff088224 */ /* 0x001fe400078e0039 */
[----:B------:R-:W-:Y:S01]  /*23080*/  @!P0 IMAD.MOV.U32 R9, RZ, RZ, R58 ;  /* 0x000000ffff098224 */ /* 0x000fe200078e003a */
[----:B------:R-:W3:Y:S04]  /*23090*/  LDL R57, [R1+0x10c4] ;  /* 0x0010c40001397983 */ /* 0x000ee80000100800 */
[----:B------:R-:W3:Y:S04]  /*230a0*/  LDL R58, [R1+0x10c0] ;  /* 0x0010c000013a7983 */ /* 0x000ee80000100800 */
[----:B------:R0:W3:Y:S01]  /*230b0*/  @!P0 LDG.E.U8 R192, desc[UR8][R8.64] ;  /* 0x0000000808c08981 */ /* 0x0000e2000c1e1100 */
[----:B------:R-:W-:-:S02]  /*230c0*/  PRMT R187, RZ, 0x7610, R187 ;  /* 0x00007610ffbb7816 */ /* 0x000fc400000000bb */
        /* <DEDUP_REMOVED lines=26> */
[----:B0-----:R-:W-:Y:S02]  /*23270*/  @!P0 IMAD.MOV.U32 R8, RZ, RZ, R54 ;  /* 0x000000ffff088224 */ /* 0x001fe400078e0036 */
[----:B------:R-:W-:Y:S01]  /*23280*/  @!P0 IMAD.MOV.U32 R9, RZ, RZ, R55 ;  /* 0x000000ffff098224 */ /* 0x000fe200078e0037 */
[----:B------:R-:W3:Y:S04]  /*23290*/  LDL R54, [R1+0x1044] ;  /* 0x0010440001367983 */ /* 0x000ee80000100800 */
[----:B------:R-:W3:Y:S04]  /*232a0*/  LDL R55, [R1+0x1040] ;  /* 0x0010400001377983 */ /* 0x000ee80000100800 */
[----:B------:R2:W3:Y:S02]  /*232b0*/  @!P0 LDG.E.U8 R188, desc[UR8][R8.64] ;  /* 0x0000000808bc8981 */ /* 0x0004e4000c1e1100 */
[----:B--2---:R-:W-:-:S02]  /*232c0*/  @!P0 IMAD.MOV.U32 R9, RZ, RZ, R53 ;  /* 0x000000ffff098224 */ /* 0x004fc400078e0035 */
[----:B------:R-:W2:Y:S01]  /*232d0*/  LDL R53, [R1+0x1020] ;  /* 0x0010200001357983 */ /* 0x000ea20000100800 */
[----:B----4-:R-:W-:-:S03]  /*232e0*/  @!P0 IMAD.MOV.U32 R8, RZ, RZ, R52 ;  /* 0x000000ffff088224 */ /* 0x010fc600078e0034 */
[----:B------:R-:W4:Y:S04]  /*232f0*/  LDL R52, [R1+0x1024] ;  /* 0x0010240001347983 */ /* 0x000f280000100800 */
[----:B------:R3:W4:Y:S02]  /*23300*/  @!P0 LDG.E.U8 R187, desc[UR8][R8.64] ;  /* 0x0000000808bb8981 */ /* 0x000724000c1e1100 */
        /* <DEDUP_REMOVED lines=12> */
[----:B------:R-:W-:Y:S01]  /*233d0*/  @!P0 IMAD.MOV.U32 R9, RZ, RZ, R60 ;  /* 0x000000ffff098224 */ /* 0x000fe200078e003c */
[----:B------:R-:W-:-:S02]  /*233e0*/  PRMT R179, RZ, 0x7610, R179 ;  /* 0x00007610ffb37816 */ /* 0x000fc400000000b3 */
        /* <DEDUP_REMOVED lines=11> */
[----:B------:R2:W3:Y:S01]  /*234a0*/  @!P0 LDG.E.U8 R182, desc[UR8][R8.64] ;  /* 0x0000000808b68981 */ /* 0x0004e2000c1e1100 */
[----:B------:R-:W-:Y:S01]  /*234b0*/  PRMT R178, RZ, 0x7610, R178 ;  /* 0x00007610ffb27816 */ /* 0x000fe200000000b2 */
[----:B--2---:R-:W-:Y:S02]  /*234c0*/  @!P0 IMAD.MOV.U32 R9, RZ, RZ, R53 ;  /* 0x000000ffff098224 */ /* 0x004fe400078e0035 */
        /* <DEDUP_REMOVED lines=15> */
[----:B------:R-:W-:Y:S01]  /*235c0*/  @!P0 IMAD.MOV.U32 R9, RZ, RZ, R59 ;  /* 0x000000ffff098224 */ /* 0x000fe200078e003b */
[----:B------:R-:W-:Y:S01]  /*235d0*/  PRMT R177, RZ, 0x7610, R177 ;  /* 0x00007610ffb17816 */ /* 0x000fe200000000b1 */
[----:B------:R-:W3:Y:S04]  /*235e0*/  LDL R59, [R1+0xe84] ;  /* 0x000e8400013b7983 */ /* 0x000ee80000100800 */
[----:B------:R0:W3:Y:S02]  /*235f0*/  @!P0 LDG.E.U8 R178, desc[UR8][R8.64] ;  /* 0x0000000808b28981 */ /* 0x0000e4000c1e1100 */
[----:B0-----:R-:W-:-:S02]  /*23600*/  @!P0 IMAD.MOV.U32 R8, RZ, RZ, R49 ;  /* 0x000000ffff088224 */ /* 0x001fc400078e0031 */
[----:B------:R-:W3:Y:S01]  /*23610*/  LDL R49, [R1+0xf04] ;  /* 0x000f040001317983 */ /* 0x000ee20000100800 */
[----:B------:R-:W-:-:S03]  /*23620*/  @!P0 IMAD.MOV.U32 R9, RZ, RZ, R56 ;  /* 0x000000ffff098224 */ /* 0x000fc600078e0038 */
[----:B------:R-:W3:Y:S04]  /*23630*/  LDL R56, [R1+0xf00] ;  /* 0x000f000001387983 */ /* 0x000ee80000100800 */
[----:B------:R0:W3:Y:S01]  /*23640*/  @!P0 LDG.E.U8 R177, desc[UR8][R8.64] ;  /* 0x0000000808b18981 */ /* 0x0000e2000c1e1100 */
[----:B------:R-:W-:Y:S01]  /*23650*/  PRMT R176, RZ, 0x7610, R176 ;  /* 0x00007610ffb07816 */ /* 0x000fe200000000b0 */
[----:B0-----:R-:W-:Y:S02]  /*23660*/  @!P0 IMAD.MOV.U32 R8, RZ, RZ, R54 ;  /* 0x000000ffff088224 */ /* 0x001fe400078e0036 */
[----:B------:R-:W3:Y:S01]  /*23670*/  LDL R54, [R1+0xee4] ;  /* 0x000ee40001367983 */ /* 0x000ee20000100800 */
[----:B------:R-:W-:-:S03]  /*23680*/  @!P0 IMAD.MOV.U32 R9, RZ, RZ, R55 ;  /* 0x000000ffff098224 */ /* 0x000fc600078e0037 */
[----:B------:R-:W3:Y:S04]  /*23690*/  LDL R55, [R1+0xee0] ;  /* 0x000ee00001377983 */ /* 0x000ee80000100800 */
[----:B------:R2:W3:Y:S01]  /*236a0*/  @!P0 LDG.E.U8 R176, desc[UR8][R8.64] ;  /* 0x0000000808b08981 */ /* 0x0004e2000c1e1100 */
[----:B------:R-:W-:Y:S02]  /*236b0*/  PRMT R175, RZ, 0x7610, R175 ;  /* 0x00007610ffaf7816 */ /* 0x000fe400000000af */
[----:B------:R-:W-:Y:S02]  /*236c0*/  PRMT R174, RZ, 0x7610, R174 ;  /* 0x00007610ffae7816 */ /* 0x000fe400000000ae */
[----:B------:R-:W-:Y:S01]  /*236d0*/  PRMT R173, RZ, 0x7610, R173 ;  /* 0x00007610ffad7816 */ /* 0x000fe200000000ad */
        /* <DEDUP_REMOVED lines=17> */
[----:B------:R-:W-:Y:S01]  /*237f0*/  PRMT R172, RZ, 0x7610, R172 ;  /* 0x00007610ffac7816 */ /* 0x000fe200000000ac */
[----:B------:R-:W-:Y:S01]  /*23800*/  @!P0 IMAD.MOV.U32 R9, RZ, RZ, R56 ;  /* 0x000000ffff098224 */ /* 0x000fe200078e0038 */
[----:B------:R-:W-:Y:S01]  /*23810*/  PRMT R171, RZ, 0x7610, R171 ;  /* 0x00007610ffab7816 */ /* 0x000fe200000000ab */
[----:B------:R-:W3:Y:S04]  /*23820*/  LDL R56, [R1+0xa08] ;  /* 0x000a080001387983 */ /* 0x000ee80000100800 */
[----:B------:R0:W3:Y:S01]  /*23830*/  @!P0 LDG.E.U8 R172, desc[UR8][R8.64] ;  /* 0x0000000808ac8981 */ /* 0x0000e2000c1e1100 */
[----:B------:R-:W-:Y:S01]  /*23840*/  PRMT R170, RZ, 0x7610, R170 ;  /* 0x00007610ffaa7816 */ /* 0x000fe200000000aa */
[----:B0-----:R-:W-:Y:S01]  /*23850*/  @!P0 IMAD.MOV.U32 R8, RZ, RZ, R54 ;  /* 0x000000ffff088224 */ /* 0x001fe200078e0036 */
[----:B------:R-:W-:Y:S01]  /*23860*/  PRMT R169, RZ, 0x7610, R169 ;  /* 0x00007610ffa97816 */ /* 0x000fe200000000a9 */
[----:B------:R-:W3:Y:S01]  /*23870*/  LDL R54, [R1+0x9ec] ;  /* 0x0009ec0001367983 */ /* 0x000ee20000100800 */
[----:B------:R-:W-:Y:S01]  /*23880*/  @!P0 IMAD.MOV.U32 R9, RZ, RZ, R55 ;  /* 0x000000ffff098224 */ /* 0x000fe200078e0037 */
[----:B------:R-:W-:-:S02]  /*23890*/  PRMT R168, RZ, 0x7610, R168 ;  /* 0x00007610ffa87816 */ /* 0x000fc400000000a8 */
[----:B------:R-:W3:Y:S04]  /*238a0*/  LDL R55, [R1+0x9e8] ;  /* 0x0009e80001377983 */ /* 0x000ee80000100800 */
[----:B------:R0:W3:Y:S02]  /*238b0*/  @!P0 LDG.E.U8 R171, desc[UR8][R8.64] ;  /* 0x0000000808ab8981 */ /* 0x0000e4000c1e1100 */
[----:B0-----:R-:W-:Y:S02]  /*238c0*/  @!P0 IMAD.MOV.U32 R8, RZ, RZ, R61 ;  /* 0x000000ffff088224 */ /* 0x001fe400078e003d */
[----:B------:R-:W-:Y:S01]  /*238d0*/  @!P0 IMAD.MOV.U32 R9, RZ, RZ, R62 ;  /* 0x000000ffff098224 */ /* 0x000fe200078e003e */
[----:B------:R-:W-:Y:S01]  /*238e0*/  PRMT R167, RZ, 0x7610, R167 ;  /* 0x00007610ffa77816 */ /* 0x000fe200000000a7 */
[----:B------:R-:W3:Y:S04]  /*238f0*/  LDL R62, [R1+0x94c] ;  /* 0x00094c00013e7983 */ /* 0x000ee80000100800 */
[----:B------:R2:W3:Y:S01]  /*23900*/  @!P0 LDG.E.U8 R170, desc[UR8][R8.64] ;  /* 0x0000000808aa8981 */ /* 0x0004e2000c1e1100 */
[----:B------:R-:W-:-:S03]  /*23910*/  PRMT R166, RZ, 0x7610, R166 ;  /* 0x00007610ffa67816 */ /* 0x000fc600000000a6 */
[----:B------:R-:W3:Y:S01]  /*23920*/  LDL R61, [R1+0x928] ;  /* 0x00092800013d7983 */ /* 0x000ee20000100800 */
[----:B--2---:R-:W-:-:S03]  /*23930*/  @!P0 IMAD.MOV.U32 R9, RZ, RZ, R53 ;  /* 0x000000ffff098224 */ /* 0x004fc600078e0035 */
[----:B------:R-:W2:Y:S01]  /*23940*/  LDL R53, [R1+0x9c8] ;  /* 0x0009c80001357983 */ /* 0x000ea20000100800 */
[----:B----4-:R-:W-:-:S03]  /*23950*/  @!P0 IMAD.MOV.U32 R8, RZ, RZ, R52 ;  /* 0x000000ffff088224 */ /* 0x010fc600078e0034 */
        /* <DEDUP_REMOVED lines=9> */
[----:B------:R-:W-:Y:S01]  /*239f0*/  PRMT R165, RZ, 0x7610, R165 ;  /* 0x00007610ffa57816 */ /* 0x000fe200000000a5 */
[----:B------:R-:W3:Y:S04]  /*23a00*/  LDL R58, [R1+0x90c] ;  /* 0x00090c00013a7983 */ /* 0x000ee80000100800 */
[----:B------:R0:W3:Y:S04]  /*23a10*/  @!P0 LDG.E.U8 R167, desc[UR8][R8.64] ;  /* 0x0000000808a78981 */ /* 0x0000e8000c1e1100 */
[----:B------:R-:W3:Y:S01]  /*23a20*/  LDL R57, [R1+0x8e8] ;  /* 0x0008e80001397983 */ /* 0x000ee20000100800 */
[----:B0-----:R-:W-:-:S02]  /*23a30*/  @!P0 IMAD.MOV.U32 R8, RZ, RZ, R50 ;  /* 0x000000ffff088224 */ /* 0x001fc400078e0032 */
[----:B------:R-:W-:Y:S01]  /*23a40*/  @!P0 IMAD.MOV.U32 R9, RZ, RZ, R51 ;  /* 0x000000ffff098224 */ /* 0x000fe200078e0033 */
[----:B------:R-:W3:Y:S04]  /*23a50*/  LDL R50, [R1+0x9ac] ;  /* 0x0009ac0001327983 */ /* 0x000ee80000100800 */
[----:B------:R-:W3:Y:S04]  /*23a60*/  LDL R51, [R1+0x9a8] ;  /* 0x0009a80001337983 */ /* 0x000ee80000100800 */
[----:B------:R0:W3:Y:S02]  /*23a70*/  @!P0 LDG.E.U8 R166, desc[UR8][R8.64] ;  /* 0x0000000808a68981 */ /* 0x0000e4000c1e1100 */
[----:B0-----:R-:W-:-:S02]  /*23a80*/  @!P0 IMAD.MOV.U32 R8, RZ, RZ, R49 ;  /* 0x000000ffff088224 */ /* 0x001fc400078e0031 */
[----:B------:R-:W3:Y:S01]  /*23a90*/  LDL R49, [R1+0x98c] ;  /* 0x00098c0001317983 */ /* 0x000ee20000100800 */
[----:B------:R-:W-:-:S03]  /*23aa0*/  @!P0 IMAD.MOV.U32 R9, RZ, RZ, R56 ;  /* 0x000000ffff098224 */ /* 0x000fc600078e0038 */
[----:B------:R-:W3:Y:S01]  /*23ab0*/  LDL R56, [R1+0x8ec] ;  /* 0x0008ec0001387983 */ /* 0x000ee20000100800 */
[----:B------:R-:W-:-:S03]  /*23ac0*/  PRMT R164, RZ, 0x7610, R164 ;  /* 0x00007610ffa47816 */ /* 0x000fc600000000a4 */
[----:B------:R0:W3:Y:S01]  /*23ad0*/  @!P0 LDG.E.U8 R165, desc[UR8][R8.64] ;  /* 0x0000000808a58981 */ /* 0x0000e2000c1e1100 */
[----:B------:R-:W-:Y:S01]  /*23ae0*/  PRMT R163, RZ, 0x7610, R163 ;  /* 0x00007610ffa37816 */ /* 0x000fe200000000a3 */
        /* <DEDUP_REMOVED lines=20> */
[----:B------:R-:W-:-:S04]  /*23c30*/  PRMT R160, RZ, 0x7610, R160 ;  /* 0x00007610ffa07816 */ /* 0x000fc800000000a0 */
        /* <DEDUP_REMOVED lines=25> */
[----:B------:R-:W-:Y:S02]  /*23dd0*/  PRMT R153, RZ, 0x7610, R153 ;  /* 0x00007610ff997816 */ /* 0x000fe40000000099 */
[----:B------:R-:W-:Y:S02]  /*23de0*/  PRMT R152, RZ, 0x7610, R152 ;  /* 0x00007610ff987816 */ /* 0x000fe40000000098 */
[----:B------:R-:W-:Y:S02]  /*23df0*/  PRMT R23, RZ, 0x7610, R23 ;  /* 0x00007610ff177816 */ /* 0x000fe40000000017 */
[----:B------:R-:W-:Y:S02]  /*23e00*/  PRMT R22, RZ, 0x7610, R22 ;  /* 0x00007610ff167816 */ /* 0x000fe40000000016 */
[----:B------:R-:W-:Y:S02]  /*23e10*/  PRMT R21, RZ, 0x7610, R21 ;  /* 0x00007610ff157816 */ /* 0x000fe40000000015 */
[----:B------:R-:W-:-:S02]  /*23e20*/  PRMT R20, RZ, 0x7610, R20 ;  /* 0x00007610ff147816 */ /* 0x000fc40000000014 */
[----:B------:R-:W-:Y:S02]  /*23e30*/  PRMT R19, RZ, 0x7610, R19 ;  /* 0x00007610ff137816 */ /* 0x000fe40000000013 */
[----:B------:R-:W-:Y:S02]  /*23e40*/  PRMT R18, RZ, 0x7610, R18 ;  /* 0x00007610ff127816 */ /* 0x000fe40000000012 */
[----:B------:R-:W-:Y:S02]  /*23e50*/  PRMT R17, RZ, 0x7610, R17 ;  /* 0x00007610ff117816 */ /* 0x000fe40000000011 */
[----:B------:R-:W-:Y:S01]  /*23e60*/  PRMT R16, RZ, 0x7610, R16 ;  /* 0x00007610ff107816 */ /* 0x000fe20000000010 */
[----:B------:R0:W-:Y:S04]  /*23e70*/  STS.U8 [R48+UR4+0x300], R15 ;  /* 0x0003000f30007988 */ /* 0x0001e80008000004 */
[----:B------:R1:W-:Y:S01]  /*23e80*/  STS.U8 [R48+UR4+0x700], R13 ;  /* 0x0007000d30007988 */ /* 0x0003e20008000004 */
[----:B0-----:R-:W-:-:S02]  /*23e90*/  PRMT R15, RZ, 0x7610, R15 ;  /* 0x00007610ff0f7816 */ /* 0x001fc4000000000f */
[----:B-1----:R-:W-:Y:S01]  /*23ea0*/  PRMT R13, RZ, 0x7610, R13 ;  /* 0x00007610ff0d7816 */ /* 0x002fe2000000000d */
[----:B--2---:R-:W-:Y:S02]  /*23eb0*/  @!P0 IMAD.MOV.U32 R9, RZ, RZ, R53 ;  /* 0x000000ffff098224 */ /* 0x004fe400078e0035 */
[----:B----4-:R-:W-:-:S05]  /*23ec0*/  @!P0 IMAD.MOV.U32 R8, RZ, RZ, R52 ;  /* 0x000000ffff088224 */ /* 0x010fca00078e0034 */
[----:B------:R3:W2:Y:S02]  /*23ed0*/  @!P0 LDG.E.U8 R154, desc[UR8][R8.64] ;  /* 0x00000008089a8981 */ /* 0x0006a4000c1e1100 */
[----:B---3--:R-:W-:Y:S02]  /*23ee0*/  @!P0 IMAD.MOV.U32 R8, RZ, RZ, R50 ;  /* 0x000000ffff088224 */ /* 0x008fe400078e0032 */
[----:B------:R-:W-:-:S05]  /*23ef0*/  @!P0 IMAD.MOV.U32 R9, RZ, RZ, R51 ;  /* 0x000000ffff098224 */ /* 0x000fca00078e0033 */
[----:B------:R0:W3:Y:S02]  /*23f00*/  @!P0 LDG.E.U8 R153, desc[UR8][R8.64] ;  /* 0x0000000808998981 */ /* 0x0000e4000c1e1100 */
[----:B0-----:R-:W-:Y:S02]  /*23f10*/  @!P0 IMAD.MOV.U32 R9, RZ, RZ, R0 ;  /* 0x000000ffff098224 */ /* 0x001fe400078e0000 */
[----:B------:R-:W-:-:S05]  /*23f20*/  @!P0 IMAD.MOV.U32 R8, RZ, RZ, R49 ;  /* 0x000000ffff088224 */ /* 0x000fca00078e0031 */
[----:B------:R0:W4:Y:S02]  /*23f30*/  @!P0 LDG.E.U8 R152, desc[UR8][R8.64] ;  /* 0x0000000808988981 */ /* 0x000124000c1e1100 */
        /* <DEDUP_REMOVED lines=26> */
[----:B------:R0:W4:Y:S04]  /*240e0*/  @!P0 LDG.E.U8 R15, desc[UR8][R8.64] ;  /* 0x00000008080f8981 */ /* 0x000128000c1e1100 */
[----:B------:R1:W-:Y:S01]  /*240f0*/  STS.U8 [R48+UR4+0xb00], R12 ;  /* 0x000b000c30007988 */ /* 0x0003e20008000004 */
[----:B0-----:R-:W-:Y:S02]  /*24100*/  @!P0 IMAD.MOV.U32 R8, RZ, RZ, R206 ;  /* 0x000000ffff088224 */ /* 0x001fe400078e00ce */
[----:B------:R-:W-:Y:S01]  /*24110*/  @!P0 IMAD.MOV.U32 R9, RZ, RZ, R203 ;  /* 0x000000ffff098224 */ /* 0x000fe200078e00cb */
[----:B-1----:R-:W-:-:S04]  /*24120*/  PRMT R12, RZ, 0x7610, R12 ;  /* 0x00007610ff0c7816 */ /* 0x002fc8000000000c */
        /* <DEDUP_REMOVED lines=23> */
[----:B------:R-:W4:Y:S04]  /*242a0*/  @!P0 LDG.E.U8 R3, desc[UR8][R8.64] ;  /* 0x0000000808038981 */ /* 0x000f28000c1e1100 */
        /* <DEDUP_REMOVED lines=39> */
[----:B--2---:R-:W-:Y:S04]  /*24520*/  STS.U8 [R48+UR4+0xbb00], R154 ;  /* 0x00bb009a30007988 */ /* 0x004fe80008000004 */
[----:B---3--:R-:W-:Y:S01]  /*24530*/  STS.U8 [R48+UR4+0xbf00], R153 ;  /* 0x00bf009930007988 */ /* 0x008fe20008000004 */
[----:B------:R-:W-:-:S03]  /*24540*/  IMAD.MOV.U32 R237, RZ, RZ, R25 ;  /* 0x000000ffffed7224 */ /* 0x000fc600078e0019 */
[----:B----4-:R-:W-:Y:S01]  /*24550*/  STS.U8 [R48+UR4+0xc300], R152 ;  /* 0x00c3009830007988 */ /* 0x010fe20008000004 */
[----:B------:R-:W-:-:S03]  /*24560*/  IMAD.MOV.U32 R250, RZ, RZ, R24 ;  /* 0x000000fffffa7224 */ /* 0x000fc600078e0018 */
[----:B------:R-:W-:Y:S01]  /*24570*/  STS.U8 [R48+UR4+0xc700], R23 ;  /* 0x00c7001730007988 */ /* 0x000fe20008000004 */
[----:B------:R-:W-:-:S03]  /*24580*/  IMAD.MOV.U32 R242, RZ, RZ, R27 ;  /* 0x000000fffff27224 */ /* 0x000fc600078e001b */
[----:B------:R-:W-:Y:S01]  /*24590*/  STS.U8 [R48+UR4+0xcb00], R22 ;  /* 0x00cb001630007988 */ /* 0x000fe20008000004 */
[----:B------:R-:W-:-:S03]  /*245a0*/  IMAD.MOV.U32 R241, RZ, RZ, R26 ;  /* 0x000000fffff17224 */ /* 0x000fc600078e001a */
[----:B------:R-:W-:Y:S01]  /*245b0*/  STS.U8 [R48+UR4+0xcf00], R21 ;  /* 0x00cf001530007988 */ /* 0x000fe20008000004 */
[----:B------:R-:W-:Y:S02]  /*245c0*/  IMAD.MOV.U32 R243, RZ, RZ, R29 ;  /* 0x000000fffff37224 */ /* 0x000fe400078e001d */
[----:B------:R-:W-:Y:S01]  /*245d0*/  IMAD.MOV.U32 R230, RZ, RZ, R28 ;  /* 0x000000ffffe67224 */ /* 0x000fe200078e001c */
[----:B------:R-:W-:Y:S01]  /*245e0*/  STS.U8 [R48+UR4+0xd300], R20 ;  /* 0x00d3001430007988 */ /* 0x000fe20008000004 */
[----:B------:R-:W-:-:S03]  /*245f0*/  IMAD.MOV.U32 R245, RZ, RZ, R31 ;  /* 0x000000fffff57224 */ /* 0x000fc600078e001f */
[----:B------:R-:W2:Y:S01]  /*24600*/  LDL.LU.64 R24, [R1] ;  /* 0x0000000001187983 */ /* 0x000ea20000300a00 */
[----:B------:R-:W-:-:S03]  /*24610*/  IMAD.MOV.U32 R244, RZ, RZ, R30 ;  /* 0x000000fffff47224 */ /* 0x000fc600078e001e */
[----:B------:R-:W-:Y:S01]  /*24620*/  STS.U8 [R48+UR4+0xd700], R19 ;  /* 0x00d7001330007988 */ /* 0x000fe20008000004 */
[----:B------:R-:W-:-:S03]  /*24630*/  IMAD.MOV.U32 R247, RZ, RZ, R33 ;  /* 0x000000fffff77224 */ /* 0x000fc600078e0021 */
[----:B------:R-:W3:Y:S01]  /*24640*/  LDL.LU.64 R26, [R1+0x8] ;  /* 0x00000800011a7983 */ /* 0x000ee20000300a00 */
[----:B------:R-:W-:-:S03]  /*24650*/  IMAD.MOV.U32 R246, RZ, RZ, R32 ;  /* 0x000000fffff67224 */ /* 0x000fc600078e0020 */
[----:B------:R-:W-:Y:S01]  /*24660*/  STS.U8 [R48+UR4+0xdb00], R18 ;  /* 0x00db001230007988 */ /* 0x000fe20008000004 */
[----:B------:R-:W-:-:S03]  /*24670*/  IMAD.MOV.U32 R234, RZ, RZ, R35 ;  /* 0x000000ffffea7224 */ /* 0x000fc600078e0023 */
[----:B------:R-:W4:Y:S01]  /*24680*/  LDL.LU.64 R28, [R1+0x10] ;  /* 0x00001000011c7983 */ /* 0x000f220000300a00 */
[----:B------:R-:W-:-:S03]  /*24690*/  IMAD.MOV.U32 R236, RZ, RZ, R34 ;  /* 0x000000ffffec7224 */ /* 0x000fc600078e0022 */
[----:B------:R-:W-:Y:S01]  /*246a0*/  STS.U8 [R48+UR4+0xdf00], R17 ;  /* 0x00df001130007988 */ /* 0x000fe20008000004 */
[----:B------:R-:W-:-:S03]  /*246b0*/  IMAD.MOV.U32 R227, RZ, RZ, R37 ;  /* 0x000000ffffe37224 */ /* 0x000fc600078e0025 */
[----:B------:R-:W2:Y:S01]  /*246c0*/  LDL.LU.64 R30, [R1+0x18] ;  /* 0x00001800011e7983 */ /* 0x000ea20000300a00 */
        /* <DEDUP_REMOVED lines=17> */
[----:B------:R-:W4:Y:S01]  /*247e0*/  LDL.LU.64 R40, [R1+0x40] ;  /* 0x0000400001287983 */ /* 0x000f220000300a00 */
[----:B------:R-:W-:-:S03]  /*247f0*/  IMAD.MOV.U32 R238, RZ, RZ, R47 ;  /* 0x000000ffffee7224 */ /* 0x000fc600078e002f */
[----:B------:R-:W-:Y:S01]  /*24800*/  STS.U8 [R48+UR4+0xf300], R11 ;  /* 0x00f3000b30007988 */ /* 0x000fe20008000004 */
[----:B------:R-:W-:-:S03]  /*24810*/  IMAD.MOV.U32 R229, RZ, RZ, R46 ;  /* 0x000000ffffe57224 */ /* 0x000fc600078e002e */
[----:B------:R-:W2:Y:S04]  /*24820*/  LDL.LU.64 R42, [R1+0x48] ;  /* 0x00004800012a7983 */ /* 0x000ea80000300a00 */
[----:B------:R-:W3:Y:S04]  /*24830*/  LDL.LU.64 R44, [R1+0x50] ;  /* 0x00005000012c7983 */ /* 0x000ee80000300a00 */
[----:B------:R-:W4:Y:S04]  /*24840*/  LDL.LU.64 R46, [R1+0x58] ;  /* 0x00005800012e7983 */ /* 0x000f280000300a00 */
[----:B------:R-:W-:Y:S04]  /*24850*/  STS.U8 [R48+UR4+0xf700], R10 ;  /* 0x00f7000a30007988 */ /* 0x000fe80008000004 */
[----:B------:R-:W-:Y:S04]  /*24860*/  STS.U8 [R48+UR4+0xfb00], R7 ;  /* 0x00fb000730007988 */ /* 0x000fe80008000004 */
[----:B------:R0:W-:Y:S01]  /*24870*/  STS.U8 [R48+UR4+0xff00], R3 ;  /* 0x00ff000330007988 */ /* 0x0001e20008000004 */
[----:B------:R-:W-:-:S02]  /*24880*/  IMAD.MOV.U32 R228, RZ, RZ, R146 ;  /* 0x000000ffffe47224 */ /* 0x000fc400078e0092 */
[----:B------:R-:W-:Y:S01]  /*24890*/  IMAD.MOV.U32 R8, RZ, RZ, R147 ;  /* 0x000000ffff087224 */ /* 0x000fe200078e0093 */
[----:B------:R1:W-:Y:S06]  /*248a0*/  MEMBAR.ALL.CTA ;  /* 0x0000000000007992 */ /* 0x0003ec0000008000 */
[----:B-1----:R-:W1:Y:S04]  /*248b0*/  FENCE.VIEW.ASYNC.S ;  /* 0x00000000000073c6 */ /* 0x002e680000000000 */
[----:B0-----:R-:W2:Y:S04]  /*248c0*/  LDL.LU.64 R48, [R1+0x60] ;  /* 0x0000600001307983 */ /* 0x001ea80000300a00 */
[----:B------:R-:W3:Y:S04]  /*248d0*/  LDL.LU.64 R50, [R1+0x68] ;  /* 0x0000680001327983 */ /* 0x000ee80000300a00 */
[----:B------:R-:W4:Y:S04]  /*248e0*/  LDL.LU.64 R52, [R1+0x70] ;  /* 0x0000700001347983 */ /* 0x000f280000300a00 */
[----:B------:R-:W2:Y:S04]  /*248f0*/  LDL.LU.64 R54, [R1+0x78] ;  /* 0x0000780001367983 */ /* 0x000ea80000300a00 */
        /* <DEDUP_REMOVED lines=41> */
[----:B------:R-:W2:Y:S01]  /*24b90*/  LDL.LU.64 R138, [R1+0x1c8] ;  /* 0x0001c800018a7983 */ /* 0x000ea20000300a00 */
[----:B------:R-:W-:-:S03]  /*24ba0*/  IMAD.MOV.U32 R9, RZ, RZ, R148 ;  /* 0x000000ffff097224 */ /* 0x000fc600078e0094 */
[----:B------:R-:W3:Y:S01]  /*24bb0*/  LDL.LU.64 R140, [R1+0x1d0] ;  /* 0x0001d000018c7983 */ /* 0x000ee20000300a00 */
[----:B------:R-:W-:-:S03]  /*24bc0*/  IMAD.MOV.U32 R223, RZ, RZ, R149 ;  /* 0x000000ffffdf7224 */ /* 0x000fc600078e0095 */
[----:B------:R-:W4:Y:S01]  /*24bd0*/  LDL.LU.64 R142, [R1+0x1d8] ;  /* 0x0001d800018e7983 */ /* 0x000f220000300a00 */
[----:B------:R-:W-:-:S03]  /*24be0*/  IMAD.MOV.U32 R224, RZ, RZ, R150 ;  /* 0x000000ffffe07224 */ /* 0x000fc600078e0096 */
[----:B------:R-:W2:Y:S01]  /*24bf0*/  LDL.LU.64 R144, [R1+0x1e0] ;  /* 0x0001e00001907983 */ /* 0x000ea20000300a00 */
[----:B------:R-:W-:-:S03]  /*24c00*/  IMAD.MOV.U32 R225, RZ, RZ, R151 ;  /* 0x000000ffffe17224 */ /* 0x000fc600078e0097 */
[----:B------:R-:W3:Y:S04]  /*24c10*/  LDL.LU.64 R146, [R1+0x1e8] ;  /* 0x0001e80001927983 */ /* 0x000ee80000300a00 */
[----:B------:R-:W4:Y:S04]  /*24c20*/  LDL.LU.64 R148, [R1+0x1f0] ;  /* 0x0001f00001947983 */ /* 0x000f280000300a00 */
[----:B------:R-:W2:Y:S01]  /*24c30*/  LDL.LU.64 R150, [R1+0x1f8] ;  /* 0x0001f80001967983 */ /* 0x000ea20000300a00 */
[----:B------:R-:W-:Y:S01]  /*24c40*/  USHF.L.U32 UR11, UR7, 0x7, URZ ;  /* 0x00000007070b7899 */ /* 0x000fe2000800063f */
[----:B------:R-:W-:Y:S01]  /*24c50*/  UMOV UR21, 0x40000040 ;  /* 0x4000004000157882 */ /* 0x000fe20000000000 */
[----:B-1----:R-:W-:Y:S06]  /*24c60*/  BAR.SYNC.DEFER_BLOCKING 0x0 ;  /* 0x0000000000007b1d */ /* 0x002fec0000010000 */
[----:B--2---:R-:W-:Y:S04]  /*24c70*/  STL.64 [R1+0x1738], R150 ;  /* 0x0017389601007387 */ /* 0x004fe80000100a00 */
[----:B----4-:R-:W-:Y:S04]  /*24c80*/  STL.64 [R1+0x1730], R148 ;  /* 0x0017309401007387 */ /* 0x010fe80000100a00 */
[----:B---3--:R-:W-:Y:S04]  /*24c90*/  STL.64 [R1+0x1728], R146 ;  /* 0x0017289201007387 */ /* 0x008fe80000100a00 */
        /* <DEDUP_REMOVED lines=41> */
[----:B0-----:R-:W2:Y:S04]  /*24f30*/  LDL.LU.64 R64, [R1+0x400] ;  /* 0x0004000001407983 */ /* 0x001ea80000300a00 */
[----:B------:R-:W2:Y:S04]  /*24f40*/  LDL.LU.64 R66, [R1+0x408] ;  /* 0x0004080001427983 */ /* 0x000ea80000300a00 */
        /* <DEDUP_REMOVED lines=61> */
[----:B------:R-:W2:Y:S01]  /*25320*/  LDL.LU.64 R190, [R1+0x5f8] ;  /* 0x0005f80001be7983 */ /* 0x000ea20000300a00 */
[----:B------:R-:W-:-:S04]  /*25330*/  ULOP3.LUT UR11, UR11, 0x200, URZ, 0xc0, !UPT ;  /* 0x000002000b0b7892 */ /* 0x000fc8000f8ec03f */
[----:B------:R-:W-:-:S04]  /*25340*/  ULEA.HI UR11, UR10, UR11, URZ, 0x1c ;  /* 0x0000000b0a0b7291 */ /* 0x000fc8000f8fe03f */
[----:B------:R-:W-:-:S04]  /*25350*/  ULOP3.LUT UR20, UR11, 0x3fff, URZ, 0xc0, !UPT ;  /* 0x00003fff0b147892 */ /* 0x000fc8000f8ec03f */
[----:B------:R-:W-:Y:S01]  /*25360*/  UIADD3 UR12, UP0, UR20, 0x2, URZ ;  /* 0x00000002140c7890 */ /* 0x000fe2000ff1e03f */
[----:B------:R-:W-:-:S03]  /*25370*/  UMOV UR11, URZ ;  /* 0x0000003f000b7c82 */ /* 0x000fc60008000000 */
[----:B------:R-:W-:Y:S01]  /*25380*/  UIADD3.X UR13, UR11, 0x40000040, URZ, UP0, !UPT ;  /* 0x400000400b0d7890 */ /* 0x000fe200087fe43f */
[----:B--2---:R-:W-:-:S06]  /*25390*/  WARPGROUP.ARRIVE ;  /* 0x00000000000079c5 */ /* 0x004fcc0000000000 */
[----:B------:R-:W-:Y:S01]  /*253a0*/  QGMMA.64x256x32.F32.E4M3.E4M3 R64, gdesc[UR20], R64, gsb0 ;  /* 0x03e00000144079f3 */ /* 0x000fe20008000840 */
[----:B------:R-:W-:Y:S02]  /*253b0*/  UIADD3.64 UR16, UR12, 0x2, URZ ;  /* 0x000000020c107897 */ /* 0x000fe4000fffe03f */
[----:B------:R-:W-:Y:S02]  /*253c0*/  WARPGROUP.DEPBAR.LE gsb0, 0x0 ;  /* 0x00008000000079c5 */ /* 0x000fe40000010000 */
[----:B------:R-:W-:-:S15]  /*253d0*/  WARPGROUP.ARRIVE ;  /* 0x00000000000079c5 */ /* 0x000fde0000000000 */
[----:B------:R-:W-:-:S08]  /*253e0*/  NOP ;  /* 0x0000000000007918 */ /* 0x000fd00000000000 */
[----:B------:R-:W-:Y:S01]  /*253f0*/  QGMMA.64x256x32.F32.E4M3.E4M3 R64, gdesc[UR12], R64, gsb0 ;  /* 0x03e000000c4079f3 */ /* 0x000fe20008000840 */
[----:B------:R-:W-:Y:S02]  /*25400*/  UIADD3.64 UR24, UR12, 0x4, URZ ;  /* 0x000000040c187897 */ /* 0x000fe4000fffe03f */
[----:B------:R-:W-:Y:S02]  /*25410*/  WARPGROUP.DEPBAR.LE gsb0, 0x0 ;  /* 0x00008000000079c5 */ /* 0x000fe40000010000 */
[----:B------:R-:W-:-:S15]  /*25420*/  WARPGROUP.ARRIVE ;  /* 0x00000000000079c5 */ /* 0x000fde0000000000 */
[----:B------:R-:W-:-:S08]  /*25430*/  NOP ;  /* 0x0000000000007918 */ /* 0x000fd00000000000 */
[----:B------:R-:W-:Y:S01]  /*25440*/  QGMMA.64x256x32.F32.E4M3.E4M3 R64, gdesc[UR16], R64, gsb0 ;  /* 0x03e00000104079f3 */ /* 0x000fe20008000840 */
        /* <DEDUP_REMOVED lines=19> */
[----:B------:R0:W-:Y:S01]  /*25580*/  STL.64 [R1+0x1540], R24 ;  /* 0x0015401801007387 */ /* 0x0001e20000100a00 */
[----:B------:R-:W-:-:S02]  /*25590*/  WARPGROUP.DEPBAR.LE gsb0, 0x0 ;  /* 0x00008000000079c5 */ /* 0x000fc40000010000 */
[----:B------:R-:W-:-:S06]  /*255a0*/  WARPGROUP.ARRIVE ;  /* 0x00000000000079c5 */ /* 0x000fcc0000000000 */
[----:B------:R-:W-:Y:S03]  /*255b0*/  QGMMA.64x256x32.F32.E4M3.E4M3 R64, gdesc[UR24], R64, gsb0 ;  /* 0x03e00000184079f3 */ /* 0x000fe60008000840 */
[----:B------:R-:W-:Y:S02]  /*255c0*/  WARPGROUP.DEPBAR.LE gsb0, 0x0 ;  /* 0x00008000000079c5 */ /* 0x000fe40000010000 */
[----:B------:R1:W-:Y:S04]  /*255d0*/  STL.64 [R1+0x400], R64 ;  /* 0x0004004001007387 */ /* 0x0003e80000100a00 */
        /* <DEDUP_REMOVED lines=63> */
[----:B0-----:R-:W4:Y:S04]  /*259d0*/  LDL.LU.64 R24, [R1+0x200] ;  /* 0x0002000001187983 */ /* 0x001f280000300a00 */
[----:B------:R-:W4:Y:S04]  /*259e0*/  LDL.LU.64 R26, [R1+0x208] ;  /* 0x00020800011a7983 */ /* 0x000f280000300a00 */
        /* <DEDUP_REMOVED lines=18> */
[----:B-1----:R-:W4:Y:S04]  /*25b10*/  LDL.LU.64 R64, [R1+0x2a0] ;  /* 0x0002a00001407983 */ /* 0x002f280000300a00 */
[----:B--2---:R-:W2:Y:S04]  /*25b20*/  LDL.LU.64 R66, [R1+0x2a8] ;  /* 0x0002a80001427983 */ /* 0x004ea80000300a00 */
[----:B---3--:R-:W2:Y:S04]  /*25b30*/  LDL.LU.64 R68, [R1+0x2b0] ;  /* 0x0002b00001447983 */ /* 0x008ea80000300a00 */
[----:B----4-:R-:W2:Y:S04]  /*25b40*/  LDL.LU.64 R70, [R1+0x2b8] ;  /* 0x0002b80001467983 */ /* 0x010ea80000300a00 */
        /* <DEDUP_REMOVED lines=40> */
[----:B------:R-:W-:Y:S01]  /*25dd0*/  UMOV UR48, UR20 ;  /* 0x0000001400307c82 */ /* 0x000fe20008000000 */
[----:B------:R-:W-:Y:S01]  /*25de0*/  UMOV UR49, UR21 ;  /* 0x0000001500317c82 */ /* 0x000fe20008000000 */
[----:B------:R-:W-:Y:S01]  /*25df0*/  UMOV UR28, UR12 ;  /* 0x0000000c001c7c82 */ /* 0x000fe20008000000 */
[----:B------:R-:W-:Y:S01]  /*25e00*/  UMOV UR29, UR13 ;  /* 0x0000000d001d7c82 */ /* 0x000fe20008000000 */
[----:B--2---:R-:W-:-:S06]  /*25e10*/  WARPGROUP.ARRIVE ;  /* 0x00000000000079c5 */ /* 0x004fcc0000000000 */
[----:B------:R-:W-:Y:S01]  /*25e20*/  QGMMA.64x256x32.F32.E4M3.E4M3 R24, gdesc[UR48], R24, gsb0 ;  /* 0x03e00000301879f3 */ /* 0x000fe20008000818 */
[----:B------:R-:W-:Y:S01]  /*25e30*/  UMOV UR32, UR16 ;  /* 0x0000001000207c82 */ /* 0x000fe20008000000 */
[----:B------:R-:W-:Y:S01]  /*25e40*/  UMOV UR33, UR17 ;  /* 0x0000001100217c82 */ /* 0x000fe20008000000 */
[----:B------:R-:W-:Y:S02]  /*25e50*/  WARPGROUP.DEPBAR.LE gsb0, 0x0 ;  /* 0x00008000000079c5 */ /* 0x000fe40000010000 */
[----:B------:R-:W-:-:S15]  /*25e60*/  WARPGROUP.ARRIVE ;  /* 0x00000000000079c5 */ /* 0x000fde0000000000 */
[----:B------:R-:W-:-:S08]  /*25e70*/  NOP ;  /* 0x0000000000007918 */ /* 0x000fd00000000000 */
[----:B------:R-:W-:Y:S01]  /*25e80*/  QGMMA.64x256x32.F32.E4M3.E4M3 R24, gdesc[UR28], R24, gsb0 ;  /* 0x03e000001c1879f3 */ /* 0x000fe20008000818 */
[----:B------:R-:W-:Y:S01]  /*25e90*/  UMOV UR36, UR24 ;  /* 0x0000001800247c82 */ /* 0x000fe20008000000 */
[----:B------:R-:W-:Y:S01]  /*25ea0*/  UMOV UR37, UR25 ;  /* 0x0000001900257c82 */ /* 0x000fe20008000000 */
[----:B------:R-:W-:Y:S02]  /*25eb0*/  WARPGROUP.DEPBAR.LE gsb0, 0x0 ;  /* 0x00008000000079c5 */ /* 0x000fe40000010000 */
[----:B------:R-:W-:-:S15]  /*25ec0*/  WARPGROUP.ARRIVE ;  /* 0x00000000000079c5 */ /* 0x000fde0000000000 */
[----:B------:R-:W-:-:S08]  /*25ed0*/  NOP ;  /* 0x0000000000007918 */ /* 0x000fd00000000000 */
[----:B------:R-:W-:Y:S03]  /*25ee0*/  QGMMA.64x256x32.F32.E4M3.E4M3 R24, gdesc[UR32], R24, gsb0 ;  /* 0x03e00000201879f3 */ /* 0x000fe60008000818 */
[----:B------:R-:W-:Y:S02]  /*25ef0*/  WARPGROUP.DEPBAR.LE gsb0, 0x0 ;  /* 0x00008000000079c5 */ /* 0x000fe40000010000 */
[----:B------:R-:W-:-:S15]  /*25f00*/  WARPGROUP.ARRIVE ;  /* 0x00000000000079c5 */ /* 0x000fde0000000000 */
[----:B------:R-:W-:-:S08]  /*25f10*/  NOP ;  /* 0x0000000000007918 */ /* 0x000fd00000000000 */
[----:B------:R-:W-:Y:S01]  /*25f20*/  QGMMA.64x256x32.F32.E4M3.E4M3 R24, gdesc[UR36], R24, gsb0 ;  /* 0x03e00000241879f3 */ /* 0x000fe20008000818 */
[----:B------:R-:W-:Y:S02]  /*25f30*/  IMAD.MOV.U32 R193, RZ, RZ, R228 ;  /* 0x000000ffffc17224 */ /* 0x000fe400078e00e4 */
[----:B------:R-:W-:Y:S02]  /*25f40*/  IMAD.MOV.U32 R228, RZ, RZ, R250 ;  /* 0x000000ffffe47224 */ /* 0x000fe400078e00fa */
[----:B------:R-:W-:Y:S01]  /*25f50*/  IMAD.MOV.U32 R250, RZ, RZ, R6 ;  /* 0x000000fffffa7224 */ /* 0x000fe200078e0006 */
[----:B------:R-:W-:Y:S02]  /*25f60*/  WARPGROUP.DEPBAR.LE gsb0, 0x0 ;  /* 0x00008000000079c5 */ /* 0x000fe40000010000 */
        /* <DEDUP_REMOVED lines=128> */
[----:B------:R-:W3:Y:S04]  /*26770*/  LDL.LU R6, [R1+0x153c] ;  /* 0x00153c0001067983 */ /* 0x000ee80000300800 */
[----:B------:R-:W4:Y:S01]  /*26780*/  LDL R3, [R1+0x1290] ;  /* 0x0012900001037983 */ /* 0x000f220000100800 */
[----:B------:R-:W-:-:S05]  /*26790*/  VIADD R193, R193, 0x1 ;  /* 0x00000001c1c17836 */ /* 0x000fca0000000000 */
[----:B------:R0:W-:Y:S01]  /*267a0*/  STL [R1+0x684], R193 ;  /* 0x000684c101007387 */ /* 0x0001e20000100800 */
[----:B----4-:R-:W-:Y:S01]  /*267b0*/  ISETP.NE.U32.AND P0, PT, R193, R3, PT ;  /* 0x00000003c100720c */ /* 0x010fe20003f05070 */
[----:B0-----:R-:W-:Y:S02]  /*267c0*/  IMAD.MOV.U32 R193, RZ, RZ, R8 ;  /* 0x000000ffffc17224 */ /* 0x001fe400078e0008 */
[----:B------:R-:W-:Y:S02]  /*267d0*/  IMAD.MOV.U32 R8, RZ, RZ, R9 ;  /* 0x000000ffff087224 */ /* 0x000fe400078e0009 */
[----:B------:R-:W-:Y:S02]  /*267e0*/  IMAD.MOV.U32 R9, RZ, RZ, R223 ;  /* 0x000000ffff097224 */ /* 0x000fe400078e00df */
[----:B------:R-:W-:Y:S02]  /*267f0*/  IMAD.MOV.U32 R223, RZ, RZ, R224 ;  /* 0x000000ffffdf7224 */ /* 0x000fe400078e00e0 */
[----:B------:R-:W-:-:S02]  /*26800*/  IMAD.MOV.U32 R224, RZ, RZ, R225 ;  /* 0x000000ffffe07224 */ /* 0x000fc400078e00e1 */
[----:B------:R-:W-:Y:S02]  /*26810*/  IMAD.MOV.U32 R225, RZ, RZ, R226 ;  /* 0x000000ffffe17224 */ /* 0x000fe400078e00e2 */
[----:B------:R-:W-:Y:S02]  /*26820*/  IMAD.MOV.U32 R226, RZ, RZ, R227 ;  /* 0x000000ffffe27224 */ /* 0x000fe400078e00e3 */
        /* <DEDUP_REMOVED lines=8> */
[----:B------:R-:W0:Y:S02]  /*268b0*/  LDC R14, c[0x0][0x238] ;  /* 0x00008e00ff0e7b82 */ /* 0x000e240000000800 */
[----:B0-----:R-:W-:-:S05]  /*268c0*/  IMAD.SHL.U32 R14, R14, 0x80, RZ ;  /* 0x000000800e0e7824 */ /* 0x001fca00078e00ff */
[----:B------:R-:W-:-:S05]  /*268d0*/  IADD3 R193, P5, R14, R193, RZ ;  /* 0x000000c10ec17210 */ /* 0x000fca0007fbe0ff */
[----:B------:R0:W-:Y:S04]  /*268e0*/  STL [R1+0xe64], R193 ;  /* 0x000e64c101007387 */ /* 0x0001e80000100800 */
[----:B0-----:R-:W4:Y:S02]  /*268f0*/  LDL.LU R193, [R1+0xe5c] ;  /* 0x000e5c0001c17983 */ /* 0x001f240000300800 */
[----:B----4-:R-:W-:-:S05]  /*26900*/  IADD3 R193, P6, R14, R193, RZ ;  /* 0x000000c10ec17210 */ /* 0x010fca0007fde0ff */
[----:B------:R0:W-:Y:S04]  /*26910*/  STL [R1+0xe5c], R193 ;  /* 0x000e5cc101007387 */ /* 0x0001e80000100800 */
[----:B0-----:R-:W4:Y:S01]  /*26920*/  LDL.LU R193, [R1+0xe54] ;  /* 0x000e540001c17983 */ /* 0x001f220000300800 */
[C---:B------:R-:W-:Y:S02]  /*26930*/  IADD3 R5, P2, R14.reuse, R5, RZ ;  /* 0x000000050e057210 */ /* 0x040fe40007f5e0ff */
[C---:B------:R-:W-:Y:S02]  /*26940*/  IADD3 R8, P3, R14.reuse, R8, RZ ;  /* 0x000000080e087210 */ /* 0x040fe40007f7e0ff */
[----:B----4-:R-:W-:-:S05]  /*26950*/  IADD3 R193, P1, R14, R193, RZ ;  /* 0x000000c10ec17210 */ /* 0x010fca0007f3e0ff */
[----:B------:R-:W-:Y:S04]  /*26960*/  STL [R1+0xe54], R193 ;  /* 0x000e54c101007387 */ /* 0x000fe80000100800 */
[----:B------:R0:W-:Y:S04]  /*26970*/  STL [R1+0xe4c], R5 ;  /* 0x000e4c0501007387 */ /* 0x0001e80000100800 */
[----:B0-----:R-:W4:Y:S04]  /*26980*/  LDL.LU R5, [R1+0x1538] ;  /* 0x0015380001057983 */ /* 0x001f280000300800 */
[----:B------:R0:W-:Y:S02]  /*26990*/  STL [R1+0xe44], R8 ;  /* 0x000e440801007387 */ /* 0x0001e40000100800 */
[----:B0-----:R-:W-:-:S02]  /*269a0*/  IMAD.MOV.U32 R8, RZ, RZ, R9 ;  /* 0x000000ffff087224 */ /* 0x001fc400078e0009 */
        /* <DEDUP_REMOVED lines=9> */
[----:B------:R-:W-:Y:S01]  /*26a40*/  IMAD.MOV.U32 R250, RZ, RZ, R252 ;  /* 0x000000fffffa7224 */ /* 0x000fe200078e00fc */
[----:B---3--:R-:W-:Y:S01]  /*26a50*/  IADD3 R6, P4, R14, R6, RZ ;  /* 0x000000060e067210 */ /* 0x008fe20007f9e0ff */
[----:B------:R-:W-:Y:S01]  /*26a60*/  IMAD.MOV.U32 R252, RZ, RZ, R4 ;  /* 0x000000fffffc7224 */ /* 0x000fe200078e0004 */
[----:B------:R-:W-:-:S05]  /*26a70*/  SHF.R.S32.HI R4, RZ, 0x1f, R14 ;  /* 0x0000001fff047819 */ /* 0x000fca000001140e */
[----:B----4-:R-:W-:Y:S01]  /*26a80*/  IMAD.X R5, R4, 0x1, R5, P4 ;  /* 0x0000000104057824 */ /* 0x010fe200020e0605 */
[----:B------:R-:W-:-:S05]  /*26a90*/  IADD3 R8, P4, R14, R8, RZ ;  /* 0x000000080e087210 */ /* 0x000fca0007f9e0ff */
[----:B------:R0:W-:Y:S04]  /*26aa0*/  STL [R1+0xe3c], R8 ;  /* 0x000e3c0801007387 */ /* 0x0001e80000100800 */
[----:B0-----:R-:W3:Y:S02]  /*26ab0*/  LDL.LU R8, [R1+0xe60] ;  /* 0x000e600001087983 */ /* 0x001ee40000300800 */
[----:B---3--:R-:W-:-:S05]  /*26ac0*/  IMAD.X R8, R4, 0x1, R8, P5 ;  /* 0x0000000104087824 */ /* 0x008fca00028e0608 */
[----:B------:R0:W-:Y:S04]  /*26ad0*/  STL [R1+0xe60], R8 ;  /* 0x000e600801007387 */ /* 0x0001e80000100800 */
[----:B0-----:R-:W3:Y:S02]  /*26ae0*/  LDL.LU R8, [R1+0xe34] ;  /* 0x000e340001087983 */ /* 0x001ee40000300800 */
[----:B---3--:R-:W-:-:S05]  /*26af0*/  IADD3 R8, P5, R14, R8, RZ ;  /* 0x000000080e087210 */ /* 0x008fca0007fbe0ff */
        /* <DEDUP_REMOVED lines=147> */
[----:B------:R0:W-:Y:S02]  /*27430*/  STL [R1+0xd98], R8 ;  /* 0x000d980801007387 */ /* 0x0001e40000100800 */
[----:B0-----:R-:W-:Y:S02]  /*27440*/  IMAD.MOV.U32 R8, RZ, RZ, R9 ;  /* 0x000000ffff087224 */ /* 0x001fe400078e0009 */
[----:B------:R-:W-:Y:S02]  /*27450*/  IMAD.MOV.U32 R9, RZ, RZ, R223 ;  /* 0x000000ffff097224 */ /* 0x000fe400078e00df */
[----:B------:R-:W-:Y:S02]  /*27460*/  IMAD.MOV.U32 R223, RZ, RZ, R224 ;  /* 0x000000ffffdf7224 */ /* 0x000fe400078e00e0 */
[----:B------:R-:W-:Y:S02]  /*27470*/  IMAD.MOV.U32 R224, RZ, RZ, R225 ;  /* 0x000000ffffe07224 */ /* 0x000fe400078e00e1 */
[----:B------:R-:W-:-:S02]  /*27480*/  IMAD.MOV.U32 R225, RZ, RZ, R226 ;  /* 0x000000ffffe17224 */ /* 0x000fc400078e00e2 */
[----:B------:R-:W-:Y:S01]  /*27490*/  IMAD.MOV.U32 R226, RZ, RZ, R227 ;  /* 0x000000ffffe27224 */ /* 0x000fe200078e00e3 */
[----:B------:R-:W-:Y:S01]  /*274a0*/  IADD3 R8, P6, R14, R8, RZ ;  /* 0x000000080e087210 */ /* 0x000fe20007fde0ff */
[----:B------:R-:W-:Y:S02]  /*274b0*/  IMAD.MOV.U32 R227, RZ, RZ, R228 ;  /* 0x000000ffffe37224 */ /* 0x000fe400078e00e4 */
[----:B------:R-:W-:Y:S02]  /*274c0*/  IMAD.MOV.U32 R228, RZ, RZ, R229 ;  /* 0x000000ffffe47224 */ /* 0x000fe400078e00e5 */
[----:B------:R-:W-:Y:S02]  /*274d0*/  IMAD.MOV.U32 R229, RZ, RZ, R230 ;  /* 0x000000ffffe57224 */ /* 0x000fe400078e00e6 */
[----:B------:R-:W-:Y:S02]  /*274e0*/  IMAD.MOV.U32 R230, RZ, RZ, R252 ;  /* 0x000000ffffe67224 */ /* 0x000fe400078e00fc */
[----:B------:R-:W-:-:S02]  /*274f0*/  IMAD.MOV.U32 R252, RZ, RZ, R251 ;  /* 0x000000fffffc7224 */ /* 0x000fc400078e00fb */
[----:B------:R-:W3:Y:S04]  /*27500*/  LDL.LU R251, [R1+0x698] ;  /* 0x0006980001fb7983 */ /* 0x000ee80000300800 */
[----:B------:R0:W-:Y:S04]  /*27510*/  STL [R1+0xd6c], R8 ;  /* 0x000d6c0801007387 */ /* 0x0001e80000100800 */
[----:B0-----:R-:W4:Y:S02]  /*27520*/  LDL.LU R8, [R1+0xd90] ;  /* 0x000d900001087983 */ /* 0x001f240000300800 */
[----:B----4-:R-:W-:-:S05]  /*27530*/  IMAD.X R8, R4, 0x1, R8, P1 ;  /* 0x0000000104087824 */ /* 0x010fca00008e0608 */
[----:B------:R0:W-:Y:S04]  /*27540*/  STL [R1+0xd90], R8 ;  /* 0x000d900801007387 */ /* 0x0001e80000100800 */
[----:B0-----:R-:W4:Y:S02]  /*27550*/  LDL.LU R8, [R1+0xd64] ;  /* 0x000d640001087983 */ /* 0x001f240000300800 */
[----:B----4-:R-:W-:-:S05]  /*27560*/  IADD3 R8, P1, R14, R8, RZ ;  /* 0x000000080e087210 */ /* 0x010fca0007f3e0ff */
[----:B------:R0:W-:Y:S04]  /*27570*/  STL [R1+0xd64], R8 ;  /* 0x000d640801007387 */ /* 0x0001e80000100800 */
[----:B0-----:R-:W4:Y:S02]  /*27580*/  LDL.LU R8, [R1+0xd88] ;  /* 0x000d880001087983 */ /* 0x001f240000300800 */
[----:B----4-:R-:W-:-:S05]  /*27590*/  IMAD.X R8, R4, 0x1, R8, P2 ;  /* 0x0000000104087824 */ /* 0x010fca00010e0608 */
[----:B------:R0:W-:Y:S04]  /*275a0*/  STL [R1+0xd88], R8 ;  /* 0x000d880801007387 */ /* 0x0001e80000100800 */
[----:B0-----:R-:W4:Y:S01]  /*275b0*/  LDL.LU R8, [R1+0xd5c] ;  /* 0x000d5c0001087983 */ /* 0x001f220000300800 */
[----:B------:R-:W-:Y:S01]  /*275c0*/  UIADD3.64 UR44, UR12, 0x3fe, URZ ;  /* 0x000003fe0c2c7897 */ /* 0x000fe2000fffe03f */
[----:B--2---:R-:W-:Y:S01]  /*275d0*/  WARPGROUP.ARRIVE ;  /* 0x00000000000079c5 */ /* 0x004fe20000000000 */
[----:B------:R-:W-:Y:S01]  /*275e0*/  UMOV UR46, UR22 ;  /* 0x00000016002e7c82 */ /* 0x000fe20008000000 */
[----:B------:R-:W-:-:S06]  /*275f0*/  UMOV UR47, UR23 ;  /* 0x00000017002f7c82 */ /* 0x000fcc0008000000 */
[----:B------:R-:W-:Y:S01]  /*27600*/  QGMMA.64x256x32.F32.E4M3.E4M3 R24, gdesc[UR44], R24, gsb0 ;  /* 0x03e000002c1879f3 */ /* 0x000fe20008000818 */
[----:B----4-:R-:W-:-:S05]  /*27610*/  IADD3 R8, P2, R14, R8, RZ ;  /* 0x000000080e087210 */ /* 0x010fca0007f5e0ff */
[----:B------:R0:W-:Y:S04]  /*27620*/  STL [R1+0xd5c], R8 ;  /* 0x000d5c0801007387 */ /* 0x0001e80000100800 */
[----:B0-----:R-:W2:Y:S01]  /*27630*/  LDL.LU R8, [R1+0xd80] ;  /* 0x000d800001087983 */ /* 0x001ea20000300800 */
[----:B------:R-:W-:Y:S01]  /*27640*/  UIADD3.64 UR40, UR12, 0x400, URZ ;  /* 0x000004000c287897 */ /* 0x000fe2000fffe03f */
[----:B------:R-:W-:Y:S02]  /*27650*/  WARPGROUP.DEPBAR.LE gsb0, 0x0 ;  /* 0x00008000000079c5 */ /* 0x000fe40000010000 */
[----:B------:R-:W-:Y:S01]  /*27660*/  WARPGROUP.ARRIVE ;  /* 0x00000000000079c5 */ /* 0x000fe20000000000 */
[----:B------:R-:W-:Y:S01]  /*27670*/  UMOV UR42, UR14 ;  /* 0x0000000e002a7c82 */ /* 0x000fe20008000000 */
[----:B------:R-:W-:-:S12]  /*27680*/  UMOV UR43, UR15 ;  /* 0x0000000f002b7c82 */ /* 0x000fd80008000000 */
[----:B------:R-:W-:Y:S01]  /*27690*/  QGMMA.64x256x32.F32.E4M3.E4M3 R24, gdesc[UR40], R24, gsb0 ;  /* 0x03e00000281879f3 */ /* 0x000fe20008000818 */
[----:B------:R-:W-:Y:S01]  /*276a0*/  UIADD3.64 UR16, UR12, 0x402, URZ ;  /* 0x000004020c107897 */ /* 0x000fe2000fffe03f */
[----:B--2---:R-:W-:-:S05]  /*276b0*/  IMAD.X R8, R4, 0x1, R8, P3 ;  /* 0x0000000104087824 */ /* 0x004fca00018e0608 */
[----:B------:R0:W-:Y:S04]  /*276c0*/  STL [R1+0xd80], R8 ;  /* 0x000d800801007387 */ /* 0x0001e80000100800 */
[----:B0-----:R-:W2:Y:S01]  /*276d0*/  LDL.LU R8, [R1+0xd54] ;  /* 0x000d540001087983 */ /* 0x001ea20000300800 */
[----:B------:R-:W-:Y:S02]  /*276e0*/  WARPGROUP.DEPBAR.LE gsb0, 0x0 ;  /* 0x00008000000079c5 */ /* 0x000fe40000010000 */
[----:B------:R-:W-:-:S14]  /*276f0*/  WARPGROUP.ARRIVE ;  /* 0x00000000000079c5 */ /* 0x000fdc0000000000 */
[----:B------:R-:W-:Y:S01]  /*27700*/  QGMMA.64x256x32.F32.E4M3.E4M3 R24, gdesc[UR16], R24, gsb0 ;  /* 0x03e00000101879f3 */ /* 0x000fe20008000818 */
[----:B------:R-:W-:Y:S01]  /*27710*/  UIADD3.64 UR24, UR12, 0x404, URZ ;  /* 0x000004040c187897 */ /* 0x000fe2000fffe03f */
[----:B--2---:R-:W-:-:S05]  /*27720*/  IADD3 R8, P3, R14, R8, RZ ;  /* 0x000000080e087210 */ /* 0x004fca0007f7e0ff */
[----:B------:R0:W-:Y:S04]  /*27730*/  STL [R1+0xd54], R8 ;  /* 0x000d540801007387 */ /* 0x0001e80000100800 */
[----:B0-----:R-:W2:Y:S01]  /*27740*/  LDL.LU R8, [R1+0xd78] ;  /* 0x000d780001087983 */ /* 0x001ea20000300800 */
[----:B------:R-:W-:Y:S02]  /*27750*/  WARPGROUP.DEPBAR.LE gsb0, 0x0 ;  /* 0x00008000000079c5 */ /* 0x000fe40000010000 */
[----:B------:R-:W-:-:S14]  /*27760*/  WARPGROUP.ARRIVE ;  /* 0x00000000000079c5 */ /* 0x000fdc0000000000 */
[----:B------:R-:W-:Y:S03]  /*27770*/  QGMMA.64x256x32.F32.E4M3.E4M3 R24, gdesc[UR24], R24, gsb0 ;  /* 0x03e00000181879f3 */ /* 0x000fe60008000818 */
[----:B------:R-:W-:Y:S02]  /*27780*/  WARPGROUP.DEPBAR.LE gsb0, 0x0 ;  /* 0x00008000000079c5 */ /* 0x000fe40000010000 */
[----:B--2---:R-:W-:-:S05]  /*27790*/  IMAD.X R8, R4, 0x1, R8, P4 ;  /* 0x0000000104087824 */ /* 0x004fca00020e0608 */
[----:B------:R-:W-:Y:S04]  /*277a0*/  STL [R1+0xd78], R8 ;  /* 0x000d780801007387 */ /* 0x000fe80000100800 */
[----:B------:R-:W-:Y:S04]  /*277b0*/  STL.64 [R1], R24 ;  /* 0x0000001801007387 */ /* 0x000fe80000100a00 */
        /* <DEDUP_REMOVED lines=64> */
[----:B------:R-:W4:Y:S04]  /*27bc0*/  LDL.LU.64 R148, [R1+0x1528] ;  /* 0x0015280001947983 */ /* 0x000f280000300a00 */
[----:B------:R-:W3:Y:S04]  /*27bd0*/  LDL.LU.64 R146, [R1+0x1520] ;  /* 0x0015200001927983 */ /* 0x000ee80000300a00 */
[----:B------:R-:W2:Y:S04]  /*27be0*/  LDL.LU.64 R144, [R1+0x1518] ;  /* 0x0015180001907983 */ /* 0x000ea80000300a00 */
        /* <DEDUP_REMOVED lines=59> */
[----:B------:R-:W4:Y:S01]  /*27fa0*/  LDL.LU.64 R24, [R1+0x1338] ;  /* 0x0013380001187983 */ /* 0x000f220000300a00 */
        /* <DEDUP_REMOVED lines=11> */
[----:B--2---:R-:W-:Y:S01]  /*28060*/  IADD3 R126, P4, R14, R126, RZ ;  /* 0x0000007e0e7e7210 */ /* 0x004fe20007f9e0ff */
[----:B------:R-:W-:Y:S01]  /*28070*/  IMAD.X R127, R4, 0x1, R127, P5 ;  /* 0x00000001047f7824 */ /* 0x000fe200028e067f */
[----:B---3--:R-:W-:Y:S01]  /*28080*/  IADD3 R128, P5, R14, R128, RZ ;  /* 0x000000800e807210 */ /* 0x008fe20007fbe0ff */
[----:B------:R-:W-:-:S02]  /*28090*/  IMAD.X R129, R4, 0x1, R129, P6 ;  /* 0x0000000104817824 */ /* 0x000fc400030e0681 */
[----:B------:R0:W-:Y:S01]  /*280a0*/  STL [R1+0xd4c], R126 ;  /* 0x000d4c7e01007387 */ /* 0x0001e20000100800 */
[----:B----4-:R-:W-:Y:S01]  /*280b0*/  IADD3 R130, P6, R14, R130, RZ ;  /* 0x000000820e827210 */ /* 0x010fe20007fde0ff */
[----:B------:R-:W-:Y:S01]  /*280c0*/  IMAD.X R131, R4, 0x1, R131, P1 ;  /* 0x0000000104837824 */ /* 0x000fe200008e0683 */
[----:B------:R-:W-:Y:S01]  /*280d0*/  IADD3 R132, P1, R14, R132, RZ ;  /* 0x000000840e847210 */ /* 0x000fe20007f3e0ff */
[----:B0-----:R-:W2:Y:S04]  /*280e0*/  LDL.LU R126, [R1+0x1330] ;  /* 0x00133000017e7983 */ /* 0x001ea80000300800 */
[----:B------:R0:W-:Y:S01]  /*280f0*/  STL [R1+0xd70], R127 ;  /* 0x000d707f01007387 */ /* 0x0001e20000100800 */
[----:B------:R-:W-:Y:S01]  /*28100*/  IMAD.X R133, R4, 0x1, R133, P2 ;  /* 0x0000000104857824 */ /* 0x000fe200010e0685 */
[----:B------:R-:W-:-:S02]  /*28110*/  IADD3 R134, P2, R14, R134, RZ ;  /* 0x000000860e867210 */ /* 0x000fc40007f5e0ff */
[----:B0-----:R-:W2:Y:S04]  /*28120*/  LDL.LU R127, [R1+0x132c] ;  /* 0x00132c00017f7983 */ /* 0x001ea80000300800 */
[----:B------:R0:W-:Y:S01]  /*28130*/  STL [R1+0xd44], R128 ;  /* 0x000d448001007387 */ /* 0x0001e20000100800 */
[----:B------:R-:W-:-:S03]  /*28140*/  IMAD.X R135, R4, 0x1, R135, P3 ;  /* 0x0000000104877824 */ /* 0x000fc600018e0687 */
[----:B0-----:R-:W2:Y:S04]  /*28150*/  LDL.LU R128, [R1+0x1328] ;  /* 0x0013280001807983 */ /* 0x001ea80000300800 */
[----:B------:R0:W-:Y:S01]  /*28160*/  STL [R1+0xd68], R129 ;  /* 0x000d688101007387 */ /* 0x0001e20000100800 */
[----:B------:R-:W-:-:S03]  /*28170*/  IADD3 R136, P3, R14, R136, RZ ;  /* 0x000000880e887210 */ /* 0x000fc60007f7e0ff */
        /* <DEDUP_REMOVED lines=49> */
[----:B------:R0:W-:Y:S04]  /*28490*/  STL [R1+0xcfc], R146 ;  /* 0x000cfc9201007387 */ /* 0x0001e80000100800 */
        /* <DEDUP_REMOVED lines=485> */
[----:B----4-:R-:W-:-:S05]  /*2a2f0*/  IADD3 R8, P6, R8, UR5, RZ ;  /* 0x0000000508087c10 */ /* 0x010fca000ffde0ff */
        /* <DEDUP_REMOVED lines=32> */
[----:B----4-:R-:W-:-:S05]  /*2a500*/  IADD3.X R8, R8, UR6, RZ, P6, !PT ;  /* 0x0000000608087c10 */ /* 0x010fca000b7fe4ff */
[----:B------:R0:W-:Y:S02]  /*2a510*/  STL [R1+0x1278], R8 ;  /* 0x0012780801007387 */ /* 0x0001e40000100800 */
[----:B0-----:R-:W-:Y:S02]  /*2a520*/  IMAD.MOV.U32 R8, RZ, RZ, R223 ;  /* 0x000000ffff087224 */ /* 0x001fe400078e00df */
[----:B------:R-:W-:Y:S02]  /*2a530*/  IMAD.MOV.U32 R223, RZ, RZ, R224 ;  /* 0x000000ffffdf7224 */ /* 0x000fe400078e00e0 */
[----:B------:R-:W-:Y:S02]  /*2a540*/  IMAD.MOV.U32 R224, RZ, RZ, R227 ;  /* 0x000000ffffe07224 */ /* 0x000fe400078e00e3 */
[----:B------:R-:W-:Y:S02]  /*2a550*/  IMAD.MOV.U32 R227, RZ, RZ, R228 ;  /* 0x000000ffffe37224 */ /* 0x000fe400078e00e4 */
[----:B------:R-:W-:-:S02]  /*2a560*/  IMAD.MOV.U32 R228, RZ, RZ, R229 ;  /* 0x000000ffffe47224 */ /* 0x000fc400078e00e5 */
[----:B------:R-:W-:Y:S01]  /*2a570*/  IMAD.MOV.U32 R229, RZ, RZ, R230 ;  /* 0x000000ffffe57224 */ /* 0x000fe200078e00e6 */
[----:B------:R-:W-:Y:S01]  /*2a580*/  IADD3 R8, P6, R8, UR5, RZ ;  /* 0x0000000508087c10 */ /* 0x000fe2000ffde0ff */
[----:B------:R-:W-:Y:S02]  /*2a590*/  IMAD.MOV.U32 R230, RZ, RZ, R231 ;  /* 0x000000ffffe67224 */ /* 0x000fe400078e00e7 */
[----:B---3--:R-:W-:Y:S02]  /*2a5a0*/  IMAD.MOV.U32 R231, RZ, RZ, R232 ;  /* 0x000000ffffe77224 */ /* 0x008fe400078e00e8 */
[----:B------:R-:W-:Y:S02]  /*2a5b0*/  IMAD.MOV.U32 R232, RZ, RZ, R233 ;  /* 0x000000ffffe87224 */ /* 0x000fe400078e00e9 */
[----:B------:R-:W3:Y:S04]  /*2a5c0*/  LDL.LU R233, [R1+0x6e4] ;  /* 0x0006e40001e97983 */ /* 0x000ee80000300800 */
[----:B------:R0:W-:Y:S04]  /*2a5d0*/  STL [R1+0x1264], R8 ;  /* 0x0012640801007387 */ /* 0x0001e80000100800 */
[----:B0-----:R-:W4:Y:S02]  /*2a5e0*/  LDL.LU R8, [R1+0xa6c] ;  /* 0x000a6c0001087983 */ /* 0x001f240000300800 */
[----:B----4-:R-:W-:-:S05]  /*2a5f0*/  IADD3.X R8, R8, UR6, RZ, P1, !PT ;  /* 0x0000000608087c10 */ /* 0x010fca0008ffe4ff */
[----:B------:R0:W-:Y:S04]  /*2a600*/  STL [R1+0xa6c], R8 ;  /* 0x000a6c0801007387 */ /* 0x0001e80000100800 */
[----:B0-----:R-:W4:Y:S02]  /*2a610*/  LDL.LU R8, [R1+0x1260] ;  /* 0x0012600001087983 */ /* 0x001f240000300800 */
[----:B----4-:R-:W-:-:S05]  /*2a620*/  IADD3 R8, P1, R8, UR5, RZ ;  /* 0x0000000508087c10 */ /* 0x010fca000ff3e0ff */
        /* <DEDUP_REMOVED lines=494> */
[----:B----4-:R-:W-:Y:S02]  /*2c510*/  IADD3.X R8, R8, UR6, RZ, P6, !PT ;  /* 0x0000000608087c10 */ /* 0x010fe4000b7fe4ff */
[----:B------:R-:W-:-:S03]  /*2c520*/  IADD3 R9, P6, R9, UR5, RZ ;  /* 0x0000000509097c10 */ /* 0x000fc6000ffde0ff */
[----:B------:R-:W-:Y:S04]  /*2c530*/  STL [R1+0xff8], R8 ;  /* 0x000ff80801007387 */ /* 0x000fe80000100800 */
        /* <DEDUP_REMOVED lines=8> */
[----:B------:R-:W-:Y:S01]  /*2c5c0*/  IMAD.MOV.U32 R231, RZ, RZ, R232 ;  /* 0x000000ffffe77224 */ /* 0x000fe200078e00e8 */
[----:B------:R-:W-:Y:S01]  /*2c5d0*/  IADD3 R9, P1, R9, UR5, RZ ;  /* 0x0000000509097c10 */ /* 0x000fe2000ff3e0ff */
[----:B---3--:R-:W-:-:S02]  /*2c5e0*/  IMAD.MOV.U32 R232, RZ, RZ, R233 ;  /* 0x000000ffffe87224 */ /* 0x008fc400078e00e9 */
        /* <DEDUP_REMOVED lines=656> */
[----:B0-----:R-:W4:Y:S04]  /*2eef0*/  LDL.LU R249, [R1+0x12c8] ;  /* 0x0012c80001f97983 */ /* 0x001f280000300800 */
[----:B------:R-:W2:Y:S02]  /*2ef00*/  LDL.LU R9, [R1+0x870] ;  /* 0x0008700001097983 */ /* 0x000ea40000300800 */
[----:B--2---:R-:W-:-:S05]  /*2ef10*/  IADD3.X R9, R9, UR6, RZ, P2, !PT ;  /* 0x0000000609097c10 */ /* 0x004fca00097fe4ff */
[----:B------:R0:W-:Y:S04]  /*2ef20*/  STL [R1+0x870], R9 ;  /* 0x0008700901007387 */ /* 0x0001e80000100800 */
[----:B0-----:R-:W2:Y:S01]  /*2ef30*/  LDL.LU R9, [R1+0x844] ;  /* 0x0008440001097983 */ /* 0x001ea20000300800 */
[----:B------:R-:W-:Y:S02]  /*2ef40*/  IADD3.X R0, R0, UR6, RZ, P3, !PT ;  /* 0x0000000600007c10 */ /* 0x000fe40009ffe4ff */
[----:B--2---:R-:W-:-:S05]  /*2ef50*/  IADD3 R9, P2, R9, UR5, RZ ;  /* 0x0000000509097c10 */ /* 0x004fca000ff5e0ff */
[----:B------:R-:W-:Y:S04]  /*2ef60*/  STL [R1+0x844], R9 ;  /* 0x0008440901007387 */ /* 0x000fe80000100800 */
[----:B------:R0:W-:Y:S04]  /*2ef70*/  STL [R1+0x868], R0 ;  /* 0x0008680001007387 */ /* 0x0001e80000100800 */
[----:B0-----:R0:W5:Y:S04]  /*2ef80*/  LDL.LU R0, [R1+0x12c4] ;  /* 0x0012c40001007983 */ /* 0x0011680000300800 */
[----:B------:R-:W2:Y:S02]  /*2ef90*/  LDL.LU R9, [R1+0x83c] ;  /* 0x00083c0001097983 */ /* 0x000ea40000300800 */
[----:B--2---:R-:W-:-:S05]  /*2efa0*/  IADD3 R9, P3, R9, UR5, RZ ;  /* 0x0000000509097c10 */ /* 0x004fca000ff7e0ff */
[----:B------:R1:W-:Y:S04]  /*2efb0*/  STL [R1+0x83c], R9 ;  /* 0x00083c0901007387 */ /* 0x0003e80000100800 */
[----:B-1----:R-:W2:Y:S02]  /*2efc0*/  LDL.LU R9, [R1+0x860] ;  /* 0x0008600001097983 */ /* 0x002ea40000300800 */
[----:B--2---:R-:W-:-:S05]  /*2efd0*/  IADD3.X R9, R9, UR6, RZ, P4, !PT ;  /* 0x0000000609097c10 */ /* 0x004fca000a7fe4ff */
[----:B------:R1:W-:Y:S04]  /*2efe0*/  STL [R1+0x860], R9 ;  /* 0x0008600901007387 */ /* 0x0003e80000100800 */
[----:B-1----:R-:W2:Y:S02]  /*2eff0*/  LDL.LU R9, [R1+0x834] ;  /* 0x0008340001097983 */ /* 0x002ea40000300800 */
[----:B--2---:R-:W-:-:S05]  /*2f000*/  IADD3 R9, P4, R9, UR5, RZ ;  /* 0x0000000509097c10 */ /* 0x004fca000ff9e0ff */
[----:B------:R1:W-:Y:S04]  /*2f010*/  STL [R1+0x834], R9 ;  /* 0x0008340901007387 */ /* 0x0003e80000100800 */
[----:B-1----:R-:W2:Y:S02]  /*2f020*/  LDL.LU R9, [R1+0x858] ;  /* 0x0008580001097983 */ /* 0x002ea40000300800 */
[----:B--2---:R-:W-:Y:S02]  /*2f030*/  IADD3.X R9, R9, UR6, RZ, P5, !PT ;  /* 0x0000000609097c10 */ /* 0x004fe4000affe4ff */
[----:B------:R-:W-:-:S03]  /*2f040*/  IADD3 R2, P5, R2, UR5, RZ ;  /* 0x0000000502027c10 */ /* 0x000fc6000ffbe0ff */
[----:B------:R-:W-:Y:S04]  /*2f050*/  STL [R1+0x858], R9 ;  /* 0x0008580901007387 */ /* 0x000fe80000100800 */
[----:B------:R1:W-:Y:S04]  /*2f060*/  STL [R1+0x82c], R2 ;  /* 0x00082c0201007387 */ /* 0x0003e80000100800 */
[----:B-1----:R-:W2:Y:S04]  /*2f070*/  LDL.LU R2, [R1+0x12c0] ;  /* 0x0012c00001027983 */ /* 0x002ea80000300800 */
[----:B------:R-:W3:Y:S02]  /*2f080*/  LDL.LU R9, [R1+0x850] ;  /* 0x0008500001097983 */ /* 0x000ee40000300800 */
[----:B---3--:R-:W-:-:S05]  /*2f090*/  IADD3.X R9, R9, UR6, RZ, P6, !PT ;  /* 0x0000000609097c10 */ /* 0x008fca000b7fe4ff */
[----:B------:R1:W-:Y:S04]  /*2f0a0*/  STL [R1+0x850], R9 ;  /* 0x0008500901007387 */ /* 0x0003e80000100800 */
[----:B-1----:R-:W3:Y:S01]  /*2f0b0*/  LDL.LU R9, [R1+0x824] ;  /* 0x0008240001097983 */ /* 0x002ee20000300800 */
[----:B------:R-:W-:Y:S02]  /*2f0c0*/  IADD3.X R221, R221, UR6, RZ, P1, !PT ;  /* 0x00000006dddd7c10 */ /* 0x000fe40008ffe4ff */
[----:B---3--:R-:W-:-:S05]  /*2f0d0*/  IADD3 R9, P6, R9, UR5, RZ ;  /* 0x0000000509097c10 */ /* 0x008fca000ffde0ff */
[----:B------:R-:W-:Y:S04]  /*2f0e0*/  STL [R1+0x824], R9 ;  /* 0x0008240901007387 */ /* 0x000fe80000100800 */
[----:B------:R1:W-:Y:S04]  /*2f0f0*/  STL [R1+0x848], R221 ;  /* 0x000848dd01007387 */ /* 0x0003e80000100800 */
[----:B-1----:R-:W3:Y:S02]  /*2f100*/  LDL.LU R221, [R1+0x81c] ;  /* 0x00081c0001dd7983 */ /* 0x002ee40000300800 */
[----:B---3--:R-:W-:-:S05]  /*2f110*/  IADD3 R221, P1, R221, UR5, RZ ;  /* 0x00000005dddd7c10 */ /* 0x008fca000ff3e0ff */
[----:B------:R1:W-:Y:S04]  /*2f120*/  STL [R1+0x81c], R221 ;  /* 0x00081cdd01007387 */ /* 0x0003e80000100800 */
[----:B-1----:R-:W3:Y:S02]  /*2f130*/  LDL.LU R221, [R1+0x840] ;  /* 0x0008400001dd7983 */ /* 0x002ee40000300800 */
[----:B---3--:R-:W-:-:S05]  /*2f140*/  IADD3.X R221, R221, UR6, RZ, P2, !PT ;  /* 0x00000006dddd7c10 */ /* 0x008fca00097fe4ff */
[----:B------:R1:W-:Y:S04]  /*2f150*/  STL [R1+0x840], R221 ;  /* 0x000840dd01007387 */ /* 0x0003e80000100800 */
[----:B-1----:R-:W3:Y:S02]  /*2f160*/  LDL.LU R221, [R1+0x814] ;  /* 0x0008140001dd7983 */ /* 0x002ee40000300800 */
[----:B---3--:R-:W-:-:S05]  /*2f170*/  IADD3 R221, P2, R221, UR5, RZ ;  /* 0x00000005dddd7c10 */ /* 0x008fca000ff5e0ff */
[----:B------:R1:W-:Y:S04]  /*2f180*/  STL [R1+0x814], R221 ;  /* 0x000814dd01007387 */ /* 0x0003e80000100800 */
[----:B-1----:R-:W3:Y:S02]  /*2f190*/  LDL.LU R221, [R1+0x838] ;  /* 0x0008380001dd7983 */ /* 0x002ee40000300800 */
[----:B---3--:R-:W-:Y:S02]  /*2f1a0*/  IADD3.X R221, R221, UR6, RZ, P3, !PT ;  /* 0x00000006dddd7c10 */ /* 0x008fe40009ffe4ff */
[----:B------:R-:W-:-:S03]  /*2f1b0*/  IADD3 R220, P3, R220, UR5, RZ ;  /* 0x00000005dcdc7c10 */ /* 0x000fc6000ff7e0ff */
[----:B------:R1:W-:Y:S04]  /*2f1c0*/  STL [R1+0x838], R221 ;  /* 0x000838dd01007387 */ /* 0x0003e80000100800 */
[----:B------:R-:W-:Y:S04]  /*2f1d0*/  STL [R1+0x80c], R220 ;  /* 0x00080cdc01007387 */ /* 0x000fe80000100800 */
[----:B-1----:R-:W3:Y:S02]  /*2f1e0*/  LDL.LU R221, [R1+0x830] ;  /* 0x0008300001dd7983 */ /* 0x002ee40000300800 */
[----:B---3--:R-:W-:-:S05]  /*2f1f0*/  IADD3.X R221, R221, UR6, RZ, P4, !PT ;  /* 0x00000006dddd7c10 */ /* 0x008fca000a7fe4ff */
[----:B------:R1:W-:Y:S04]  /*2f200*/  STL [R1+0x830], R221 ;  /* 0x000830dd01007387 */ /* 0x0003e80000100800 */
[----:B-1----:R-:W3:Y:S01]  /*2f210*/  LDL.LU R221, [R1+0x804] ;  /* 0x0008040001dd7983 */ /* 0x002ee20000300800 */
[----:B------:R-:W-:Y:S02]  /*2f220*/  IADD3.X R219, R219, UR6, RZ, P5, !PT ;  /* 0x00000006dbdb7c10 */ /* 0x000fe4000affe4ff */
[----:B---3--:R-:W-:-:S05]  /*2f230*/  IADD3 R221, P4, R221, UR5, RZ ;  /* 0x00000005dddd7c10 */ /* 0x008fca000ff9e0ff */
[----:B------:R1:W-:Y:S04]  /*2f240*/  STL [R1+0x804], R221 ;  /* 0x000804dd01007387 */ /* 0x0003e80000100800 */
[----:B------:R-:W-:Y:S04]  /*2f250*/  STL [R1+0x828], R219 ;  /* 0x000828db01007387 */ /* 0x000fe80000100800 */
        /* <DEDUP_REMOVED lines=135> */
[----:B-1----:R-:W3:Y:S01]  /*2fad0*/  LDL.LU R221, [R1+0x760] ;  /* 0x0007600001dd7983 */ /* 0x002ee20000300800 */
[----:B------:R-:W-:Y:S01]  /*2fae0*/  WARPGROUP.ARRIVE ;  /* 0x00000000000079c5 */ /* 0x000fe20000000000 */
[----:B------:R-:W-:Y:S01]  /*2faf0*/  UMOV UR46, UR50 ;  /* 0x00000032002e7c82 */ /* 0x000fe20008000000 */
[----:B------:R-:W-:-:S04]  /*2fb00*/  UMOV UR47, UR51 ;  /* 0x00000033002f7c82 */ /* 0x000fc80008000000 */
[----:B------:R-:W-:Y:S01]  /*2fb10*/  QGMMA.64x256x32.F32.E4M3.E4M3 R24, gdesc[UR44], R24, gsb0 ;  /* 0x03e000002c1879f3 */ /* 0x000fe20008000818 */
[----:B---3--:R-:W-:-:S05]  /*2fb20*/  IADD3.X R221, R221, UR6, RZ, P6, !PT ;  /* 0x00000006dddd7c10 */ /* 0x008fca000b7fe4ff */
[----:B------:R1:W-:Y:S04]  /*2fb30*/  STL [R1+0x760], R221 ;  /* 0x000760dd01007387 */ /* 0x0003e80000100800 */
[----:B-1----:R-:W3:Y:S01]  /*2fb40*/  LDL.LU R221, [R1+0x734] ;  /* 0x0007340001dd7983 */ /* 0x002ee20000300800 */
[----:B------:R-:W-:Y:S02]  /*2fb50*/  WARPGROUP.DEPBAR.LE gsb0, 0x0 ;  /* 0x00008000000079c5 */ /* 0x000fe40000010000 */
[----:B------:R-:W-:Y:S01]  /*2fb60*/  WARPGROUP.ARRIVE ;  /* 0x00000000000079c5 */ /* 0x000fe20000000000 */
[----:B------:R-:W-:Y:S01]  /*2fb70*/  UMOV UR28, UR40 ;  /* 0x00000028001c7c82 */ /* 0x000fe20008000000 */
[----:B------:R-:W-:-:S13]  /*2fb80*/  UMOV UR29, UR41 ;  /* 0x00000029001d7c82 */ /* 0x000fda0008000000 */
[----:B------:R-:W-:Y:S01]  /*2fb90*/  QGMMA.64x256x32.F32.E4M3.E4M3 R24, gdesc[UR28], R24, gsb0 ;  /* 0x03e000001c1879f3 */ /* 0x000fe20008000818 */
[----:B---3--:R-:W-:-:S05]  /*2fba0*/  IADD3 R221, P6, R221, UR5, RZ ;  /* 0x00000005dddd7c10 */ /* 0x008fca000ffde0ff */
[----:B------:R1:W-:Y:S04]  /*2fbb0*/  STL [R1+0x734], R221 ;  /* 0x000734dd01007387 */ /* 0x0003e80000100800 */
[----:B-1----:R-:W3:Y:S01]  /*2fbc0*/  LDL.LU R221, [R1+0x758] ;  /* 0x0007580001dd7983 */ /* 0x002ee20000300800 */
[----:B--2---:R-:W-:Y:S01]  /*2fbd0*/  IADD3.X R2, R2, UR6, RZ, P2, !PT ;  /* 0x0000000602027c10 */ /* 0x004fe200097fe4ff */
[----:B------:R-:W-:Y:S02]  /*2fbe0*/  WARPGROUP.DEPBAR.LE gsb0, 0x0 ;  /* 0x00008000000079c5 */ /* 0x000fe40000010000 */
[----:B------:R-:W-:Y:S01]  /*2fbf0*/  WARPGROUP.ARRIVE ;  /* 0x00000000000079c5 */ /* 0x000fe20000000000 */
[----:B------:R-:W-:Y:S01]  /*2fc00*/  UMOV UR32, UR16 ;  /* 0x0000001000207c82 */ /* 0x000fe20008000000 */
[----:B------:R-:W-:-:S12]  /*2fc10*/  UMOV UR33, UR17 ;  /* 0x0000001100217c82 */ /* 0x000fd80008000000 */
[----:B------:R-:W-:Y:S01]  /*2fc20*/  QGMMA.64x256x32.F32.E4M3.E4M3 R24, gdesc[UR32], R24, gsb0 ;  /* 0x03e00000201879f3 */ /* 0x000fe20008000818 */
[----:B------:R-:W-:Y:S01]  /*2fc30*/  UMOV UR36, UR24 ;  /* 0x0000001800247c82 */ /* 0x000fe20008000000 */
[----:B------:R-:W-:Y:S01]  /*2fc40*/  UMOV UR37, UR25 ;  /* 0x0000001900257c82 */ /* 0x000fe20008000000 */
[----:B---3--:R-:W-:Y:S02]  /*2fc50*/  IADD3.X R221, R221, UR6, RZ, P1, !PT ;  /* 0x00000006dddd7c10 */ /* 0x008fe40008ffe4ff */
[----:B------:R-:W-:-:S03]  /*2fc60*/  IADD3 R206, P1, R206, UR5, RZ ;  /* 0x00000005cece7c10 */ /* 0x000fc6000ff3e0ff */
[----:B------:R-:W-:Y:S04]  /*2fc70*/  STL [R1+0x758], R221 ;  /* 0x000758dd01007387 */ /* 0x000fe80000100800 */
[----:B------:R-:W-:Y:S04]  /*2fc80*/  STL [R1+0x72c], R206 ;  /* 0x00072cce01007387 */ /* 0x000fe80000100800 */
[----:B------:R1:W-:Y:S04]  /*2fc90*/  STL [R1+0x750], R2 ;  /* 0x0007500201007387 */ /* 0x0003e80000100800 */
[----:B-1----:R-:W2:Y:S04]  /*2fca0*/  LDL.LU R2, [R1+0x12bc] ;  /* 0x0012bc0001027983 */ /* 0x002ea80000300800 */
[----:B------:R-:W3:Y:S01]  /*2fcb0*/  LDL.LU R221, [R1+0x724] ;  /* 0x0007240001dd7983 */ /* 0x000ee20000300800 */
[----:B------:R-:W-:-:S02]  /*2fcc0*/  WARPGROUP.DEPBAR.LE gsb0, 0x0 ;  /* 0x00008000000079c5 */ /* 0x000fc40000010000 */
[----:B------:R-:W-:-:S06]  /*2fcd0*/  WARPGROUP.ARRIVE ;  /* 0x00000000000079c5 */ /* 0x000fcc0000000000 */
[----:B------:R-:W-:Y:S01]  /*2fce0*/  QGMMA.64x256x32.F32.E4M3.E4M3 R24, gdesc[UR36], R24, gsb0 ;  /* 0x03e00000241879f3 */ /* 0x000fe20008000818 */
[----:B------:R-:W-:Y:S02]  /*2fcf0*/  IADD3.X R205, R205, UR6, RZ, P3, !PT ;  /* 0x00000006cdcd7c10 */ /* 0x000fe40009ffe4ff */
[----:B------:R-:W-:Y:S02]  /*2fd00*/  IADD3.X R222, R222, UR6, RZ, P4, !PT ;  /* 0x00000006dede7c10 */ /* 0x000fe4000a7fe4ff */
[----:B------:R-:W-:Y:S02]  /*2fd10*/  IADD3 R223, P4, R223, UR5, RZ ;  /* 0x00000005dfdf7c10 */ /* 0x000fe4000ff9e0ff */
[----:B------:R-:W-:Y:S02]  /*2fd20*/  IADD3.X R224, R224, UR6, RZ, P5, !PT ;  /* 0x00000006e0e07c10 */ /* 0x000fe4000affe4ff */
[----:B------:R-:W-:Y:S02]  /*2fd30*/  IADD3 R204, P5, R204, UR5, RZ ;  /* 0x00000005cccc7c10 */ /* 0x000fe4000ffbe0ff */
[----:B------:R-:W-:-:S02]  /*2fd40*/  IADD3.X R225, R225, UR6, RZ, P6, !PT ;  /* 0x00000006e1e17c10 */ /* 0x000fc4000b7fe4ff */
[----:B------:R-:W-:Y:S02]  /*2fd50*/  IADD3 R226, P6, R226, UR5, RZ ;  /* 0x00000005e2e27c10 */ /* 0x000fe4000ffde0ff */
        /* <DEDUP_REMOVED lines=19> */
[----:B------:R-:W-:Y:S02]  /*2fe90*/  IADD3.X R195, R195, UR6, RZ, P5, !PT ;  /* 0x00000006c3c37c10 */ /* 0x000fe4000affe4ff */
[----:B------:R-:W-:Y:S02]  /*2fea0*/  IADD3.X R252, R252, UR6, RZ, P6, !PT ;  /* 0x00000006fcfc7c10 */ /* 0x000fe4000b7fe4ff */
[----:B------:R-:W-:Y:S02]  /*2feb0*/  IADD3.X R251, R251, UR6, RZ, P1, !PT ;  /* 0x00000006fbfb7c10 */ /* 0x000fe40008ffe4ff */
[----:B---3--:R-:W-:-:S02]  /*2fec0*/  IADD3 R221, P2, R221, UR5, RZ ;  /* 0x00000005dddd7c10 */ /* 0x008fc4000ff5e0ff */
[----:B--2---:R-:W-:-:S03]  /*2fed0*/  IADD3 R2, P3, R2, UR5, RZ ;  /* 0x0000000502027c10 */ /* 0x004fc6000ff7e0ff */
[----:B------:R-:W-:Y:S04]  /*2fee0*/  STL [R1+0x724], R221 ;  /* 0x000724dd01007387 */ /* 0x000fe80000100800 */
[----:B------:R-:W-:Y:S04]  /*2fef0*/  STL [R1+0x748], R205 ;  /* 0x000748cd01007387 */ /* 0x000fe80000100800 */
[----:B------:R1:W-:Y:S01]  /*2ff00*/  STL [R1+0x71c], R2 ;  /* 0x00071c0201007387 */ /* 0x0003e20000100800 */
[----:B------:R-:W-:Y:S02]  /*2ff10*/  IADD3.X R228, R228, UR6, RZ, P2, !PT ;  /* 0x00000006e4e47c10 */ /* 0x000fe400097fe4ff */
[----:B------:R-:W-:-:S02]  /*2ff20*/  IADD3 R229, P2, R229, UR5, RZ ;  /* 0x00000005e5e57c10 */ /* 0x000fc4000ff5e0ff */
[----:B------:R-:W-:Y:S01]  /*2ff30*/  IADD3.X R230, R230, UR6, RZ, P3, !PT ;  /* 0x00000006e6e67c10 */ /* 0x000fe20009ffe4ff */
[----:B-1----:R0:W5:Y:S04]  /*2ff40*/  LDL.LU R2, [R1+0x12b8] ;  /* 0x0012b80001027983 */ /* 0x0021680000300800 */
[----:B------:R0:W-:Y:S04]  /*2ff50*/  STL [R1+0x740], R222 ;  /* 0x000740de01007387 */ /* 0x0001e80000100800 */
[----:B------:R0:W-:Y:S04]  /*2ff60*/  STL [R1+0x714], R223 ;  /* 0x000714df01007387 */ /* 0x0001e80000100800 */
[----:B------:R0:W-:Y:S04]  /*2ff70*/  STL [R1+0x738], R224 ;  /* 0x000738e001007387 */ /* 0x0001e80000100800 */
[----:B------:R0:W-:Y:S04]  /*2ff80*/  STL [R1+0x70c], R204 ;  /* 0x00070ccc01007387 */ /* 0x0001e80000100800 */
[----:B------:R0:W-:Y:S04]  /*2ff90*/  STL [R1+0x730], R225 ;  /* 0x000730e101007387 */ /* 0x0001e80000100800 */
[----:B------:R0:W-:Y:S04]  /*2ffa0*/  STL [R1+0x704], R226 ;  /* 0x000704e201007387 */ /* 0x0001e80000100800 */
[----:B------:R0:W-:Y:S01]  /*2ffb0*/  STL [R1+0x728], R203 ;  /* 0x000728cb01007387 */ /* 0x0001e20000100800 */
[----:B------:R-:W-:-:S03]  /*2ffc0*/  IADD3 R202, P3, R202, UR5, RZ ;  /* 0x00000005caca7c10 */ /* 0x000fc6000ff7e0ff */
[----:B------:R0:W-:Y:S04]  /*2ffd0*/  STL [R1+0x6fc], R227 ;  /* 0x0006fce301007387 */ /* 0x0001e80000100800 */
[----:B------:R0:W-:Y:S04]  /*2ffe0*/  STL [R1+0x720], R228 ;  /* 0x000720e401007387 */ /* 0x0001e80000100800 */
[----:B------:R0:W-:Y:S04]  /*2fff0*/  STL [R1+0x6f4], R229 ;  /* 0x0006f4e501007387 */ /* 0x0001e80000100800 */
[----:B------:R0:W-:Y:S04]  /*30000*/  STL [R1+0x718], R230 ;  /* 0x000718e601007387 */ /* 0x0001e80000100800 */
[----:B------:R0:W-:Y:S04]  /*30010*/  STL [R1+0x6ec], R202 ;  /* 0x0006ecca01007387 */ /* 0x0001e80000100800 */
[----:B------:R0:W-:Y:S04]  /*30020*/  STL [R1+0x710], R231 ;  /* 0x000710e701007387 */ /* 0x0001e80000100800 */
[----:B------:R0:W-:Y:S04]  /*30030*/  STL [R1+0x6e4], R232 ;  /* 0x0006e4e801007387 */ /* 0x0001e80000100800 */
[----:B------:R0:W-:Y:S04]  /*30040*/  STL [R1+0x708], R201 ;  /* 0x000708c901007387 */ /* 0x0001e80000100800 */
[----:B------:R0:W-:Y:S01]  /*30050*/  STL [R1+0x6dc], R233 ;  /* 0x0006dce901007387 */ /* 0x0001e20000100800 */
[----:B------:R-:W-:-:S03]  /*30060*/  IADD3.X R237, R237, UR6, RZ, P2, !PT ;  /* 0x00000006eded7c10 */ /* 0x000fc600097fe4ff */
[----:B------:R0:W-:Y:S01]  /*30070*/  STL [R1+0x700], R234 ;  /* 0x000700ea01007387 */ /* 0x0001e20000100800 */
[----:B------:R-:W-:-:S03]  /*30080*/  IADD3 R238, P2, R238, UR5, RZ ;  /* 0x00000005eeee7c10 */ /* 0x000fc6000ff5e0ff */
[----:B------:R0:W-:Y:S01]  /*30090*/  STL [R1+0x6d4], R235 ;  /* 0x0006d4eb01007387 */ /* 0x0001e20000100800 */
[----:B------:R-:W-:-:S03]  /*300a0*/  IADD3.X R199, R199, UR6, RZ, P3, !PT ;  /* 0x00000006c7c77c10 */ /* 0x000fc60009ffe4ff */
        /* <DEDUP_REMOVED lines=21> */
[----:B------:R0:W-:Y:S01]  /*30200*/  STL [R1+0x6b8], R248 ;  /* 0x0006b8f801007387 */ /* 0x0001e20000100800 */
[----:B------:R-:W-:-:S03]  /*30210*/  IADD3.X R194, R194, UR6, RZ, P3, !PT ;  /* 0x00000006c2c27c10 */ /* 0x000fc60009ffe4ff */
[----:B------:R0:W-:Y:S04]  /*30220*/  STL [R1+0x68c], R196 ;  /* 0x00068cc401007387 */ /* 0x0001e80000100800 */
[----:B------:R0:W-:Y:S01]  /*30230*/  STL [R1+0x6b0], R250 ;  /* 0x0006b0fa01007387 */ /* 0x0001e20000100800 */
[----:B----4-:R-:W-:-:S03]  /*30240*/  IADD3.X R249, R249, UR6, RZ, P2, !PT ;  /* 0x00000006f9f97c10 */ /* 0x010fc600097fe4ff */
[----:B------:R0:W-:Y:S04]  /*30250*/  STL [R1+0x6a8], R195 ;  /* 0x0006a8c301007387 */ /* 0x0001e80000100800 */
[----:B------:R0:W-:Y:S04]  /*30260*/  STL [R1+0x6a0], R252 ;  /* 0x0006a0fc01007387 */ /* 0x0001e80000100800 */
[----:B------:R0:W-:Y:S04]  /*30270*/  STL [R1+0x688], R194 ;  /* 0x000688c201007387 */ /* 0x0001e80000100800 */
[----:B------:R0:W-:Y:S04]  /*30280*/  STL [R1+0x698], R251 ;  /* 0x000698fb01007387 */ /* 0x0001e80000100800 */
[----:B------:R0:W-:Y:S01]  /*30290*/  STL [R1+0x690], R249 ;  /* 0x000690f901007387 */ /* 0x0001e20000100800 */
[----:B------:R-:W-:-:S02]  /*302a0*/  WARPGROUP.DEPBAR.LE gsb0, 0x0 ;  /* 0x00008000000079c5 */ /* 0x000fc40000010000 */
[----:B------:R-:W-:Y:S05]  /*302b0*/  @P0 BRA `(.L_x_2) ;  /* 0xfffffe8400340947 */ /* 0x000fea000383ffff */
.L_x_1:
[----:B------:R-:W2:Y:S01]  /*302c0*/  LDL.LU R167, [R1+0x400] ;  /* 0x0004000001a77983 */ /* 0x000ea20000300800 */
[----:B------:R-:W-:Y:S01]  /*302d0*/  ULDC UR5, c[0x0][0x248] ;  /* 0x0000920000057ab9 */ /* 0x000fe20000000800 */
[----:B------:R-:W-:Y:S01]  /*302e0*/  MOV R14, UR9 ;  /* 0x00000009000e7c02 */ /* 0x000fe20008000f00 */
[----:B------:R-:W-:Y:S01]  /*302f0*/  ULDC.64 UR6, c[0x0][0x228] ;  /* 0x00008a0000067ab9 */ /* 0x000fe20000000a00 */
[----:B------:R-:W3:Y:S01]  /*30300*/  LDL.LU R166, [R1+0x404] ;  /* 0x0004040001a67983 */ /* 0x000ee20000300800 */
[----:B-1---5:R-:W-:Y:S01]  /*30310*/  MOV R0, UR8 ;  /* 0x0000000800007c02 */ /* 0x022fe20008000f00 */
[----:B------:R-:W-:Y:S01]  /*30320*/  ULDC UR10, c[0x0][0x22c] ;  /* 0x00008b00000a7ab9 */ /* 0x000fe20000000800 */
[----:B------:R-:W-:Y:S01]  /*30330*/  LOP3.LUT R3, R3, 0xfeffffff, RZ, 0xc0, !PT ;  /* 0xfeffffff03037812 */ /* 0x000fe200078ec0ff */
[----:B------:R-:W4:Y:S01]  /*30340*/  LDL.LU R165, [R1+0x410] ;  /* 0x0004100001a57983 */ /* 0x000f220000300800 */
[----:B------:R-:W-:Y:S01]  /*30350*/  ULDC UR8, c[0x0][0x22c] ;  /* 0x00008b0000087ab9 */ /* 0x000fe20000000800 */
[----:B------:R-:W-:Y:S01]  /*30360*/  ULDC UR61, c[0x0][0x22c] ;  /* 0x00008b00003d7ab9 */ /* 0x000fe20000000800 */
[----:B------:R-:W-:Y:S01]  /*30370*/  ULDC UR9, c[0x0][0x22c] ;  /* 0x00008b0000097ab9 */ /* 0x000fe20000000800 */
[----:B------:R-:W4:Y:S01]  /*30380*/  LDL.LU R164, [R1+0x414] ;  /* 0x0004140001a47983 */ /* 0x000f220000300800 */
[C---:B------:R-:W-:Y:S01]  /*30390*/  VIADD R174, R2.reuse, 0x15 ;  /* 0x0000001502ae7836 */ /* 0x040fe20000000000 */
[----:B------:R-:W-:Y:S01]  /*303a0*/  ULDC UR60, c[0x0][0x22c] ;  /* 0x00008b00003c7ab9 */ /* 0x000fe20000000800 */
[C---:B------:R-:W-:Y:S01]  /*303b0*/  VIADD R175, R2.reuse, 0x14 ;  /* 0x0000001402af7836 */ /* 0x040fe20000000000 */
        /* <DEDUP_REMOVED lines=37> */
[C---:B0-----:R-:W-:Y:S01]  /*30610*/  VIADD R194, R2.reuse, 0xb3 ;  /* 0x000000b302c27836 */ /* 0x041fe20000000000 */
        /* <DEDUP_REMOVED lines=62> */
[----:B------:R-:W-:Y:S01]  /*30a00*/  STL [R1+0x12fc], R249 ;  /* 0x0012fcf901007387 */ /* 0x000fe20000100800 */
        /* <DEDUP_REMOVED lines=31> */
[----:B------:R0:W-:Y:S01]  /*30c00*/  STL [R1+0x848], R0 ;  /* 0x0008480001007387 */ /* 0x0001e20000100800 */
[C---:B------:R-:W-:Y:S01]  /*30c10*/  VIADD R242, R2.reuse, 0xe7 ;  /* 0x000000e702f27836 */ /* 0x040fe20000000000 */
[----:B------:R-:W-:Y:S01]  /*30c20*/  ULDC UR26, c[0x0][0x22c] ;  /* 0x00008b00001a7ab9 */ /* 0x000fe20000000800 */
[----:B------:R-:W-:Y:S01]  /*30c30*/  VIADD R252, R2, 0xe8 ;  /* 0x000000e802fc7836 */ /* 0x000fe20000000000 */
[----:B------:R-:W-:Y:S01]  /*30c40*/  ULDC UR25, c[0x0][0x22c] ;  /* 0x00008b0000197ab9 */ /* 0x000fe20000000800 */
        /* <DEDUP_REMOVED lines=14> */
[----:B--2---:R-:W-:-:S02]  /*30d30*/  IMAD.MOV.U32 R170, RZ, RZ, R167 ;  /* 0x000000ffffaa7224 */ /* 0x004fc400078e00a7 */
[----:B---3--:R-:W-:Y:S02]  /*30d40*/  IMAD.MOV.U32 R169, RZ, RZ, R166 ;  /* 0x000000ffffa97224 */ /* 0x008fe400078e00a6 */
[----:B------:R-:W-:Y:S02]  /*30d50*/  IMAD.MOV.U32 R171, RZ, RZ, R170 ;  /* 0x000000ffffab7224 */ /* 0x000fe400078e00aa */
[----:B----4-:R-:W-:Y:S02]  /*30d60*/  IMAD.MOV.U32 R168, RZ, RZ, R165 ;  /* 0x000000ffffa87224 */ /* 0x010fe400078e00a5 */
        /* <DEDUP_REMOVED lines=46> */
[----:B------:R-:W-:Y:S01]  /*31050*/  IMAD R13, R2, UR5, RZ ;  /* 0x00000005020d7c24 */ /* 0x000fe2000f8e02ff */
[----:B------:R-:W-:Y:S01]  /*31060*/  ULDC UR5, c[0x0][0x248] ;  /* 0x0000920000057ab9 */ /* 0x000fe20000000800 */
[----:B------:R-:W-:Y:S02]  /*31070*/  IMAD.MOV.U32 R16, RZ, RZ, R12 ;  /* 0x000000ffff107224 */ /* 0x000fe400078e000c */
[----:B------:R-:W-:Y:S01]  /*31080*/  VIADD R15, R13, UR5 ;  /* 0x000000050d0f7c36 */ /* 0x000fe20008000000 */
[----:B------:R-:W-:Y:S01]  /*31090*/  ULDC UR5, c[0x0][0x248] ;  /* 0x0000920000057ab9 */ /* 0x000fe20000000800 */
[----:B------:R-:W-:Y:S02]  /*310a0*/  IMAD.MOV.U32 R12, RZ, RZ, R11 ;  /* 0x000000ffff0c7224 */ /* 0x000fe400078e000b */
[----:B------:R-:W-:Y:S01]  /*310b0*/  VIADD R11, R15, UR5 ;  /* 0x000000050f0b7c36 */ /* 0x000fe20008000000 */
[----:B------:R-:W-:Y:S01]  /*310c0*/  ULDC UR5, c[0x0][0x248] ;  /* 0x0000920000057ab9 */ /* 0x000fe20000000800 */
[----:B------:R-:W-:-:S02]  /*310d0*/  IMAD.MOV.U32 R19, RZ, RZ, R18 ;  /* 0x000000ffff137224 */ /* 0x000fc400078e0012 */
[----:B0-----:R-:W-:Y:S01]  /*310e0*/  VIADD R0, R11, UR5 ;  /* 0x000000050b007c36 */ /* 0x001fe20008000000 */
[----:B------:R-:W-:Y:S01]  /*310f0*/  ULDC UR5, c[0x0][0x248] ;  /* 0x0000920000057ab9 */ /* 0x000fe20000000800 */
[----:B------:R-:W-:Y:S02]  /*31100*/  IMAD.MOV.U32 R18, RZ, RZ, R17 ;  /* 0x000000ffff127224 */ /* 0x000fe400078e0011 */
[----:B------:R-:W-:Y:S01]  /*31110*/  IMAD.MOV.U32 R17, RZ, RZ, R16 ;  /* 0x000000ffff117224 */ /* 0x000fe200078e0010 */
[----:B------:R0:W-:Y:S01]  /*31120*/  STL [R1+0x600], R0 ;  /* 0x0006000001007387 */ /* 0x0001e20000100800 */
[----:B------:R-:W-:Y:S02]  /*31130*/  IMAD.MOV.U32 R16, RZ, RZ, R12 ;  /* 0x000000ffff107224 */ /* 0x000fe400078e000c */
[----:B------:R-:W-:Y:S02]  /*31140*/  IMAD.MOV.U32 R12, RZ, RZ, R10 ;  /* 0x000000ffff0c7224 */ /* 0x000fe400078e000a */
[----:B0-----:R-:W-:Y:S01]  /*31150*/  VIADD R0, R0, UR5 ;  /* 0x0000000500007c36 */ /* 0x001fe20008000000 */
[----:B------:R-:W-:-:S04]  /*31160*/  ULDC UR5, c[0x0][0x248] ;  /* 0x0000920000057ab9 */ /* 0x000fc80000000800 */
[----:B------:R0:W-:Y:S02]  /*31170*/  STL [R1+0x604], R0 ;  /* 0x0006040001007387 */ /* 0x0001e40000100800 */
        /* <DEDUP_REMOVED lines=782> */
[----:B------:R0:W-:Y:S04]  /*34260*/  STL [R1+0x101c], R0 ;  /* 0x00101c0001007387 */ /* 0x0001e80000100800 */
[----:B------:R-:W2:Y:S01]  /*34270*/  LDL.LU R10, [R1+0x4e4] ;  /* 0x0004e400010a7983 */ /* 0x000ea20000300800 */
        /* <DEDUP_REMOVED lines=29> */
[----:B0-----:R-:W-:Y:S01]  /*34450*/  VIADD R0, R0, UR5 ;  /* 0x0000000500007c36 */ /* 0x001fe20008000000 */
[----:B------:R-:W-:Y:S02]  /*34460*/  F2FP.SATFINITE.E4M3.F32.PACK_AB_MERGE_C R14, R171, R172, RZ ;  /* 0x000000acab0e723e */ /* 0x000fe400048070ff */
[----:B------:R-:W-:Y:S02]  /*34470*/  LOP3.LUT R9, R9, 0x7fffffff, RZ, 0xc0, !PT ;  /* 0x7fffffff09097812 */ /* 0x000fe400078ec0ff */
[----:B------:R-:W-:Y:S02]  /*34480*/  LOP3.LUT R8, R8, 0x7fffffff, RZ, 0xc0, !PT ;  /* 0x7fffffff08087812 */ /* 0x000fe400078ec0ff */
[----:B------:R-:W-:Y:S02]  /*34490*/  LOP3.LUT R7, R7, 0x7fffffff, RZ, 0xc0, !PT ;  /* 0x7fffffff07077812 */ /* 0x000fe400078ec0ff */
[----:B------:R-:W-:-:S02]  /*344a0*/  LOP3.LUT R6, R6, 0x7fffffff, RZ, 0xc0, !PT ;  /* 0x7fffffff06067812 */ /* 0x000fc400078ec0ff */
[----:B------:R-:W-:Y:S02]  /*344b0*/  LOP3.LUT R5, R5, 0x7fffffff, RZ, 0xc0, !PT ;  /* 0x7fffffff05057812 */ /* 0x000fe400078ec0ff */
[----:B------:R-:W-:Y:S02]  /*344c0*/  LOP3.LUT R4, R4, 0xfffffff7, RZ, 0xc0, !PT ;  /* 0xfffffff704047812 */ /* 0x000fe400078ec0ff */
[----:B------:R-:W-:Y:S02]  /*344d0*/  LOP3.LUT R251, R251, 0x7fffffff, RZ, 0xc0, !PT ;  /* 0x7ffffffffbfb7812 */ /* 0x000fe400078ec0ff */
[----:B------:R-:W-:Y:S01]  /*344e0*/  LOP3.LUT R250, R250, 0x7fffffff, RZ, 0xc0, !PT ;  /* 0x7ffffffffafa7812 */ /* 0x000fe200078ec0ff */
[----:B------:R-:W-:Y:S01]  /*344f0*/  BAR.SYNC.DEFER_BLOCKING 0x0 ;  /* 0x0000000000007b1d */ /* 0x000fe20000010000 */
[----:B--2---:R-:W-:-:S05]  /*34500*/  IMAD.MOV.U32 R12, RZ, RZ, R10 ;  /* 0x000000ffff0c7224 */ /* 0x004fca00078e000a */
[----:B------:R-:W-:Y:S01]  /*34510*/  ULDC UR5, c[0x0][0x248] ;  /* 0x0000920000057ab9 */ /* 0x000fe20000000800 */
[----:B------:R-:W2:Y:S01]  /*34520*/  LDL.LU R10, [R1+0x4f0] ;  /* 0x0004f000010a7983 */ /* 0x000ea20000300800 */
[----:B------:R-:W-:Y:S02]  /*34530*/  IMAD.MOV.U32 R171, RZ, RZ, R170 ;  /* 0x000000ffffab7224 */ /* 0x000fe400078e00aa */
[----:B------:R-:W-:Y:S01]  /*34540*/  IMAD.MOV.U32 R170, RZ, RZ, R169 ;  /* 0x000000ffffaa7224 */ /* 0x000fe200078e00a9 */
[----:B------:R0:W-:Y:S01]  /*34550*/  STL [R1+0x1024], R0 ;  /* 0x0010240001007387 */ /* 0x0001e20000100800 */
[----:B------:R-:W-:Y:S02]  /*34560*/  IMAD.MOV.U32 R169, RZ, RZ, R168 ;  /* 0x000000ffffa97224 */ /* 0x000fe400078e00a8 */
[----:B------:R-:W-:Y:S01]  /*34570*/  IMAD.MOV.U32 R168, RZ, RZ, R167 ;  /* 0x000000ffffa87224 */ /* 0x000fe200078e00a7 */
[----:B------:R1:W-:Y:S01]  /*34580*/  STL [R1+0x844], R14 ;  /* 0x0008440e01007387 */ /* 0x0003e20000100800 */
        /* <DEDUP_REMOVED lines=24> */
[----:B--2---:R-:W-:-:S02]  /*34710*/  IMAD.MOV.U32 R12, RZ, RZ, R10 ;  /* 0x000000ffff0c7224 */ /* 0x004fc400078e000a */
[----:B------:R-:W2:Y:S01]  /*34720*/  LDL.LU R10, [R1+0x4f4] ;  /* 0x0004f400010a7983 */ /* 0x000ea20000300800 */
[----:B0-----:R-:W-:Y:S01]  /*34730*/  VIADD R0, R0, UR5 ;  /* 0x0000000500007c36 */ /* 0x001fe20008000000 */
[----:B------:R-:W-:Y:S02]  /*34740*/  ULDC UR5, c[0x0][0x248] ;  /* 0x0000920000057ab9 */ /* 0x000fe40000000800 */
[----:B------:R-:W1:Y:S04]  /*34750*/  LDL.LU R173, [R1+0x408] ;  /* 0x0004080001ad7983 */ /* 0x000e680000300800 */
[----:B------:R-:W1:Y:S02]  /*34760*/  LDL.LU R172, [R1+0x40c] ;  /* 0x00040c0001ac7983 */ /* 0x000e640000300800 */
[----:B-1----:R-:W-:Y:S01]  /*34770*/  F2FP.SATFINITE.E4M3.F32.PACK_AB_MERGE_C R14, R172, R173, RZ ;  /* 0x000000adac0e723e */ /* 0x002fe200048070ff */
[----:B------:R-:W-:-:S02]  /*34780*/  IMAD.MOV.U32 R172, RZ, RZ, R171 ;  /* 0x000000ffffac7224 */ /* 0x000fc400078e00ab */
[----:B------:R-:W-:Y:S02]  /*34790*/  IMAD.MOV.U32 R171, RZ, RZ, R170 ;  /* 0x000000ffffab7224 */ /* 0x000fe400078e00aa */
[----:B------:R-:W-:Y:S01]  /*347a0*/  IMAD.MOV.U32 R170, RZ, RZ, R169 ;  /* 0x000000ffffaa7224 */ /* 0x000fe200078e00a9 */
[----:B------:R0:W-:Y:S01]  /*347b0*/  STL [R1+0x840], R14 ;  /* 0x0008400e01007387 */ /* 0x0001e20000100800 */
        /* <DEDUP_REMOVED lines=26> */
[----:B--2---:R-:W-:Y:S02]  /*34960*/  IMAD.MOV.U32 R12, RZ, RZ, R10 ;  /* 0x000000ffff0c7224 */ /* 0x004fe400078e000a */
[----:B------:R-:W2:Y:S01]  /*34970*/  LDL.LU R10, [R1+0x500] ;  /* 0x00050000010a7983 */ /* 0x000ea20000300800 */
[----:B0-----:R-:W-:Y:S01]  /*34980*/  F2FP.SATFINITE.E4M3.F32.PACK_AB_MERGE_C R14, R171, R172, RZ ;  /* 0x000000acab0e723e */ /* 0x001fe200048070ff */
[----:B------:R-:W-:-:S02]  /*34990*/  IMAD.MOV.U32 R171, RZ, RZ, R170 ;  /* 0x000000ffffab7224 */ /* 0x000fc400078e00aa */
[----:B------:R-:W-:Y:S01]  /*349a0*/  IMAD.MOV.U32 R170, RZ, RZ, R169 ;  /* 0x000000ffffaa7224 */ /* 0x000fe200078e00a9 */
[----:B------:R0:W-:Y:S01]  /*349b0*/  STL [R1+0x1020], R0 ;  /* 0x0010200001007387 */ /* 0x0001e20000100800 */
[----:B------:R-:W-:Y:S02]  /*349c0*/  IMAD.MOV.U32 R169, RZ, RZ, R168 ;  /* 0x000000ffffa97224 */ /* 0x000fe400078e00a8 */
[----:B------:R-:W-:Y:S01]  /*349d0*/  IMAD.MOV.U32 R168, RZ, RZ, R167 ;  /* 0x000000ffffa87224 */ /* 0x000fe200078e00a7 */
[----:B------:R1:W-:Y:S01]  /*349e0*/  STL [R1+0x830], R14 ;  /* 0x0008300e01007387 */ /* 0x0003e20000100800 */
        /* <DEDUP_REMOVED lines=24> */
[----:B--2---:R-:W-:Y:S02]  /*34b70*/  IMAD.MOV.U32 R12, RZ, RZ, R10 ;  /* 0x000000ffff0c7224 */ /* 0x004fe400078e000a */
[----:B------:R-:W2:Y:S01]  /*34b80*/  LDL.LU R10, [R1+0x504] ;  /* 0x00050400010a7983 */ /* 0x000ea20000300800 */
[----:B0-----:R-:W-:Y:S01]  /*34b90*/  VIADD R0, R0, UR5 ;  /* 0x0000000500007c36 */ /* 0x001fe20008000000 */
[----:B------:R-:W-:-:S02]  /*34ba0*/  ULDC UR5, c[0x0][0x248] ;  /* 0x0000920000057ab9 */ /* 0x000fc40000000800 */
[----:B------:R-:W1:Y:S04]  /*34bb0*/  LDL.LU R173, [R1+0x418] ;  /* 0x0004180001ad7983 */ /* 0x000e680000300800 */
[----:B------:R-:W1:Y:S02]  /*34bc0*/  LDL.LU R172, [R1+0x41c] ;  /* 0x00041c0001ac7983 */ /* 0x000e640000300800 */
[----:B-1----:R-:W-:Y:S01]  /*34bd0*/  F2FP.SATFINITE.E4M3.F32.PACK_AB_MERGE_C R14, R172, R173, RZ ;  /* 0x000000adac0e723e */ /* 0x002fe200048070ff */
[----:B------:R-:W-:Y:S02]  /*34be0*/  IMAD.MOV.U32 R172, RZ, RZ, R171 ;  /* 0x000000ffffac7224 */ /* 0x000fe400078e00ab */
        /* <DEDUP_REMOVED lines=29> */
[----:B--2---:R-:W-:Y:S02]  /*34dc0*/  IMAD.MOV.U32 R12, RZ, RZ, R10 ;  /* 0x000000ffff0c7224 */ /* 0x004fe400078e000a */
[----:B------:R-:W2:Y:S01]  /*34dd0*/  LDL.LU R10, [R1+0x520] ;  /* 0x00052000010a7983 */ /* 0x000ea20000300800 */
[----:B0-----:R-:W-:Y:S01]  /*34de0*/  F2FP.SATFINITE.E4M3.F32.PACK_AB_MERGE_C R14, R171, R172, RZ ;  /* 0x000000acab0e723e */ /* 0x001fe200048070ff */
[----:B------:R-:W-:Y:S02]  /*34df0*/  IMAD.MOV.U32 R171, RZ, RZ, R170 ;  /* 0x000000ffffab7224 */ /* 0x000fe400078e00aa */
[----:B------:R-:W-:Y:S01]  /*34e00*/  IMAD.MOV.U32 R170, RZ, RZ, R169 ;  /* 0x000000ffffaa7224 */ /* 0x000fe200078e00a9 */
[----:B------:R0:W-:Y:S01]  /*34e10*/  STL [R1+0x1018], R0 ;  /* 0x0010180001007387 */ /* 0x0001e20000100800 */
[----:B------:R-:W-:-:S02]  /*34e20*/  IMAD.MOV.U32 R169, RZ, RZ, R168 ;  /* 0x000000ffffa97224 */ /* 0x000fc400078e00a8 */
[----:B------:R-:W-:Y:S01]  /*34e30*/  IMAD.MOV.U32 R168, RZ, RZ, R167 ;  /* 0x000000ffffa87224 */ /* 0x000fe200078e00a7 */
[----:B------:R1:W-:Y:S01]  /*34e40*/  STL [R1+0x838], R14 ;  /* 0x0008380e01007387 */ /* 0x0003e20000100800 */
        /* <DEDUP_REMOVED lines=828> */
[----:B0-----:R-:W-:Y:S01]  /*38210*/  F2FP.SATFINITE.E4M3.F32.PACK_AB_MERGE_C R14, R171, R172, RZ ;  /* 0x000000acab0e723e */ /* 0x001fe200048070ff */
[----:B------:R-:W-:Y:S02]  /*38220*/  IMAD.MOV.U32 R18, RZ, RZ, R17 ;  /* 0x000000ffff127224 */ /* 0x000fe400078e0011 */
[----:B------:R-:W-:-:S02]  /*38230*/  IMAD.MOV.U32 R17, RZ, RZ, R16 ;  /* 0x000000ffff117224 */ /* 0x000fc400078e0010 */
[----:B------:R-:W-:Y:S02]  /*38240*/  IMAD.MOV.U32 R16, RZ, RZ, R12 ;  /* 0x000000ffff107224 */ /* 0x000fe400078e000c */
[----:B--2---:R-:W-:Y:S02]  /*38250*/  IMAD.MOV.U32 R12, RZ, RZ, R10 ;  /* 0x000000ffff0c7224 */ /* 0x004fe400078e000a */
[----:B------:R-:W-:Y:S01]  /*38260*/  IMAD.MOV.U32 R171, RZ, RZ, R170 ;  /* 0x000000ffffab7224 */ /* 0x000fe200078e00aa */
[----:B------:R-:W2:Y:S01]  /*38270*/  LDL.LU R10, [R1+0x588] ;  /* 0x00058800010a7983 */ /* 0x000ea20000300800 */
[----:B------:R-:W-:Y:S02]  /*38280*/  IMAD.MOV.U32 R170, RZ, RZ, R169 ;  /* 0x000000ffffaa7224 */ /* 0x000fe400078e00a9 */
[----:B------:R-:W-:Y:S01]  /*38290*/  IMAD.MOV.U32 R169, RZ, RZ, R168 ;  /* 0x000000ffffa97224 */ /* 0x000fe200078e00a8 */
[----:B------:R0:W-:Y:S01]  /*382a0*/  STL [R1+0xfb8], R0 ;  /* 0x000fb80001007387 */ /* 0x0001e20000100800 */
[----:B------:R-:W-:-:S03]  /*382b0*/  IMAD.MOV.U32 R168, RZ, RZ, R167 ;  /* 0x000000ffffa87224 */ /* 0x000fc600078e00a7 */
[----:B------:R1:W-:Y:S04]  /*382c0*/  STL [R1+0x8b0], R14 ;  /* 0x0008b00e01007387 */ /* 0x0003e80000100800 */
[----:B------:R-:W3:Y:S01]  /*382d0*/  LDL.LU R167, [R1+0x508] ;  /* 0x0005080001a77983 */ /* 0x000ee20000300800 */
        /* <DEDUP_REMOVED lines=10> */
[----:B---3--:R-:W-:Y:S02]  /*38380*/  IMAD.MOV.U32 R168, RZ, RZ, R167 ;  /* 0x000000ffffa87224 */ /* 0x008fe400078e00a7 */
[----:B------:R-:W3:Y:S04]  /*38390*/  LDL.LU R167, [R1+0x50c] ;  /* 0x00050c0001a77983 */ /* 0x000ee80000300800 */
[----:B------:R1:W-:Y:S01]  /*383a0*/  STL [R1+0xfb0], R0 ;  /* 0x000fb00001007387 */ /* 0x0003e20000100800 */
[----:B0-----:R-:W-:Y:S01]  /*383b0*/  F2FP.SATFINITE.E4M3.F32.PACK_AB_MERGE_C R14, R171, R172, RZ ;  /* 0x000000acab0e723e */ /* 0x001fe200048070ff */
[----:B------:R-:W-:-:S02]  /*383c0*/  IMAD.MOV.U32 R171, RZ, RZ, R170 ;  /* 0x000000ffffab7224 */ /* 0x000fc400078e00aa */
[----:B------:R-:W-:Y:S02]  /*383d0*/  IMAD.MOV.U32 R170, RZ, RZ, R169 ;  /* 0x000000ffffaa7224 */ /* 0x000fe400078e00a9 */
[----:B------:R-:W-:Y:S01]  /*383e0*/  IMAD.MOV.U32 R169, RZ, RZ, R168 ;  /* 0x000000ffffa97224 */ /* 0x000fe200078e00a8 */
[----:B------:R0:W-:Y:S01]  /*383f0*/  STL [R1+0x89c], R14 ;  /* 0x00089c0e01007387 */ /* 0x0001e20000100800 */
[----:B---3--:R-:W-:-:S03]  /*38400*/  IMAD.MOV.U32 R168, RZ, RZ, R167 ;  /* 0x000000ffffa87224 */ /* 0x008fc600078e00a7 */
[----:B------:R-:W3:Y:S01]  /*38410*/  LDL.LU R167, [R1+0x510] ;  /* 0x0005100001a77983 */ /* 0x000ee20000300800 */
[----:B-1----:R-:W-:Y:S01]  /*38420*/  VIADD R0, R0, UR5 ;  /* 0x0000000500007c36 */ /* 0x002fe20008000000 */
[----:B------:R-:W-:Y:S02]  /*38430*/  ULDC UR5, c[0x0][0x248] ;  /* 0x0000920000057ab9 */ /* 0x000fe40000000800 */
[----:B------:R-:W0:Y:S04]  /*38440*/  LDL.LU R173, [R1+0x4f8] ;  /* 0x0004f80001ad7983 */ /* 0x000e280000300800 */
[----:B------:R-:W0:Y:S02]  /*38450*/  LDL.LU R172, [R1+0x4fc] ;  /* 0x0004fc0001ac7983 */ /* 0x000e240000300800 */
[----:B0-----:R-:W-:Y:S01]  /*38460*/  F2FP.SATFINITE.E4M3.F32.PACK_AB_MERGE_C R14, R172, R173, RZ ;  /* 0x000000adac0e723e */ /* 0x001fe200048070ff */
[----:B------:R-:W-:-:S02]  /*38470*/  IMAD.MOV.U32 R172, RZ, RZ, R171 ;  /* 0x000000ffffac7224 */ /* 0x000fc400078e00ab */
[----:B------:R-:W-:Y:S02]  /*38480*/  IMAD.MOV.U32 R171, RZ, RZ, R170 ;  /* 0x000000ffffab7224 */ /* 0x000fe400078e00aa */
[----:B------:R-:W-:Y:S01]  /*38490*/  IMAD.MOV.U32 R170, RZ, RZ, R169 ;  /* 0x000000ffffaa7224 */ /* 0x000fe200078e00a9 */
[----:B------:R0:W-:Y:S01]  /*384a0*/  STL [R1+0x894], R14 ;  /* 0x0008940e01007387 */ /* 0x0001e20000100800 */
[----:B------:R-:W-:Y:S02]  /*384b0*/  IMAD.MOV.U32 R169, RZ, RZ, R168 ;  /* 0x000000ffffa97224 */ /* 0x000fe400078e00a8 */
[----:B---3--:R-:W-:Y:S02]  /*384c0*/  IMAD.MOV.U32 R168, RZ, RZ, R167 ;  /* 0x000000ffffa87224 */ /* 0x008fe400078e00a7 */
[----:B------:R-:W3:Y:S04]  /*384d0*/  LDL.LU R167, [R1+0x514] ;  /* 0x0005140001a77983 */ /* 0x000ee80000300800 */
[----:B------:R-:W-:Y:S01]  /*384e0*/  STL [R1+0xfa8], R0 ;  /* 0x000fa80001007387 */ /* 0x000fe20000100800 */
[----:B0-----:R-:W-:Y:S01]  /*384f0*/  F2FP.SATFINITE.E4M3.F32.PACK_AB_MERGE_C R14, R171, R172, RZ ;  /* 0x000000acab0e723e */ /* 0x001fe200048070ff */
[----:B------:R-:W-:-:S02]  /*38500*/  IMAD.MOV.U32 R172, RZ, RZ, R170 ;  /* 0x000000ffffac7224 */ /* 0x000fc400078e00aa */
[----:B------:R-:W-:Y:S02]  /*38510*/  IMAD.MOV.U32 R170, RZ, RZ, R168 ;  /* 0x000000ffffaa7224 */ /* 0x000fe400078e00a8 */
[----:B------:R0:W-:Y:S01]  /*38520*/  STL [R1+0x8c0], R14 ;  /* 0x0008c00e01007387 */ /* 0x0001e20000100800 */
[----:B------:R-:W-:-:S03]  /*38530*/  IMAD.MOV.U32 R171, RZ, RZ, R169 ;  /* 0x000000ffffab7224 */ /* 0x000fc600078e00a9 */
[----:B------:R-:W4:Y:S01]  /*38540*/  LDL.LU R168, [R1+0x518] ;  /* 0x0005180001a87983 */ /* 0x000f220000300800 */
[----:B---3--:R-:W-:-:S03]  /*38550*/  IMAD.MOV.U32 R169, RZ, RZ, R167 ;  /* 0x000000ffffa97224 */ /* 0x008fc600078e00a7 */
[----:B------:R-:W3:Y:S01]  /*38560*/  LDL.LU R167, [R1+0x51c] ;  /* 0x00051c0001a77983 */ /* 0x000ee20000300800 */
[----:B0-----:R-:W-:Y:S01]  /*38570*/  F2FP.SATFINITE.E4M3.F32.PACK_AB_MERGE_C R14, R171, R172, RZ ;  /* 0x000000acab0e723e */ /* 0x001fe200048070ff */
[----:B------:R-:W-:Y:S02]  /*38580*/  IMAD.MOV.U32 R173, RZ, RZ, R170 ;  /* 0x000000ffffad7224 */ /* 0x000fe400078e00aa */
[----:B------:R-:W-:Y:S02]  /*38590*/  IMAD.MOV.U32 R172, RZ, RZ, R169 ;  /* 0x000000ffffac7224 */ /* 0x000fe400078e00a9 */
[----:B------:R-:W-:Y:S02]  /*385a0*/  VIADD R0, R0, UR5 ;  /* 0x0000000500007c36 */ /* 0x000fe40008000000 */
[----:B----4-:R-:W-:Y:S01]  /*385b0*/  IMAD.MOV.U32 R171, RZ, RZ, R168 ;  /* 0x000000ffffab7224 */ /* 0x010fe200078e00a8 */
[----:B------:R0:W-:Y:S01]  /*385c0*/  STL [R1+0x8b8], R14 ;  /* 0x0008b80e01007387 */ /* 0x0001e20000100800 */
[----:B------:R-:W-:Y:S01]  /*385d0*/  IMAD.MOV.U32 R168, RZ, RZ, R165 ;  /* 0x000000ffffa87224 */ /* 0x000fe200078e00a5 */
[----:B------:R-:W-:Y:S01]  /*385e0*/  ULDC UR5, c[0x0][0x248] ;  /* 0x0000920000057ab9 */ /* 0x000fe20000000800 */
        /* <DEDUP_REMOVED lines=14> */
[----:B------:R-:W-:Y:S01]  /*386d0*/  IMAD.MOV.U32 R23, RZ, RZ, R20 ;  /* 0x000000ffff177224 */ /* 0x000fe200078e0014 */
[----:B------:R-:W4:Y:S01]  /*386e0*/  LDL.LU R16, [R1+0x58c] ;  /* 0x00058c0001107983 */ /* 0x000f220000300800 */
[----:B------:R-:W-:Y:S02]  /*386f0*/  IMAD.MOV.U32 R20, RZ, RZ, R17 ;  /* 0x000000ffff147224 */ /* 0x000fe400078e0011 */
[----:B--2---:R-:W-:Y:S01]  /*38700*/  IMAD.MOV.U32 R17, RZ, RZ, R10 ;  /* 0x000000ffff117224 */ /* 0x004fe200078e000a */
[----:B0-----:R-:W-:Y:S01]  /*38710*/  F2FP.SATFINITE.E4M3.F32.PACK_AB_MERGE_C R14, R172, R173, RZ ;  /* 0x000000adac0e723e */ /* 0x001fe200048070ff */
[----:B-1----:R-:W-:Y:S01]  /*38720*/  VIADD R0, R0, UR5 ;  /* 0x0000000500007c36 */ /* 0x002fe20008000000 */
[----:B------:R-:W-:Y:S01]  /*38730*/  ULDC UR5, c[0x0][0x248] ;  /* 0x0000920000057ab9 */ /* 0x000fe20000000800 */
[----:B------:R-:W-:Y:S01]  /*38740*/  F2FP.SATFINITE.E4M3.F32.PACK_AB_MERGE_C R162, R162, R163, RZ ;  /* 0x000000a3a2a2723e */ /* 0x000fe200048070ff */
[----:B---3--:R-:W-:Y:S02]  /*38750*/  IMAD.MOV.U32 R170, RZ, RZ, R167 ;  /* 0x000000ffffaa7224 */ /* 0x008fe400078e00a7 */
        /* <DEDUP_REMOVED lines=8> */
[----:B------:R-:W2:Y:S04]  /*387e0*/  LDL.LU R12, [R1+0x584] ;  /* 0x00058400010c7983 */ /* 0x000ea80000300800 */
[----:B------:R-:W3:Y:S01]  /*387f0*/  LDL.LU R10, [R1+0x580] ;  /* 0x00058000010a7983 */ /* 0x000ee20000300800 */
[----:B------:R-:W-:-:S03]  /*38800*/  F2FP.SATFINITE.E4M3.F32.PACK_AB_MERGE_C R170, R170, R171, RZ ;  /* 0x000000abaaaa723e */ /* 0x000fc600048070ff */
[----:B------:R0:W-:Y:S01]  /*38810*/  STL [R1+0x8ac], R14 ;  /* 0x0008ac0e01007387 */ /* 0x0001e20000100800 */
[----:B------:R-:W-:-:S03]  /*38820*/  F2FP.SATFINITE.E4M3.F32.PACK_AB_MERGE_C R166, R166, R167, RZ ;  /* 0x000000a7a6a6723e */ /* 0x000fc600048070ff */
[----:B------:R-:W-:Y:S01]  /*38830*/  STL [R1+0x8a4], R170 ;  /* 0x0008a4aa01007387 */ /* 0x000fe20000100800 */
[----:B0-----:R-:W-:-:S03]  /*38840*/  F2FP.SATFINITE.E4M3.F32.PACK_AB_MERGE_C R14, R168, R169, RZ ;  /* 0x000000a9a80e723e */ /* 0x001fc600048070ff */
[----:B------:R0:W-:Y:S04]  /*38850*/  STL [R1+0xf98], R0 ;  /* 0x000f980001007387 */ /* 0x0001e80000100800 */
[----:B------:R1:W-:Y:S01]  /*38860*/  STL [R1+0x8d0], R14 ;  /* 0x0008d00e01007387 */ /* 0x0003e20000100800 */
[----:B0-----:R-:W-:Y:S01]  /*38870*/  VIADD R0, R0, UR5 ;  /* 0x0000000500007c36 */ /* 0x001fe20008000000 */
[----:B------:R-:W-:Y:S01]  /*38880*/  ULDC UR5, c[0x0][0x248] ;  /* 0x0000920000057ab9 */ /* 0x000fe20000000800 */
[----:B-1----:R-:W-:Y:S01]  /*38890*/  F2FP.SATFINITE.E4M3.F32.PACK_AB_MERGE_C R14, R164, R165, RZ ;  /* 0x000000a5a40e723e */ /* 0x002fe200048070ff */
[----:B------:R-:W-:Y:S04]  /*388a0*/  STL [R1+0x8c8], R166 ;  /* 0x0008c8a601007387 */ /* 0x000fe80000100800 */
[----:B------:R0:W-:Y:S04]  /*388b0*/  STL [R1+0xf90], R0 ;  /* 0x000f900001007387 */ /* 0x0001e80000100800 */
[----:B------:R1:W-:Y:S01]  /*388c0*/  STL [R1+0x8bc], R14 ;  /* 0x0008bc0e01007387 */ /* 0x0003e20000100800 */
[----:B------:R-:W-:Y:S01]  /*388d0*/  F2FP.SATFINITE.E4M3.F32.PACK_AB_MERGE_C R158, R158, R159, RZ ;  /* 0x0000009f9e9e723e */ /* 0x000fe200048070ff */
        /* <DEDUP_REMOVED lines=20> */
[----:B0-----:R-:W-:-:S03]  /*38a20*/  VIADD R0, R0, UR5 ;  /* 0x0000000500007c36 */ /* 0x001fc60008000000 */
[----:B------:R-:W-:Y:S01]  /*38a30*/  STL [R1+0x8e8], R22 ;  /* 0x0008e81601007387 */ /* 0x000fe20000100800 */
[----:B------:R-:W-:Y:S01]  /*38a40*/  ULDC UR5, c[0x0][0x248] ;  /* 0x0000920000057ab9 */ /* 0x000fe20000000800 */
[----:B-1----:R-:W-:Y:S02]  /*38a50*/  F2FP.SATFINITE.E4M3.F32.PACK_AB_MERGE_C R14, R20, R21, RZ ;  /* 0x00000015140e723e */ /* 0x002fe400048070ff */
[----:B------:R0:W-:Y:S04]  /*38a60*/  STL [R1+0xf70], R0 ;  /* 0x000f700001007387 */ /* 0x0001e80000100800 */
[----:B------:R1:W-:Y:S01]  /*38a70*/  STL [R1+0x8dc], R14 ;  /* 0x0008dc0e01007387 */ /* 0x0003e20000100800 */
[----:B0-----:R-:W-:Y:S01]  /*38a80*/  VIADD R0, R0, UR5 ;  /* 0x0000000500007c36 */ /* 0x001fe20008000000 */
[----:B------:R-:W-:Y:S01]  /*38a90*/  ULDC UR5, c[0x0][0x248] ;  /* 0x0000920000057ab9 */ /* 0x000fe20000000800 */
[----:B-1----:R-:W-:-:S05]  /*38aa0*/  F2FP.SATFINITE.E4M3.F32.PACK_AB_MERGE_C R14, R18, R19, RZ ;  /* 0x00000013120e723e */ /* 0x002fca00048070ff */
[----:B------:R0:W-:Y:S04]  /*38ab0*/  STL [R1+0x8d4], R14 ;  /* 0x0008d40e01007387 */ /* 0x0001e80000100800 */
[----:B------:R1:W-:Y:S04]  /*38ac0*/  STL [R1+0xf68], R0 ;  /* 0x000f680001007387 */ /* 0x0003e80000100800 */
[----:B------:R-:W3:Y:S04]  /*38ad0*/  LDL.LU R169, [R1+0x590] ;  /* 0x0005900001a97983 */ /* 0x000ee80000300800 */
        /* <DEDUP_REMOVED lines=20> */
[----:B------:R-:W3:Y:S01]  /*38c20*/  LDL.LU R20, [R1+0x5e4] ;  /* 0x0005e40001147983 */ /* 0x000ee20000300800 */
[----:B------:R-:W-:-:S03]  /*38c30*/  IMAD.MOV.U32 R171, RZ, RZ, R17 ;  /* 0x000000ffffab7224 */ /* 0x000fc600078e0011 */
[----:B------:R-:W3:Y:S01]  /*38c40*/  LDL.LU R19, [R1+0x5e8] ;  /* 0x0005e80001137983 */ /* 0x000ee20000300800 */
[----:B----4-:R-:W-:-:S03]  /*38c50*/  IMAD.MOV.U32 R170, RZ, RZ, R16 ;  /* 0x000000ffffaa7224 */ /* 0x010fc600078e0010 */
[----:B------:R-:W4:Y:S04]  /*38c60*/  LDL.LU R18, [R1+0x5ec] ;  /* 0x0005ec0001127983 */ /* 0x000f280000300800 */
[----:B------:R-:W4:Y:S04]  /*38c70*/  LDL.LU R17, [R1+0x5f0] ;  /* 0x0005f00001117983 */ /* 0x000f280000300800 */
[----:B------:R-:W4:Y:S01]  /*38c80*/  LDL.LU R16, [R1+0x5f4] ;  /* 0x0005f40001107983 */ /* 0x000f220000300800 */
[----:B--2---:R-:W-:-:S03]  /*38c90*/  IMAD.MOV.U32 R172, RZ, RZ, R12 ;  /* 0x000000ffffac7224 */ /* 0x004fc600078e000c */
[----:B------:R-:W2:Y:S01]  /*38ca0*/  LDL.LU R12, [R1+0x5f8] ;  /* 0x0005f800010c7983 */ /* 0x000ea20000300800 */
[----:B---3--:R-:W-:-:S03]  /*38cb0*/  IMAD.MOV.U32 R173, RZ, RZ, R10 ;  /* 0x000000ffffad7224 */ /* 0x008fc600078e000a */
[----:B------:R-:W2:Y:S02]  /*38cc0*/  LDL.LU R10, [R1+0x5fc] ;  /* 0x0005fc00010a7983 */ /* 0x000ea40000300800 */
[----:B0-----:R-:W-:Y:S01]  /*38cd0*/  F2FP.SATFINITE.E4M3.F32.PACK_AB_MERGE_C R14, R172, R173, RZ ;  /* 0x000000adac0e723e */ /* 0x001fe200048070ff */
[----:B-1----:R-:W-:Y:S01]  /*38ce0*/  VIADD R0, R0, UR5 ;  /* 0x0000000500007c36 */ /* 0x002fe20008000000 */
[----:B------:R-:W-:Y:S01]  /*38cf0*/  F2FP.SATFINITE.E4M3.F32.PACK_AB_MERGE_C R170, R170, R171, RZ ;  /* 0x000000abaaaa723e */ /* 0x000fe200048070ff */
[----:B------:R-:W-:Y:S02]  /*38d00*/  ULDC UR5, c[0x0][0x248] ;  /* 0x0000920000057ab9 */ /* 0x000fe40000000800 */
[----:B------:R-:W-:Y:S04]  /*38d10*/  STL [R1+0x900], R14 ;  /* 0x0009000e01007387 */ /* 0x000fe80000100800 */
[----:B------:R-:W-:Y:S04]  /*38d20*/  STL [R1+0x8f8], R170 ;  /* 0x0008f8aa01007387 */ /* 0x000fe80000100800 */
[----:B------:R0:W-:Y:S02]  /*38d30*/  STL [R1+0xf60], R0 ;  /* 0x000f600001007387 */ /* 0x0001e40000100800 */
[----:B0-----:R-:W-:Y:S01]  /*38d40*/  VIADD R0, R0, UR5 ;  /* 0x0000000500007c36 */ /* 0x001fe20008000000 */
[----:B------:R-:W-:Y:S01]  /*38d50*/  ULDC UR5, c[0x0][0x248] ;  /* 0x0000920000057ab9 */ /* 0x000fe20000000800 */
[----:B------:R-:W-:-:S05]  /*38d60*/  F2FP.SATFINITE.E4M3.F32.PACK_AB_MERGE_C R14, R168, R169, RZ ;  /* 0x000000a9a80e723e */ /* 0x000fca00048070ff */
[----:B------:R0:W-:Y:S01]  /*38d70*/  STL [R1+0x8ec], R14 ;  /* 0x0008ec0e01007387 */ /* 0x0001e20000100800 */
[----:B------:R-:W-:-:S05]  /*38d80*/  F2FP.SATFINITE.E4M3.F32.PACK_AB_MERGE_C R166, R166, R167, RZ ;  /* 0x000000a7a6a6723e */ /* 0x000fca00048070ff */
[----:B------:R-:W-:Y:S01]  /*38d90*/  STL [R1+0x8e4], R166 ;  /* 0x0008e4a601007387 */ /* 0x000fe20000100800 */
[----:B0-----:R-:W-:-:S03]  /*38da0*/  F2FP.SATFINITE.E4M3.F32.PACK_AB_MERGE_C R14, R164, R165, RZ ;  /* 0x000000a5a40e723e */ /* 0x001fc600048070ff */
[----:B------:R0:W-:Y:S04]  /*38db0*/  STL [R1+0xf58], R0 ;  /* 0x000f580001007387 */ /* 0x0001e80000100800 */
[----:B------:R1:W-:Y:S01]  /*38dc0*/  STL [R1+0x910], R14 ;  /* 0x0009100e01007387 */ /* 0x0003e20000100800 */
[----:B------:R-:W-:Y:S01]  /*38dd0*/  F2FP.SATFINITE.E4M3.F32.PACK_AB_MERGE_C R162, R162, R163, RZ ;  /* 0x000000a3a2a2723e */ /* 0x000fe200048070ff */
[----:B0-----:R-:W-:Y:S01]  /*38de0*/  VIADD R0, R0, UR5 ;  /* 0x0000000500007c36 */ /* 0x001fe20008000000 */
[----:B------:R-:W-:-:S03]  /*38df0*/  ULDC UR5, c[0x0][0x248] ;  /* 0x0000920000057ab9 */ /* 0x000fc60000000800 */
[----:B------:R-:W-:Y:S01]  /*38e00*/  STL [R1+0x908], R162 ;  /* 0x000908a201007387 */ /* 0x000fe20000100800 */
[----:B-1----:R-:W-:-:S03]  /*38e10*/  F2FP.SATFINITE.E4M3.F32.PACK_AB_MERGE_C R14, R160, R161, RZ ;  /* 0x000000a1a00e723e */ /* 0x002fc600048070ff */
        /* <DEDUP_REMOVED lines=23> */
[----:B----4-:R-:W-:Y:S01]  /*38f90*/  F2FP.SATFINITE.E4M3.F32.PACK_AB_MERGE_C R18, R18, R19, RZ ;  /* 0x000000131212723e */ /* 0x010fe200048070ff */
[----:B0-----:R-:W-:Y:S01]  /*38fa0*/  VIADD R0, R0, UR5 ;  /* 0x0000000500007c36 */ /* 0x001fe20008000000 */
[----:B------:R-:W-:-:S03]  /*38fb0*/  ULDC UR5, c[0x0][0x248] ;  /* 0x0000920000057ab9 */ /* 0x000fc60000000800 */
[----:B------:R-:W-:Y:S01]  /*38fc0*/  STL [R1+0x928], R18 ;  /* 0x0009281201007387 */ /* 0x000fe20000100800 */
[----:B-1----:R-:W-:-:S03]  /*38fd0*/  F2FP.SATFINITE.E4M3.F32.PACK_AB_MERGE_C R14, R16, R17, RZ ;  /* 0x00000011100e723e */ /* 0x002fc600048070ff */
[----:B------:R0:W-:Y:S04]  /*38fe0*/  STL [R1+0xf30], R0 ;  /* 0x000f300001007387 */ /* 0x0001e80000100800 */
[----:B------:R-:W-:Y:S04]  /*38ff0*/  STL [R1+0x91c], R14 ;  /* 0x00091c0e01007387 */ /* 0x000fe80000100800 */
[----:B------:R-:W3:Y:S01]  /*39000*/  LDL.LU R173, [R1+0x200] ;  /* 0x0002000001ad7983 */ /* 0x000ee20000300800 */
[----:B0-----:R-:W-:Y:S01]  /*39010*/  VIADD R0, R0, UR5 ;  /* 0x0000000500007c36 */ /* 0x001fe20008000000 */
[----:B------:R-:W-:-:S02]  /*39020*/  ULDC UR5, c[0x0][0x248] ;  /* 0x0000920000057ab9 */ /* 0x000fc40000000800 */
[----:B------:R-:W3:Y:S01]  /*39030*/  LDL.LU R172, [R1+0x204] ;  /* 0x0002040001ac7983 */ /* 0x000ee20000300800 */
[----:B--2---:R-:W-:-:S05]  /*39040*/  F2FP.SATFINITE.E4M3.F32.PACK_AB_MERGE_C R10, R10, R12, RZ ;  /* 0x0000000c0a0a723e */ /* 0x004fca00048070ff */
[----:B------:R0:W-:Y:S04]  /*39050*/  STL [R1+0x914], R10 ;  /* 0x0009140a01007387 */ /* 0x0001e80000100800 */
[----:B------:R-:W2:Y:S04]  /*39060*/  LDL.LU R171, [R1+0x208] ;  /* 0x0002080001ab7983 */ /* 0x000ea80000300800 */
[----:B------:R-:W2:Y:S04]  /*39070*/  LDL.LU R170, [R1+0x20c] ;  /* 0x00020c0001aa7983 */ /* 0x000ea80000300800 */
[----:B------:R1:W-:Y:S04]  /*39080*/  STL [R1+0xf28], R0 ;  /* 0x000f280001007387 */ /* 0x0003e80000100800 */
        /* <DEDUP_REMOVED lines=27> */
[----:B0-----:R-:W4:Y:S01]  /*39240*/  LDL.LU R10, [R1+0x27c] ;  /* 0x00027c00010a7983 */ /* 0x001f220000300800 */
[----:B-1----:R-:W-:Y:S01]  /*39250*/  VIADD R0, R0, UR5 ;  /* 0x0000000500007c36 */ /* 0x002fe20008000000 */
[----:B------:R-:W-:Y:S01]  /*39260*/  ULDC UR5, c[0x0][0x248] ;  /* 0x0000920000057ab9 */ /* 0x000fe20000000800 */
[----:B---3--:R-:W-:-:S05]  /*39270*/  F2FP.SATFINITE.E4M3.F32.PACK_AB_MERGE_C R14, R172, R173, RZ ;  /* 0x000000adac0e723e */ /* 0x008fca00048070ff */
[----:B------:R4:W-:Y:S01]  /*39280*/  STL [R1+0x940], R14 ;  /* 0x0009400e01007387 */ /* 0x0009e20000100800 */
[----:B--2---:R-:W-:-:S05]  /*39290*/  F2FP.SATFINITE.E4M3.F32.PACK_AB_MERGE_C R170, R170, R171, RZ ;  /* 0x000000abaaaa723e */ /* 0x004fca00048070ff */
[----:B------:R-:W-:Y:S01]  /*392a0*/  STL [R1+0x938], R170 ;  /* 0x000938aa01007387 */ /* 0x000fe20000100800 */
[----:B----4-:R-:W-:-:S03]  /*392b0*/  F2FP.SATFINITE.E4M3.F32.PACK_AB_MERGE_C R14, R168, R169, RZ ;  /* 0x000000a9a80e723e */ /* 0x010fc600048070ff */
        /* <DEDUP_REMOVED lines=43> */
[----:B------:R-:W-:Y:S01]  /*39570*/  STL [R1+0x9ac], R14 ;  /* 0x0009ac0e01007387 */ /* 0x000fe20000100800 */
[----:B------:R-:W-:-:S03]  /*39580*/  F2FP.SATFINITE.E4M3.F32.PACK_AB_MERGE_C R10, R10, R12, RZ ;  /* 0x0000000c0a0a723e */ /* 0x000fc600048070ff */
[----:B------:R-:W2:Y:S01]  /*39590*/  LDL.LU R173, [R1+0x280] ;  /* 0x0002800001ad7983 */ /* 0x000ea20000300800 */
[----:B0-----:R-:W-:Y:S01]  /*395a0*/  VIADD R0, R0, UR5 ;  /* 0x0000000500007c36 */ /* 0x001fe20008000000 */
[----:B------:R-:W-:Y:S02]  /*395b0*/  ULDC UR5, c[0x0][0x248] ;  /* 0x0000920000057ab9 */ /* 0x000fe40000000800 */
[----:B------:R-:W2:Y:S04]  /*395c0*/  LDL.LU R172, [R1+0x284] ;  /* 0x0002840001ac7983 */ /* 0x000ea80000300800 */
[----:B------:R0:W-:Y:S04]  /*395d0*/  STL [R1+0x974], R10 ;  /* 0x0009740a01007387 */ /* 0x0001e80000100800 */
[----:B------:R-:W3:Y:S04]  /*395e0*/  LDL.LU R171, [R1+0x288] ;  /* 0x0002880001ab7983 */ /* 0x000ee80000300800 */
[----:B------:R-:W3:Y:S04]  /*395f0*/  LDL.LU R170, [R1+0x28c] ;  /* 0x00028c0001aa7983 */ /* 0x000ee80000300800 */
        /* <DEDUP_REMOVED lines=31> */
[----:B--2---:R-:W-:-:S05]  /*397f0*/  F2FP.SATFINITE.E4M3.F32.PACK_AB_MERGE_C R14, R172, R173, RZ ;  /* 0x000000adac0e723e */ /* 0x004fca00048070ff */
[----:B------:R4:W-:Y:S01]  /*39800*/  STL [R1+0xa20], R14 ;  /* 0x000a200e01007387 */ /* 0x0009e20000100800 */
[----:B---3--:R-:W-:-:S05]  /*39810*/  F2FP.SATFINITE.E4M3.F32.PACK_AB_MERGE_C R170, R170, R171, RZ ;  /* 0x000000abaaaa723e */ /* 0x008fca00048070ff */
        /* <DEDUP_REMOVED lines=223> */
[----:B------:R-:W2:Y:S01]  /*3a610*/  LDL.LU R173, [R1] ;  /* 0x0000000001ad7983 */ /* 0x000ea20000300800 */
        /* <DEDUP_REMOVED lines=304> */
[----:B------:R-:W-:Y:S04]  /*3b920*/  STL [R1+0x538], R170 ;  /* 0x000538aa01007387 */ /* 0x000fe80000100800 */
[----:B------:R0:W-:Y:S01]  /*3b930*/  STL [R1+0xc7c], R0 ;  /* 0x000c7c0001007387 */ /* 0x0001e20000100800 */
[----:B----4-:R-:W-:Y:S01]  /*3b940*/  F2FP.SATFINITE.E4M3.F32.PACK_AB_MERGE_C R14, R168, R169, RZ ;  /* 0x000000a9a80e723e */ /* 0x010fe200048070ff */
[----:B0-----:R-:W-:Y:S01]  /*3b950*/  VIADD R0, R0, UR5 ;  /* 0x0000000500007c36 */ /* 0x001fe20008000000 */
[----:B------:R-:W-:-:S03]  /*3b960*/  F2FP.SATFINITE.E4M3.F32.PACK_AB_MERGE_C R166, R166, R167, RZ ;  /* 0x000000a7a6a6723e */ /* 0x000fc600048070ff */
[----:B------:R0:W-:Y:S01]  /*3b970*/  STL [R1+0x52c], R14 ;  /* 0x00052c0e01007387 */ /* 0x0001e20000100800 */
[----:B------:R-:W-:-:S03]  /*3b980*/  ULDC UR5, c[0x0][0x248] ;  /* 0x0000920000057ab9 */ /* 0x000fc60000000800 */
[----:B------:R-:W-:Y:S04]  /*3b990*/  STL [R1+0x524], R166 ;  /* 0x000524a601007387 */ /* 0x000fe80000100800 */
[----:B------:R1:W-:Y:S01]  /*3b9a0*/  STL [R1+0xc84], R0 ;  /* 0x000c840001007387 */ /* 0x0003e20000100800 */
[----:B0-----:R-:W-:Y:S02]  /*3b9b0*/  F2FP.SATFINITE.E4M3.F32.PACK_AB_MERGE_C R14, R164, R165, RZ ;  /* 0x000000a5a40e723e */ /* 0x001fe400048070ff */
[----:B------:R-:W-:Y:S01]  /*3b9c0*/  F2FP.SATFINITE.E4M3.F32.PACK_AB_MERGE_C R162, R162, R163, RZ ;  /* 0x000000a3a2a2723e */ /* 0x000fe200048070ff */
[----:B-1----:R-:W-:Y:S02]  /*3b9d0*/  VIADD R0, R0, UR5 ;  /* 0x0000000500007c36 */ /* 0x002fe40008000000 */
[----:B------:R0:W-:Y:S01]  /*3b9e0*/  STL [R1+0x550], R14 ;  /* 0x0005500e01007387 */ /* 0x0001e20000100800 */
[----:B------:R-:W-:-:S03]  /*3b9f0*/  ULDC UR5, c[0x0][0x248] ;  /* 0x0000920000057ab9 */ /* 0x000fc60000000800 */
[----:B------:R-:W-:Y:S04]  /*3ba00*/  STL [R1+0x548], R162 ;  /* 0x000548a201007387 */ /* 0x000fe80000100800 */
[----:B------:R1:W-:Y:S01]  /*3ba10*/  STL [R1+0xc8c], R0 ;  /* 0x000c8c0001007387 */ /* 0x0003e20000100800 */
[----:B0-----:R-:W-:Y:S02]  /*3ba20*/  F2FP.SATFINITE.E4M3.F32.PACK_AB_MERGE_C R14, R160, R161, RZ ;  /* 0x000000a1a00e723e */ /* 0x001fe400048070ff */
[----:B------:R-:W-:-:S03]  /*3ba30*/  F2FP.SATFINITE.E4M3.F32.PACK_AB_MERGE_C R158, R158, R159, RZ ;  /* 0x0000009f9e9e723e */ /* 0x000fc600048070ff */
[----:B------:R0:W-:Y:S01]  /*3ba40*/  STL [R1+0x53c], R14 ;  /* 0x00053c0e01007387 */ /* 0x0001e20000100800 */
[----:B-1----:R-:W-:Y:S01]  /*3ba50*/  VIADD R0, R0, UR5 ;  /* 0x0000000500007c36 */ /* 0x002fe20008000000 */
[----:B------:R-:W-:Y:S02]  /*3ba60*/  ULDC UR5, c[0x0][0x248] ;  /* 0x0000920000057ab9 */ /* 0x000fe40000000800 */
[----:B------:R-:W-:Y:S04]  /*3ba70*/  STL [R1+0x534], R158 ;  /* 0x0005349e01007387 */ /* 0x000fe80000100800 */
[----:B------:R1:W-:Y:S01]  /*3ba80*/  STL [R1+0xc94], R0 ;  /* 0x000c940001007387 */ /* 0x0003e20000100800 */
[----:B0-----:R-:W-:Y:S02]  /*3ba90*/  F2FP.SATFINITE.E4M3.F32.PACK_AB_MERGE_C R14, R156, R157, RZ ;  /* 0x0000009d9c0e723e */ /* 0x001fe400048070ff */
[----:B------:R-:W-:-:S03]  /*3baa0*/  F2FP.SATFINITE.E4M3.F32.PACK_AB_MERGE_C R154, R154, R155, RZ ;  /* 0x0000009b9a9a723e */ /* 0x000fc600048070ff */
[----:B------:R0:W-:Y:S01]  /*3bab0*/  STL [R1+0x560], R14 ;  /* 0x0005600e01007387 */ /* 0x0001e20000100800 */
[----:B-1----:R-:W-:Y:S01]  /*3bac0*/  VIADD R0, R0, UR5 ;  /* 0x0000000500007c36 */ /* 0x002fe20008000000 */
[----:B------:R-:W-:Y:S02]  /*3bad0*/  ULDC UR5, c[0x0][0x248] ;  /* 0x0000920000057ab9 */ /* 0x000fe40000000800 */
[----:B------:R-:W-:Y:S01]  /*3bae0*/  STL [R1+0x558], R154 ;  /* 0x0005589a01007387 */ /* 0x000fe20000100800 */
[----:B0-----:R-:W-:-:S03]  /*3baf0*/  F2FP.SATFINITE.E4M3.F32.PACK_AB_MERGE_C R14, R152, R153, RZ ;  /* 0x00000099980e723e */ /* 0x001fc600048070ff */
[----:B------:R0:W-:Y:S01]  /*3bb00*/  STL [R1+0xc9c], R0 ;  /* 0x000c9c0001007387 */ /* 0x0001e20000100800 */
[----:B------:R-:W-:-:S03]  /*3bb10*/  F2FP.SATFINITE.E4M3.F32.PACK_AB_MERGE_C R22, R22, R23, RZ ;  /* 0x000000171616723e */ /* 0x000fc600048070ff */
[----:B------:R1:W-:Y:S01]  /*3bb20*/  STL [R1+0x54c], R14 ;  /* 0x00054c0e01007387 */ /* 0x0003e20000100800 */
[----:B0-----:R-:W-:Y:S01]  /*3bb30*/  VIADD R0, R0, UR5 ;  /* 0x0000000500007c36 */ /* 0x001fe20008000000 */
[----:B------:R-:W-:Y:S02]  /*3bb40*/  ULDC UR5, c[0x0][0x248] ;  /* 0x0000920000057ab9 */ /* 0x000fe40000000800 */
[----:B------:R-:W-:Y:S01]  /*3bb50*/  STL [R1+0x544], R22 ;  /* 0x0005441601007387 */ /* 0x000fe20000100800 */
[----:B-1----:R-:W-:-:S03]  /*3bb60*/  F2FP.SATFINITE.E4M3.F32.PACK_AB_MERGE_C R14, R20, R21, RZ ;  /* 0x00000015140e723e */ /* 0x002fc600048070ff */
        /* <DEDUP_REMOVED lines=8> */
[----:B------:R-:W-:Y:S02]  /*3bbf0*/  F2FP.SATFINITE.E4M3.F32.PACK_AB_MERGE_C R12, R10, R12, RZ ;  /* 0x0000000c0a0c723e */ /* 0x000fe400048070ff */
[----:B------:R-:W-:Y:S01]  /*3bc00*/  F2FP.SATFINITE.E4M3.F32.PACK_AB_MERGE_C R10, R25, R24, RZ ;  /* 0x00000018190a723e */ /* 0x000fe200048070ff */
[----:B------:R-:W-:Y:S01]  /*3bc10*/  STL [R1+0x55c], R14 ;  /* 0x00055c0e01007387 */ /* 0x000fe20000100800 */
[----:B0-----:R-:W-:Y:S01]  /*3bc20*/  VIADD R0, R0, UR5 ;  /* 0x0000000500007c36 */ /* 0x001fe20008000000 */
[----:B------:R-:W-:Y:S02]  /*3bc30*/  ULDC UR5, c[0x0][0x248] ;  /* 0x0000920000057ab9 */ /* 0x000fe40000000800 */
[----:B------:R0:W-:Y:S04]  /*3bc40*/  STL [R1+0x554], R12 ;  /* 0x0005540c01007387 */ /* 0x0001e80000100800 */
[----:B------:R1:W-:Y:S04]  /*3bc50*/  STL [R1+0xcbc], R0 ;  /* 0x000cbc0001007387 */ /* 0x0003e80000100800 */
[----:B------:R2:W-:Y:S01]  /*3bc60*/  STL [R1+0x580], R10 ;  /* 0x0005800a01007387 */ /* 0x0005e20000100800 */
[----:B0-----:R-:W-:Y:S01]  /*3bc70*/  F2FP.SATFINITE.E4M3.F32.PACK_AB_MERGE_C R12, R27, R26, RZ ;  /* 0x0000001a1b0c723e */ /* 0x001fe200048070ff */
[----:B-1----:R-:W-:Y:S01]  /*3bc80*/  VIADD R0, R0, UR5 ;  /* 0x0000000500007c36 */ /* 0x002fe20008000000 */
[----:B------:R-:W-:Y:S01]  /*3bc90*/  ULDC UR5, c[0x0][0x248] ;  /* 0x0000920000057ab9 */ /* 0x000fe20000000800 */
[----:B--2---:R-:W-:-:S02]  /*3bca0*/  F2FP.SATFINITE.E4M3.F32.PACK_AB_MERGE_C R10, R29, R28, RZ ;  /* 0x0000001c1d0a723e */ /* 0x004fc400048070ff */
        /* <DEDUP_REMOVED lines=151> */
[----:B-1----:R-:W-:-:S04]  /*3c620*/  VIADD R0, R0, UR5 ;  /* 0x0000000500007c36 */ /* 0x002fc80008000000 */
[----:B------:R0:W-:Y:S01]  /*3c630*/  STL [R1+0x7c0], R12 ;  /* 0x0007c00c01007387 */ /* 0x0001e20000100800 */
[----:B------:R-:W-:Y:S01]  /*3c640*/  ULDC UR5, c[0x0][0x248] ;  /* 0x0000920000057ab9 */ /* 0x000fe20000000800 */
[----:B--2---:R-:W-:Y:S02]  /*3c650*/  F2FP.SATFINITE.E4M3.F32.PACK_AB_MERGE_C R10, R117, R116, RZ ;  /* 0x00000074750a723e */ /* 0x004fe400048070ff */
[----:B------:R1:W-:Y:S04]  /*3c660*/  STL [R1+0xd94], R0 ;  /* 0x000d940001007387 */ /* 0x0003e80000100800 */
[----:B------:R2:W-:Y:S01]  /*3c670*/  STL [R1+0x5cc], R10 ;  /* 0x0005cc0a01007387 */ /* 0x0005e20000100800 */
[----:B0-----:R-:W-:Y:S01]  /*3c680*/  F2FP.SATFINITE.E4M3.F32.PACK_AB_MERGE_C R12, R121, R120, RZ ;  /* 0x00000078790c723e */ /* 0x001fe200048070ff */
[----:B-1----:R-:W-:Y:S01]  /*3c690*/  VIADD R0, R0, UR5 ;  /* 0x0000000500007c36 */ /* 0x002fe20008000000 */
[----:B------:R-:W-:Y:S01]  /*3c6a0*/  ULDC UR5, c[0x0][0x248] ;  /* 0x0000920000057ab9 */ /* 0x000fe20000000800 */
[----:B--2---:R-:W-:-:S05]  /*3c6b0*/  F2FP.SATFINITE.E4M3.F32.PACK_AB_MERGE_C R10, R119, R118, RZ ;  /* 0x00000076770a723e */ /* 0x004fca00048070ff */
[----:B------:R0:W-:Y:S04]  /*3c6c0*/  STL [R1+0x594], R10 ;  /* 0x0005940a01007387 */ /* 0x0001e80000100800 */
[----:B------:R1:W-:Y:S04]  /*3c6d0*/  STL [R1+0xd74], R0 ;  /* 0x000d740001007387 */ /* 0x0003e80000100800 */
[----:B------:R2:W-:Y:S01]  /*3c6e0*/  STL [R1+0x7f4], R12 ;  /* 0x0007f40c01007387 */ /* 0x0005e20000100800 */
[----:B0-----:R-:W-:Y:S01]  /*3c6f0*/  VIADD R10, R0, UR5 ;  /* 0x00000005000a7c36 */ /* 0x001fe20008000000 */
[----:B------:R-:W-:-:S02]  /*3c700*/  ULDC UR5, c[0x0][0x248] ;  /* 0x0000920000057ab9 */ /* 0x000fc40000000800 */
[----:B-1----:R-:W3:Y:S01]  /*3c710*/  LDL.LU R0, [R1+0x12b0] ;  /* 0x0012b00001007983 */ /* 0x002ee20000300800 */
[----:B--2---:R-:W-:-:S05]  /*3c720*/  F2FP.SATFINITE.E4M3.F32.PACK_AB_MERGE_C R12, R123, R122, RZ ;  /* 0x0000007a7b0c723e */ /* 0x004fca00048070ff */
[----:B------:R0:W-:Y:S01]  /*3c730*/  STL [R1+0x7bc], R12 ;  /* 0x0007bc0c01007387 */ /* 0x0001e20000100800 */
[----:B------:R-:W-:-:S03]  /*3c740*/  F2FP.SATFINITE.E4M3.F32.PACK_AB_MERGE_C R14, R127, R126, RZ ;  /* 0x0000007e7f0e723e */ /* 0x000fc600048070ff */
[----:B------:R1:W-:Y:S01]  /*3c750*/  STL [R1+0xd4c], R10 ;  /* 0x000d4c0a01007387 */ /* 0x0003e20000100800 */
[----:B0-----:R-:W-:Y:S01]  /*3c760*/  F2FP.SATFINITE.E4M3.F32.PACK_AB_MERGE_C R12, R125, R124, RZ ;  /* 0x0000007c7d0c723e */ /* 0x001fe200048070ff */
[----:B-1----:R-:W-:-:S04]  /*3c770*/  VIADD R10, R10, UR5 ;  /* 0x000000050a0a7c36 */ /* 0x002fc80008000000 */
[----:B------:R0:W-:Y:S01]  /*3c780*/  STL [R1+0x5c8], R12 ;  /* 0x0005c80c01007387 */ /* 0x0001e20000100800 */
[----:B------:R-:W-:-:S03]  /*3c790*/  ULDC UR5, c[0x0][0x248] ;  /* 0x0000920000057ab9 */ /* 0x000fc60000000800 */
[----:B------:R1:W-:Y:S01]  /*3c7a0*/  STL [R1+0x590], R14 ;  /* 0x0005900e01007387 */ /* 0x0003e20000100800 */
[----:B0-----:R-:W-:-:S03]  /*3c7b0*/  F2FP.SATFINITE.E4M3.F32.PACK_AB_MERGE_C R12, R129, R128, RZ ;  /* 0x00000080810c723e */ /* 0x001fc600048070ff */
[----:B------:R0:W-:Y:S01]  /*3c7c0*/  STL [R1+0xd1c], R10 ;  /* 0x000d1c0a01007387 */ /* 0x0001e20000100800 */
[----:B-1----:R-:W-:-:S03]  /*3c7d0*/  F2FP.SATFINITE.E4M3.F32.PACK_AB_MERGE_C R14, R131, R130, RZ ;  /* 0x00000082830e723e */ /* 0x002fc600048070ff */
[----:B------:R1:W-:Y:S01]  /*3c7e0*/  STL [R1+0x7f0], R12 ;  /* 0x0007f00c01007387 */ /* 0x0003e20000100800 */
[----:B0-----:R-:W-:Y:S01]  /*3c7f0*/  VIADD R10, R10, UR5 ;  /* 0x000000050a0a7c36 */ /* 0x001fe20008000000 */
[----:B------:R-:W-:Y:S01]  /*3c800*/  ULDC UR5, c[0x0][0x248] ;  /* 0x0000920000057ab9 */ /* 0x000fe20000000800 */
[----:B-1----:R-:W-:Y:S01]  /*3c810*/  F2FP.SATFINITE.E4M3.F32.PACK_AB_MERGE_C R12, R133, R132, RZ ;  /* 0x00000084850c723e */ /* 0x002fe200048070ff */
[----:B------:R0:W-:Y:S04]  /*3c820*/  STL [R1+0x7b8], R14 ;  /* 0x0007b80e01007387 */ /* 0x0001e80000100800 */
[----:B------:R1:W-:Y:S04]  /*3c830*/  STL [R1+0xccc], R10 ;  /* 0x000ccc0a01007387 */ /* 0x0003e80000100800 */
[----:B------:R2:W-:Y:S01]  /*3c840*/  STL [R1+0x5c4], R12 ;  /* 0x0005c40c01007387 */ /* 0x0005e20000100800 */
[----:B0-----:R-:W-:Y:S01]  /*3c850*/  F2FP.SATFINITE.E4M3.F32.PACK_AB_MERGE_C R14, R135, R134, RZ ;  /* 0x00000086870e723e */ /* 0x001fe200048070ff */
[----:B-1----:R-:W-:-:S04]  /*3c860*/  VIADD R10, R10, UR5 ;  /* 0x000000050a0a7c36 */ /* 0x002fc80008000000 */
[----:B------:R-:W-:Y:S01]  /*3c870*/  STL [R1+0x58c], R14 ;  /* 0x00058c0e01007387 */ /* 0x000fe20000100800 */
[----:B------:R-:W-:Y:S01]  /*3c880*/  ULDC UR5, c[0x0][0x248] ;  /* 0x0000920000057ab9 */ /* 0x000fe20000000800 */
[----:B--2---:R-:W-:Y:S02]  /*3c890*/  F2FP.SATFINITE.E4M3.F32.PACK_AB_MERGE_C R12, R137, R136, RZ ;  /* 0x00000088890c723e */ /* 0x004fe400048070ff */
[----:B------:R-:W-:Y:S04]  /*3c8a0*/  STL [R1+0xca4], R10 ;  /* 0x000ca40a01007387 */ /* 0x000fe80000100800 */
[----:B------:R0:W-:Y:S04]  /*3c8b0*/  STL [R1+0x7ec], R12 ;  /* 0x0007ec0c01007387 */ /* 0x0001e80000100800 */
[----:B0-----:R-:W2:Y:S01]  /*3c8c0*/  LDL.LU R12, [R1+0x12b4] ;  /* 0x0012b400010c7983 */ /* 0x001ea20000300800 */
[----:B------:R-:W-:Y:S01]  /*3c8d0*/  VIADD R10, R10, UR5 ;  /* 0x000000050a0a7c36 */ /* 0x000fe20008000000 */
[----:B------:R-:W-:Y:S01]  /*3c8e0*/  F2FP.SATFINITE.E4M3.F32.PACK_AB_MERGE_C R14, R139, R138, RZ ;  /* 0x0000008a8b0e723e */ /* 0x000fe200048070ff */
[----:B------:R-:W-:Y:S01]  /*3c8f0*/  ULDC UR5, c[0x0][0x248] ;  /* 0x0000920000057ab9 */ /* 0x000fe20000000800 */
[----:B------:R-:W-:-:S02]  /*3c900*/  F2FP.SATFINITE.E4M3.F32.PACK_AB_MERGE_C R16, R141, R140, RZ ;  /* 0x0000008c8d10723e */ /* 0x000fc400048070ff */
[----:B------:R0:W-:Y:S04]  /*3c910*/  STL [R1+0xc3c], R10 ;  /* 0x000c3c0a01007387 */ /* 0x0001e80000100800 */
[----:B------:R1:W-:Y:S01]  /*3c920*/  STL [R1+0x7b0], R14 ;  /* 0x0007b00e01007387 */ /* 0x0003e20000100800 */
[----:B0-----:R-:W-:Y:S01]  /*3c930*/  VIADD R10, R10, UR5 ;  /* 0x000000050a0a7c36 */ /* 0x001fe20008000000 */
[----:B-1----:R-:W-:Y:S02]  /*3c940*/  F2FP.SATFINITE.E4M3.F32.PACK_AB_MERGE_C R14, R143, R142, RZ ;  /* 0x0000008e8f0e723e */ /* 0x002fe400048070ff */
[----:B------:R-:W-:Y:S01]  /*3c950*/  STL [R1+0x5c0], R16 ;  /* 0x0005c01001007387 */ /* 0x000fe20000100800 */
[----:B------:R-:W-:-:S03]  /*3c960*/  ULDC UR5, c[0x0][0x248] ;  /* 0x0000920000057ab9 */ /* 0x000fc60000000800 */
[----:B------:R0:W-:Y:S04]  /*3c970*/  STL [R1+0x588], R14 ;  /* 0x0005880e01007387 */ /* 0x0001e80000100800 */
[----:B------:R1:W-:Y:S01]  /*3c980*/  STL [R1+0xc14], R10 ;  /* 0x000c140a01007387 */ /* 0x0003e20000100800 */
[----:B0-----:R-:W-:Y:S01]  /*3c990*/  VIADD R14, R10, UR5 ;  /* 0x000000050a0e7c36 */ /* 0x001fe20008000000 */
[----:B------:R-:W-:Y:S01]  /*3c9a0*/  F2FP.SATFINITE.E4M3.F32.PACK_AB_MERGE_C R16, R145, R144, RZ ;  /* 0x000000909110723e */ /* 0x000fe200048070ff */
[----:B------:R-:W-:Y:S01]  /*3c9b0*/  ULDC UR5, c[0x0][0x248] ;  /* 0x0000920000057ab9 */ /* 0x000fe20000000800 */
[----:B-1----:R-:W0:Y:S03]  /*3c9c0*/  S2R R10, SR_TID.X ;  /* 0x00000000000a7919 */ /* 0x002e260000002100 */
[----:B------:R1:W-:Y:S02]  /*3c9d0*/  STL [R1+0x7e8], R16 ;  /* 0x0007e81001007387 */ /* 0x0003e40000100800 */
[----:B-1----:R-:W-:-:S05]  /*3c9e0*/  F2FP.SATFINITE.E4M3.F32.PACK_AB_MERGE_C R16, R147, R146, RZ ;  /* 0x000000929310723e */ /* 0x002fca00048070ff */
[----:B------:R1:W-:Y:S04]  /*3c9f0*/  STL [R1+0x5fc], R16 ;  /* 0x0005fc1001007387 */ /* 0x0003e80000100800 */
[----:B------:R4:W-:Y:S01]  /*3ca00*/  STL [R1+0xbbc], R14 ;  /* 0x000bbc0e01007387 */ /* 0x0009e20000100800 */
[----:B-1----:R-:W-:Y:S01]  /*3ca10*/  F2FP.SATFINITE.E4M3.F32.PACK_AB_MERGE_C R16, R149, R148, RZ ;  /* 0x000000949510723e */ /* 0x002fe200048070ff */
[----:B0-----:R-:W-:Y:S02]  /*3ca20*/  IMAD.SHL.U32 R10, R10, 0x80, RZ ;  /* 0x000000800a0a7824 */ /* 0x001fe400078e00ff */
[----:B----4-:R-:W-:Y:S02]  /*3ca30*/  VIADD R14, R14, UR5 ;  /* 0x000000050e0e7c36 */ /* 0x010fe40008000000 */
[----:B------:R0:W-:Y:S01]  /*3ca40*/  STL [R1+0x5bc], R16 ;  /* 0x0005bc1001007387 */ /* 0x0001e20000100800 */
[----:B------:R-:W-:Y:S01]  /*3ca50*/  ULDC UR5, c[0x0][0x248] ;  /* 0x0000920000057ab9 */ /* 0x000fe20000000800 */
[----:B------:R-:W-:-:S02]  /*3ca60*/  LOP3.LUT R10, R10, 0x800, RZ, 0xc0, !PT ;  /* 0x000008000a0a7812 */ /* 0x000fc400078ec0ff */
[----:B------:R1:W-:Y:S01]  /*3ca70*/  STL [R1+0xb90], R14 ;  /* 0x000b900e01007387 */ /* 0x0003e20000100800 */
[----:B0-----:R-:W-:Y:S01]  /*3ca80*/  F2FP.SATFINITE.E4M3.F32.PACK_AB_MERGE_C R16, R151, R150, RZ ;  /* 0x000000969710723e */ /* 0x001fe200048070ff */
[----:B-1----:R-:W-:Y:S01]  /*3ca90*/  VIADD R14, R14, UR5 ;  /* 0x000000050e0e7c36 */ /* 0x002fe20008000000 */
[----:B------:R-:W-:-:S04]  /*3caa0*/  ULDC UR5, c[0x0][0x248] ;  /* 0x0000920000057ab9 */ /* 0x000fc80000000800 */
[----:B------:R0:W-:Y:S04]  /*3cab0*/  STL [R1+0xbb8], R14 ;  /* 0x000bb80e01007387 */ /* 0x0001e80000100800 */
[----:B------:R-:W-:Y:S01]  /*3cac0*/  STL [R1+0x584], R16 ;  /* 0x0005841001007387 */ /* 0x000fe20000100800 */
[----:B0-----:R-:W-:Y:S01]  /*3cad0*/  VIADD R14, R14, UR5 ;  /* 0x000000050e0e7c36 */ /* 0x001fe20008000000 */
[----:B------:R-:W-:Y:S01]  /*3cae0*/  ULDC UR5, c[0x0][0x248] ;  /* 0x0000920000057ab9 */ /* 0x000fe20000000800 */
[----:B---3--:R-:W-:-:S04]  /*3caf0*/  LOP3.LUT R0, R0, 0xf0, RZ, 0xc0, !PT ;  /* 0x000000f000007812 */ /* 0x008fc800078ec0ff */
[----:B------:R-:W-:Y:S02]  /*3cb00*/  IADD3 R10, R10, UR4, R0 ;  /* 0x000000040a0a7c10 */ /* 0x000fe4000fffe000 */
[----:B------:R-:W-:Y:S02]  /*3cb10*/  MOV R0, UR4 ;  /* 0x0000000400007c02 */ /* 0x000fe40008000f00 */
[----:B--2---:R-:W-:Y:S01]  /*3cb20*/  ISETP.GE.AND P6, PT, R12, UR6, PT ;  /* 0x000000060c007c0c */ /* 0x004fe2000bfc6270 */
[----:B------:R0:W-:Y:S01]  /*3cb30*/  STL [R1+0x820], R10 ;  /* 0x0008200a01007387 */ /* 0x0001e20000100800 */
[----:B------:R-:W-:Y:S01]  /*3cb40*/  ULDC UR6, c[0x0][0x22c] ;  /* 0x00008b0000067ab9 */ /* 0x000fe20000000800 */
[----:B------:R-:W-:Y:S01]  /*3cb50*/  VIADD R244, R2, 0x19d ;  /* 0x0000019d02f47836 */ /* 0x000fe20000000000 */
[----:B------:R-:W-:Y:S01]  /*3cb60*/  ULDC UR4, c[0x0][0x22c] ;  /* 0x00008b0000047ab9 */ /* 0x000fe20000000800 */
[----:B------:R1:W-:Y:S01]  /*3cb70*/  STL [R1+0xb94], R14 ;  /* 0x000b940e01007387 */ /* 0x0003e20000100800 */
[----:B0-----:R-:W-:Y:S01]  /*3cb80*/  VIADD R10, R14, UR5 ;  /* 0x000000050e0a7c36 */ /* 0x001fe20008000000 */
[----:B------:R-:W-:-:S02]  /*3cb90*/  ULDC UR5, c[0x0][0x248] ;  /* 0x0000920000057ab9 */ /* 0x000fc40000000800 */
[----:B------:R-:W-:Y:S01]  /*3cba0*/  STL [R1+0x468], R0 ;  /* 0x0004680001007387 */ /* 0x000fe20000100800 */
[----:B-1----:R-:W-:Y:S01]  /*3cbb0*/  VIADD R14, R10, UR5 ;  /* 0x000000050a0e7c36 */ /* 0x002fe20008000000 */
[----:B------:R-:W-:Y:S02]  /*3cbc0*/  ULDC UR5, c[0x0][0x248] ;  /* 0x0000920000057ab9 */ /* 0x000fe40000000800 */
[----:B------:R0:W-:Y:S02]  /*3cbd0*/  STL [R1+0xc10], R10 ;  /* 0x000c100a01007387 */ /* 0x0001e40000100800 */
[C---:B0-----:R-:W-:Y:S02]  /*3cbe0*/  VIADD R10, R2.reuse, 0xb1 ;  /* 0x000000b1020a7836 */ /* 0x041fe40000000000 */
[----:B------:R0:W-:Y:S01]  /*3cbf0*/  STL [R1+0xc38], R14 ;  /* 0x000c380e01007387 */ /* 0x0001e20000100800 */
[----:B------:R-:W-:Y:S02]  /*3cc00*/  VIADD R0, R2, 0x1ff ;  /* 0x000001ff02007836 */ /* 0x000fe40000000000 */
[----:B------:R-:W-:Y:S01]  /*3cc10*/  ISETP.LT.AND P0, PT, R10, UR7, !P6 ;  /* 0x000000070a007c0c */ /* 0x000fe2000f701270 */
[----:B0-----:R-:W-:Y:S01]  /*3cc20*/  VIADD R14, R14, UR5 ;  /* 0x000000050e0e7c36 */ /* 0x001fe20008000000 */
[----:B------:R-:W-:Y:S01]  /*3cc30*/  ULDC UR5, c[0x0][0x248] ;  /* 0x0000920000057ab9 */ /* 0x000fe20000000800 */
[----:B------:R-:W-:Y:S01]  /*3cc40*/  ISETP.LT.AND P5, PT, R0, UR10, !P6 ;  /* 0x0000000a00007c0c */ /* 0x000fe2000f7a1270 */
[----:B------:R-:W-:Y:S01]  /*3cc50*/  VIADD R0, R2, 0xb0 ;  /* 0x000000b002007836 */ /* 0x000fe20000000000 */
[----:B------:R-:W-:Y:S01]  /*3cc60*/  ULDC UR10, c[0x0][0x22c] ;  /* 0x00008b00000a7ab9 */ /* 0x000fe20000000800 */
[----:B------:R0:W-:Y:S07]  /*3cc70*/  STL [R1+0xca0], R14 ;  /* 0x000ca00e01007387 */ /* 0x0001ee0000100800 */
[----:B------:R-:W-:-:S02]  /*3cc80*/  @P0 LOP3.LUT R3, R3, 0x1000000, RZ, 0xfc, !PT ;  /* 0x0100000003030812 */ /* 0x000fc400078efcff */
[----:B------:R-:W-:Y:S01]  /*3cc90*/  ISETP.LT.AND P0, PT, R0, UR6, !P6 ;  /* 0x0000000600007c0c */ /* 0x000fe2000f701270 */
[----:B0-----:R-:W-:Y:S01]  /*3cca0*/  VIADD R14, R14, UR5 ;  /* 0x000000050e0e7c36 */ /* 0x001fe20008000000 */
[----:B------:R-:W-:Y:S01]  /*3ccb0*/  ULDC UR5, c[0x0][0x248] ;  /* 0x0000920000057ab9 */ /* 0x000fe20000000800 */
[----:B------:R-:W-:Y:S01]  /*3ccc0*/  VIADD R0, R2, 0xaf ;  /* 0x000000af02007836 */ /* 0x000fe20000000000 */
[----:B------:R-:W-:Y:S01]  /*3ccd0*/  LOP3.LUT R3, R3, 0xff7fffff, RZ, 0xc0, !PT ;  /* 0xff7fffff03037812 */ /* 0x000fe200078ec0ff */
[----:B------:R-:W-:Y:S01]  /*3cce0*/  VIADD R10, R14, UR5 ;  /* 0x000000050e0a7c36 */ /* 0x000fe20008000000 */
[----:B------:R-:W-:Y:S01]  /*3ccf0*/  STL [R1+0xcc8], R14 ;  /* 0x000cc80e01007387 */ /* 0x000fe20000100800 */
[----:B------:R-:W-:Y:S01]  /*3cd00*/  ULDC UR5, c[0x0][0x248] ;  /* 0x0000920000057ab9 */ /* 0x000fe20000000800 */
[----:B------:R-:W-:Y:S02]  /*3cd10*/  ULDC UR6, c[0x0][0x22c] ;  /* 0x00008b0000067ab9 */ /* 0x000fe40000000800 */
[----:B------:R0:W-:Y:S03]  /*3cd20*/  STL [R1+0xd18], R10 ;  /* 0x000d180a01007387 */ /* 0x0001e60000100800 */
[----:B------:R-:W-:Y:S01]  /*3cd30*/  @P0 LOP3.LUT R3, R3, 0x800000, RZ, 0xfc, !PT ;  /* 0x0080000003030812 */ /* 0x000fe200078efcff */
[----:B0-----:R-:W-:Y:S01]  /*3cd40*/  VIADD R10, R10, UR5 ;  /* 0x000000050a0a7c36 */ /* 0x001fe20008000000 */
[----:B------:R-:W-:-:S04]  /*3cd50*/  ULDC UR5, c[0x0][0x248] ;  /* 0x0000920000057ab9 */ /* 0x000fc80000000800 */
[----:B------:R0:W-:Y:S01]  /*3cd60*/  STL [R1+0xd48], R10 ;  /* 0x000d480a01007387 */ /* 0x0001e20000100800 */
[----:B------:R-:W-:Y:S01]  /*3cd70*/  ISETP.LT.AND P0, PT, R0, UR6, !P6 ;  /* 0x0000000600007c0c */ /* 0x000fe2000f701270 */
[----:B------:R-:W-:Y:S01]  /*3cd80*/  ULDC UR6, c[0x0][0x248] ;  /* 0x0000920000067ab9 */ /* 0x000fe20000000800 */
[----:B0-----:R-:W-:Y:S01]  /*3cd90*/  VIADD R10, R10, UR5 ;  /* 0x000000050a0a7c36 */ /* 0x001fe20008000000 */
[----:B------:R-:W-:-:S04]  /*3cda0*/  ULDC UR5, c[0x0][0x244] ;  /* 0x0000910000057ab9 */ /* 0x000fc80000000800 */
[----:B------:R0:W-:Y:S01]  /*3cdb0*/  STL [R1+0xd70], R10 ;  /* 0x000d700a01007387 */ /* 0x0001e20000100800 */
[----:B------:R-:W-:Y:S01]  /*3cdc0*/  LOP3.LUT R3, R3, 0xffbfffff, RZ, 0xc0, !PT ;  /* 0xffbfffff03037812 */ /* 0x000fe200078ec0ff */
[----:B------:R-:W-:Y:S01]  /*3cdd0*/  IMAD R0, R12, UR5, RZ ;  /* 0x000000050c007c24 */ /* 0x000fe2000f8e02ff */
[----:B------:R-:W-:Y:S01]  /*3cde0*/  ULDC UR5, c[0x0][0x248] ;  /* 0x0000920000057ab9 */ /* 0x000fe20000000800 */
[----:B0-----:R-:W-:Y:S01]  /*3cdf0*/  VIADD R10, R10, UR6 ;  /* 0x000000060a0a7c36 */ /* 0x001fe20008000000 */
[----:B------:R-:W-:-:S03]  /*3ce00*/  ULDC UR6, c[0x0][0x248] ;  /* 0x0000920000067ab9 */ /* 0x000fc60000000800 */
[----:B------:R-:W-:Y:S01]  /*3ce10*/  VIADD R14, R10, UR6 ;  /* 0x000000060a0e7c36 */ /* 0x000fe20008000000 */
[----:B------:R0:W-:Y:S01]  /*3ce20*/  STL [R1+0xe28], R10 ;  /* 0x000e280a01007387 */ /* 0x0001e20000100800 */
[----:B------:R-:W-:Y:S01]  /*3ce30*/  ULDC.64 UR6, c[0x0][0x220] ;  /* 0x0000880000067ab9 */ /* 0x000fe20000000a00 */
[----:B------:R-:W-:Y:S01]  /*3ce40*/  @P0 LOP3.LUT R3, R3, 0x400000, RZ, 0xfc, !PT ;  /* 0x0040000003030812 */ /* 0x000fe200078efcff */
[----:B------:R-:W-:Y:S01]  /*3ce50*/  VIADD R12, R2, 0xae ;  /* 0x000000ae020c7836 */ /* 0x000fe20000000000 */
[----:B------:R1:W-:Y:S01]  /*3ce60*/  STL [R1+0xe2c], R14 ;  /* 0x000e2c0e01007387 */ /* 0x0003e20000100800 */
[----:B0-----:R-:W-:Y:S01]  /*3ce70*/  IADD3 R10, P0, R0, UR6, RZ ;  /* 0x00000006000a7c10 */ /* 0x001fe2000ff1e0ff */
[----:B------:R-:W-:Y:S01]  /*3ce80*/  ULDC UR6, c[0x0][0x248] ;  /* 0x0000920000067ab9 */ /* 0x000fe20000000800 */
[----:B-1----:R-:W-:Y:S01]  /*3ce90*/  VIADD R14, R14, UR5 ;  /* 0x000000050e0e7c36 */ /* 0x002fe20008000000 */
[----:B------:R-:W-:Y:S01]  /*3cea0*/  ULDC UR5, c[0x0][0x248] ;  /* 0x0000920000057ab9 */ /* 0x000fe20000000800 */
[----:B------:R-:W-:Y:S01]  /*3ceb0*/  ISETP.LT.AND P1, PT, R12, UR10, !P6 ;  /* 0x0000000a0c007c0c */ /* 0x000fe2000f721270 */
[----:B------:R-:W-:Y:S01]  /*3cec0*/  VIADD R243, R2, 0x1bd ;  /* 0x000001bd02f37836 */ /* 0x000fe20000000000 */
[----:B------:R-:W-:Y:S01]  /*3ced0*/  LEA.HI.X.SX32 R0, R0, UR7, 0x1, P0 ;  /* 0x0000000700007c11 */ /* 0x000fe200080f0eff */
[----:B------:R0:W-:Y:S01]  /*3cee0*/  STL [R1+0xe30], R14 ;  /* 0x000e300e01007387 */ /* 0x0001e20000100800 */
[----:B------:R-:W-:Y:S01]  /*3cef0*/  IADD3 R12, P0, R13, R10, RZ ;  /* 0x0000000a0d0c7210 */ /* 0x000fe20007f1e0ff */
[----:B------:R-:W-:Y:S01]  /*3cf00*/  ULDC UR7, c[0x0][0x22c] ;  /* 0x00008b0000077ab9 */ /* 0x000fe20000000800 */
[----:B------:R-:W-:Y:S01]  /*3cf10*/  LOP3.LUT R3, R3, 0xffdfffff, RZ, 0xc0, !PT ;  /* 0xffdfffff03037812 */ /* 0x000fe200078ec0ff */
[C---:B------:R-:W-:Y:S01]  /*3cf20*/  VIADD R143, R2.reuse, 0xac ;  /* 0x000000ac028f7836 */ /* 0x040fe20000000000 */
[----:B------:R-:W-:Y:S01]  /*3cf30*/  LEA.HI.X.SX32 R13, R13, R0, 0x1, P0 ;  /* 0x000000000d0d7211 */ /* 0x000fe200000f0eff */
[----:B------:R-:W-:Y:S01]  /*3cf40*/  VIADD R28, R2, 0xab ;  /* 0x000000ab021c7836 */ /* 0x000fe20000000000 */
[----:B------:R-:W-:Y:S01]  /*3cf50*/  ULDC UR10, c[0x0][0x22c] ;  /* 0x00008b00000a7ab9 */ /* 0x000fe20000000800 */
[----:B0-----:R-:W-:Y:S01]  /*3cf60*/  VIADD R14, R14, UR5 ;  /* 0x000000050e0e7c36 */ /* 0x001fe20008000000 */
[----:B------:R-:W-:-:S03]  /*3cf70*/  ULDC UR5, c[0x0][0x248] ;  /* 0x0000920000057ab9 */ /* 0x000fc60000000800 */
[----:B------:R-:W-:Y:S01]  /*3cf80*/  VIADD R16, R14, UR5 ;  /* 0x000000050e107c36 */ /* 0x000fe20008000000 */
[----:B------:R0:W-:Y:S01]  /*3cf90*/  STL [R1+0xe34], R14 ;  /* 0x000e340e01007387 */ /* 0x0001e20000100800 */
[----:B------:R-:W-:Y:S02]  /*3cfa0*/  ULDC UR5, c[0x0][0x248] ;  /* 0x0000920000057ab9 */ /* 0x000fe40000000800 */
[----:B------:R-:W-:Y:S01]  /*3cfb0*/  VIADD R18, R16, UR6 ;  /* 0x0000000610127c36 */ /* 0x000fe20008000000 */
[----:B------:R1:W-:Y:S01]  /*3cfc0*/  STL [R1+0x12bc], R12 ;  /* 0x0012bc0c01007387 */ /* 0x0003e20000100800 */
[----:B------:R-:W-:Y:S01]  /*3cfd0*/  @P1 LOP3.LUT R3, R3, 0x200000, RZ, 0xfc, !PT ;  /* 0x0020000003031812 */ /* 0x000fe200078efcff */
[----:B------:R-:W-:Y:S01]  /*3cfe0*/  VIADD R138, R2, 0xaa ;  /* 0x000000aa028a7836 */ /* 0x000fe20000000000 */
[----:B------:R-:W-:Y:S01]  /*3cff0*/  ULDC UR6, c[0x0][0x22c] ;  /* 0x00008b0000067ab9 */ /* 0x000fe20000000800 */
[C---:B0-----:R-:W-:Y:S01]  /*3d000*/  IADD3 R14, P0, R15.reuse, R10, RZ ;  /* 0x0000000a0f0e7210 */ /* 0x041fe20007f1e0ff */
[----:B------:R-:W-:Y:S03]  /*3d010*/  STL [R1+0x12b8], R13 ;  /* 0x0012b80d01007387 */ /* 0x000fe60000100800 */
[----:B------:R-:W-:Y:S01]  /*3d020*/  LEA.HI.X.SX32 R15, R15, R0, 0x1, P0 ;  /* 0x000000000f0f7211 */ /* 0x000fe200000f0eff */
[----:B------:R0:W-:Y:S01]  /*3d030*/  STL [R1+0xe38], R16 ;  /* 0x000e381001007387 */ /* 0x0001e20000100800 */
[----:B-1----:R-:W-:Y:S01]  /*3d040*/  VIADD R12, R18, UR5 ;  /* 0x00000005120c7c36 */ /* 0x002fe20008000000 */
[----:B------:R-:W-:-:S02]  /*3d050*/  ULDC UR5, c[0x0][0x248] ;  /* 0x0000920000057ab9 */ /* 0x000fc40000000800 */
[----:B------:R-:W-:Y:S01]  /*3d060*/  STL [R1+0x12c4], R14 ;  /* 0x0012c40e01007387 */ /* 0x000fe20000100800 */
[----:B0-----:R-:W-:-:S03]  /*3d070*/  IADD3 R16, P0, R11, R10, RZ ;  /* 0x0000000a0b107210 */ /* 0x001fc60007f1e0ff */
[----:B------:R-:W-:Y:S01]  /*3d080*/  STL [R1+0xe3c], R18 ;  /* 0x000e3c1201007387 */ /* 0x000fe20000100800 */
[----:B------:R-:W-:-:S03]  /*3d090*/  LEA.HI.X.SX32 R17, R11, R0, 0x1, P0 ;  /* 0x000000000b117211 */ /* 0x000fc600000f0eff */
[----:B------:R-:W-:Y:S04]  /*3d0a0*/  STL [R1+0x12c0], R15 ;  /* 0x0012c00f01007387 */ /* 0x000fe80000100800 */
[----:B------:R0:W-:Y:S04]  /*3d0b0*/  STL [R1+0x12c8], R10 ;  /* 0x0012c80a01007387 */ /* 0x0001e80000100800 */
[----:B------:R-:W-:Y:S04]  /*3d0c0*/  STL [R1+0xe40], R12 ;  /* 0x000e400c01007387 */ /* 0x000fe80000100800 */
[----:B------:R-:W-:Y:S01]  /*3d0d0*/  STL [R1+0x12d4], R16 ;  /* 0x0012d41001007387 */ /* 0x000fe20000100800 */
[----:B0-----:R-:W-:Y:S01]  /*3d0e0*/  VIADD R10, R12, UR5 ;  /* 0x000000050c0a7c36 */ /* 0x001fe20008000000 */
[----:B------:R-:W-:-:S02]  /*3d0f0*/  ULDC UR5, c[0x0][0x248] ;  /* 0x0000920000057ab9 */ /* 0x000fc40000000800 */
[----:B------:R-:W-:Y:S04]  /*3d100*/  STL [R1+0x12d0], R17 ;  /* 0x0012d01101007387 */ /* 0x000fe80000100800 */
[----:B------:R0:W-:Y:S04]  /*3d110*/  STL [R1+0x12cc], R0 ;  /* 0x0012cc0001007387 */ /* 0x0001e80000100800 */
[----:B------:R-:W-:Y:S01]  /*3d120*/  STL [R1+0xe44], R10 ;  /* 0x000e440a01007387 */ /* 0x000fe20000100800 */
        /* <DEDUP_REMOVED lines=82> */
[----:B------:R-:W-:Y:S01]  /*3d650*/  LOP3.LUT R3, R3, 0xffefffff, RZ, 0xc0, !PT ;  /* 0xffefffff03037812 */ /* 0x000fe200078ec0ff */
[C---:B------:R-:W-:Y:S01]  /*3d660*/  VIADD R10, R2.reuse, 0xea ;  /* 0x000000ea020a7836 */ /* 0x040fe20000000000 */
[----:B------:R-:W-:Y:S02]  /*3d670*/  ULDC UR5, c[0x0][0x22c] ;  /* 0x00008b0000057ab9 */ /* 0x000fe40000000800 */
[----:B------:R0:W-:Y:S01]  /*3d680*/  STL [R1+0xeb4], R0 ;  /* 0x000eb40001007387 */ /* 0x0001e20000100800 */
[C---:B------:R-:W-:Y:S02]  /*3d690*/  VIADD R12, R2.reuse, 0xeb ;  /* 0x000000eb020c7836 */ /* 0x040fe40000000000 */
[----:B0-----:R-:W-:-:S05]  /*3d6a0*/  VIADD R0, R2, 0xe9 ;  /* 0x000000e902007836 */ /* 0x001fca0000000000 */
[----:B------:R0:W-:Y:S04]  /*3d6b0*/  STL [R1], R0 ;  /* 0x0000000001007387 */ /* 0x0001e80000100800 */
[----:B------:R1:W-:Y:S01]  /*3d6c0*/  STL [R1+0x4], R10 ;  /* 0x0000040a01007387 */ /* 0x0003e20000100800 */
[----:B0-----:R-:W-:-:S03]  /*3d6d0*/  VIADD R0, R2, 0xec ;  /* 0x000000ec02007836 */ /* 0x001fc60000000000 */
[----:B------:R0:W-:Y:S01]  /*3d6e0*/  STL [R1+0x8], R12 ;  /* 0x0000080c01007387 */ /* 0x0001e20000100800 */
[----:B-1----:R-:W-:-:S03]  /*3d6f0*/  VIADD R10, R2, 0xed ;  /* 0x000000ed020a7836 */ /* 0x002fc60000000000 */
[----:B------:R1:W-:Y:S01]  /*3d700*/  STL [R1+0xc], R0 ;  /* 0x00000c0001007387 */ /* 0x0003e20000100800 */
[----:B0-----:R-:W-:-:S03]  /*3d710*/  VIADD R12, R2, 0xee ;  /* 0x000000ee020c7836 */ /* 0x001fc60000000000 */
[----:B------:R0:W-:Y:S01]  /*3d720*/  STL [R1+0x10], R10 ;  /* 0x0000100a01007387 */ /* 0x0001e20000100800 */
[----:B-1----:R-:W-:-:S03]  /*3d730*/  VIADD R0, R2, 0xef ;  /* 0x000000ef02007836 */ /* 0x002fc60000000000 */
[----:B------:R1:W-:Y:S04]  /*3d740*/  STL [R1+0x14], R12 ;  /* 0x0000140c01007387 */ /* 0x0003e80000100800 */
[----:B------:R2:W-:Y:S01]  /*3d750*/  STL [R1+0x18], R0 ;  /* 0x0000180001007387 */ /* 0x0005e20000100800 */
[C---:B0-----:R-:W-:Y:S02]  /*3d760*/  VIADD R10, R2.reuse, 0xf0 ;  /* 0x000000f0020a7836 */ /* 0x041fe40000000000 */
[----:B-1----:R-:W-:-:S03]  /*3d770*/  VIADD R12, R2, 0xf1 ;  /* 0x000000f1020c7836 */ /* 0x002fc60000000000 */
[----:B------:R0:W-:Y:S01]  /*3d780*/  STL [R1+0x1c], R10 ;  /* 0x00001c0a01007387 */ /* 0x0001e20000100800 */
[----:B--2---:R-:W-:-:S03]  /*3d790*/  VIADD R0, R2, 0xf2 ;  /* 0x000000f202007836 */ /* 0x004fc60000000000 */
        /* <DEDUP_REMOVED lines=23> */
[----:B--2---:R-:W-:-:S05]  /*3d910*/  VIADD R0, R2, 0xfe ;  /* 0x000000fe02007836 */ /* 0x004fca0000000000 */
        /* <DEDUP_REMOVED lines=8> */
[----:B------:R1:W-:Y:S01]  /*3d9a0*/  STL [R1+0x64], R12 ;  /* 0x0000640c01007387 */ /* 0x0003e20000100800 */
[----:B0-----:R-:W-:-:S03]  /*3d9b0*/  VIADD R0, R2, 0x104 ;  /* 0x0000010402007836 */ /* 0x001fc60000000000 */
[----:B------:R0:W-:Y:S04]  /*3d9c0*/  STL [R1+0x68], R10 ;  /* 0x0000680a01007387 */ /* 0x0001e80000100800 */
[----:B------:R2:W-:Y:S01]  /*3d9d0*/  STL [R1+0x6c], R0 ;  /* 0x00006c0001007387 */ /* 0x0005e20000100800 */
[C---:B-1----:R-:W-:Y:S02]  /*3d9e0*/  VIADD R12, R2.reuse, 0x105 ;  /* 0x00000105020c7836 */ /* 0x042fe40000000000 */
[----:B0-----:R-:W-:-:S03]  /*3d9f0*/  VIADD R10, R2, 0x106 ;  /* 0x00000106020a7836 */ /* 0x001fc60000000000 */
        /* <DEDUP_REMOVED lines=47> */
[C---:B-1----:R-:W-:Y:S02]  /*3dcf0*/  VIADD R10, R2.reuse, 0x11e ;  /* 0x0000011e020a7836 */ /* 0x042fe40000000000 */
[----:B--2---:R-:W-:-:S03]  /*3dd00*/  VIADD R0, R2, 0x120 ;  /* 0x0000012002007836 */ /* 0x004fc60000000000 */
[----:B------:R0:W-:Y:S04]  /*3dd10*/  STL [R1+0xd4], R10 ;  /* 0x0000d40a01007387 */ /* 0x0001e80000100800 */
        /* <DEDUP_REMOVED lines=243> */
[----:B------:R-:W-:Y:S01]  /*3ec50*/  STL [R1+0x12e0], R244 ;  /* 0x0012e0f401007387 */ /* 0x000fe20000100800 */
[----:B0-----:R-:W-:-:S03]  /*3ec60*/  VIADD R12, R2, 0x19f ;  /* 0x0000019f020c7836 */ /* 0x001fc60000000000 */
[----:B------:R0:W-:Y:S01]  /*3ec70*/  STL [R1+0x2cc], R0 ;  /* 0x0002cc0001007387 */ /* 0x0001e20000100800 */
[C---:B-1----:R-:W-:Y:S02]  /*3ec80*/  VIADD R10, R2.reuse, 0x1a0 ;  /* 0x000001a0020a7836 */ /* 0x042fe40000000000 */
[----:B0-----:R-:W-:-:S05]  /*3ec90*/  VIADD R0, R2, 0x19e ;  /* 0x0000019e02007836 */ /* 0x001fca0000000000 */
        /* <DEDUP_REMOVED lines=58> */
[C---:B-1----:R-:W-:Y:S01]  /*3f040*/  VIADD R12, R2.reuse, 0x1be ;  /* 0x000001be020c7836 */ /* 0x042fe20000000000 */
[----:B------:R-:W-:Y:S01]  /*3f050*/  STL [R1+0x12e4], R243 ;  /* 0x0012e4f301007387 */ /* 0x000fe20000100800 */
        /* <DEDUP_REMOVED lines=86> */
[----:B------:R1:W-:Y:S01]  /*3f5c0*/  STL [R1+0x3fc], R12 ;  /* 0x0003fc0c01007387 */ /* 0x0003e20000100800 */
[----:B------:R-:W-:-:S03]  /*3f5d0*/  VIADD R18, R2, 0xad ;  /* 0x000000ad02127836 */ /* 0x000fc60000000000 */
[----:B------:R2:W-:Y:S01]  /*3f5e0*/  STL [R1+0x400], R10 ;  /* 0x0004000a01007387 */ /* 0x0005e20000100800 */
[C---:B0-----:R-:W-:Y:S02]  /*3f5f0*/  VIADD R0, R2.reuse, 0x1ea ;  /* 0x000001ea02007836 */ /* 0x041fe40000000000 */
[----:B-1----:R-:W-:-:S03]  /*3f600*/  VIADD R12, R2, 0x1eb ;  /* 0x000001eb020c7836 */ /* 0x002fc60000000000 */
[----:B------:R0:W-:Y:S01]  /*3f610*/  STL [R1+0x404], R0 ;  /* 0x0004040001007387 */ /* 0x0001e20000100800 */
[----:B--2---:R-:W-:-:S03]  /*3f620*/  VIADD R10, R2, 0x1ec ;  /* 0x000001ec020a7836 */ /* 0x004fc60000000000 */
[----:B------:R1:W-:Y:S01]  /*3f630*/  STL [R1+0x408], R12 ;  /* 0x0004080c01007387 */ /* 0x0003e20000100800 */
[----:B------:R-:W-:-:S03]  /*3f640*/  ISETP.LT.AND P0, PT, R18, UR7, !P6 ;  /* 0x0000000712007c0c */ /* 0x000fc6000f701270 */
[----:B------:R2:W-:Y:S01]  /*3f650*/  STL [R1+0x40c], R10 ;  /* 0x00040c0a01007387 */ /* 0x0005e20000100800 */
[C---:B0-----:R-:W-:Y:S01]  /*3f660*/  VIADD R0, R2.reuse, 0x1ed ;  /* 0x000001ed02007836 */ /* 0x041fe20000000000 */
[----:B------:R-:W-:Y:S01]  /*3f670*/  MOV R244, UR4 ;  /* 0x0000000400f47c02 */ /* 0x000fe20008000f00 */
[----:B------:R-:W-:Y:S01]  /*3f680*/  ULDC UR4, c[0x0][0x22c] ;  /* 0x00008b0000047ab9 */ /* 0x000fe20000000800 */
[C---:B-1----:R-:W-:Y:S02]  /*3f690*/  VIADD R12, R2.reuse, 0x1ee ;  /* 0x000001ee020c7836 */ /* 0x042fe40000000000 */
[----:B------:R0:W-:Y:S01]  /*3f6a0*/  STL [R1+0x410], R0 ;  /* 0x0004100001007387 */ /* 0x0001e20000100800 */
[C---:B------:R-:W-:Y:S02]  /*3f6b0*/  VIADD R16, R2.reuse, 0x1f7 ;  /* 0x000001f702107836 */ /* 0x040fe40000000000 */
[C---:B------:R-:W-:Y:S01]  /*3f6c0*/  VIADD R136, R2.reuse, 0xa9 ;  /* 0x000000a902887836 */ /* 0x040fe20000000000 */
[----:B------:R-:W-:Y:S01]  /*3f6d0*/  MOV R243, UR9 ;  /* 0x0000000900f37c02 */ /* 0x000fe20008000f00 */
[C---:B--2---:R-:W-:Y:S01]  /*3f6e0*/  VIADD R10, R2.reuse, 0x1ef ;  /* 0x000001ef020a7836 */ /* 0x044fe20000000000 */
[----:B------:R1:W-:Y:S01]  /*3f6f0*/  STL [R1+0x414], R12 ;  /* 0x0004140c01007387 */ /* 0x0003e20000100800 */
[----:B------:R-:W-:Y:S01]  /*3f700*/  @P0 LOP3.LUT R3, R3, 0x100000, RZ, 0xfc, !PT ;  /* 0x0010000003030812 */ /* 0x000fe200078efcff */
[----:B------:R-:W-:Y:S01]  /*3f710*/  ULDC UR9, c[0x0][0x22c] ;  /* 0x00008b0000097ab9 */ /* 0x000fe20000000800 */
[C---:B------:R-:W-:Y:S01]  /*3f720*/  VIADD R29, R2.reuse, 0xa8 ;  /* 0x000000a8021d7836 */ /* 0x040fe20000000000 */
[----:B------:R2:W-:Y:S01]  /*3f730*/  STL [R1+0x418], R10 ;  /* 0x0004180a01007387 */ /* 0x0005e20000100800 */
[C---:B0-----:R-:W-:Y:S01]  /*3f740*/  VIADD R0, R2.reuse, 0x1f0 ;  /* 0x000001f002007836 */ /* 0x041fe20000000000 */
[----:B------:R-:W-:Y:S01]  /*3f750*/  ULDC UR7, c[0x0][0x22c] ;  /* 0x00008b0000077ab9 */ /* 0x000fe20000000800 */
[----:B-1----:R-:W-:-:S03]  /*3f760*/  VIADD R12, R2, 0x1f1 ;  /* 0x000001f1020c7836 */ /* 0x002fc60000000000 */
[----:B------:R0:W-:Y:S01]  /*3f770*/  STL [R1+0x41c], R0 ;  /* 0x00041c0001007387 */ /* 0x0001e20000100800 */
[----:B--2---:R-:W-:-:S03]  /*3f780*/  VIADD R10, R2, 0x1f2 ;  /* 0x000001f2020a7836 */ /* 0x004fc60000000000 */
[----:B------:R1:W-:Y:S01]  /*3f790*/  STL [R1+0x420], R12 ;  /* 0x0004200c01007387 */ /* 0x0003e20000100800 */
[----:B------:R-:W-:Y:S01]  /*3f7a0*/  ISETP.LT.AND P0, PT, R143, UR4, !P6 ;  /* 0x000000048f007c0c */ /* 0x000fe2000f701270 */
[----:B------:R-:W-:Y:S02]  /*3f7b0*/  ULDC UR4, c[0x0][0x22c] ;  /* 0x00008b0000047ab9 */ /* 0x000fe40000000800 */
[----:B------:R2:W-:Y:S01]  /*3f7c0*/  STL [R1+0x424], R10 ;  /* 0x0004240a01007387 */ /* 0x0005e20000100800 */
[C---:B0-----:R-:W-:Y:S02]  /*3f7d0*/  VIADD R0, R2.reuse, 0x1f3 ;  /* 0x000001f302007836 */ /* 0x041fe40000000000 */
[----:B-1----:R-:W-:-:S03]  /*3f7e0*/  VIADD R12, R2, 0x1f4 ;  /* 0x000001f4020c7836 */ /* 0x002fc60000000000 */
[----:B------:R0:W-:Y:S01]  /*3f7f0*/  STL [R1+0x428], R0 ;  /* 0x0004280001007387 */ /* 0x0001e20000100800 */
[----:B--2---:R-:W-:-:S03]  /*3f800*/  VIADD R10, R2, 0x1f5 ;  /* 0x000001f5020a7836 */ /* 0x004fc60000000000 */
[----:B------:R-:W-:Y:S04]  /*3f810*/  STL [R1+0x42c], R12 ;  /* 0x00042c0c01007387 */ /* 0x000fe80000100800 */
[----:B------:R-:W-:Y:S01]  /*3f820*/  STL [R1+0x430], R10 ;  /* 0x0004300a01007387 */ /* 0x000fe20000100800 */
[----:B0-----:R-:W-:-:S03]  /*3f830*/  VIADD R0, R2, 0x1f6 ;  /* 0x000001f602007836 */ /* 0x001fc60000000000 */
[----:B------:R0:W-:Y:S01]  /*3f840*/  STL [R1+0x12e8], R16 ;  /* 0x0012e81001007387 */ /* 0x0001e20000100800 */
[----:B------:R-:W-:-:S03]  /*3f850*/  LOP3.LUT R3, R3, 0xfff7ffff, RZ, 0xc0, !PT ;  /* 0xfff7ffff03037812 */ /* 0x000fc600078ec0ff */
[----:B------:R-:W-:Y:S01]  /*3f860*/  STL [R1+0x434], R0 ;  /* 0x0004340001007387 */ /* 0x000fe20000100800 */
[----:B0-----:R-:W-:Y:S01]  /*3f870*/  MOV R16, UR8 ;  /* 0x0000000800107c02 */ /* 0x001fe20008000f00 */
[----:B------:R-:W-:Y:S01]  /*3f880*/  ULDC UR8, c[0x0][0x22c] ;  /* 0x00008b0000087ab9 */ /* 0x000fe20000000800 */
[----:B------:R-:W-:-:S03]  /*3f890*/  @P0 LOP3.LUT R3, R3, 0x80000, RZ, 0xfc, !PT ;  /* 0x0008000003030812 */ /* 0x000fc600078efcff */
[----:B------:R0:W-:Y:S01]  /*3f8a0*/  STL [R1+0x460], R16 ;  /* 0x0004601001007387 */ /* 0x0001e20000100800 */
[----:B------:R-:W-:Y:S01]  /*3f8b0*/  ISETP.LT.AND P2, PT, R138, UR8, !P6 ;  /* 0x000000088a007c0c */ /* 0x000fe2000f741270 */
[C---:B------:R-:W-:Y:S01]  /*3f8c0*/  VIADD R31, R2.reuse, 0xa7 ;  /* 0x000000a7021f7836 */ /* 0x040fe20000000000 */
[----:B------:R-:W-:Y:S01]  /*3f8d0*/  LOP3.LUT R3, R3, 0xfffbffff, RZ, 0xc0, !PT ;  /* 0xfffbffff03037812 */ /* 0x000fe200078ec0ff */
[----:B------:R-:W-:Y:S01]  /*3f8e0*/  VIADD R25, R2, 0xa6 ;  /* 0x000000a602197836 */ /* 0x000fe20000000000 */
[----:B------:R-:W-:Y:S01]  /*3f8f0*/  ISETP.LT.AND P1, PT, R136, UR9, !P6 ;  /* 0x0000000988007c0c */ /* 0x000fe2000f721270 */
[----:B------:R-:W-:Y:S01]  /*3f900*/  ULDC UR8, c[0x0][0x22c] ;  /* 0x00008b0000087ab9 */ /* 0x000fe20000000800 */
[C---:B------:R-:W-:Y:S01]  /*3f910*/  VIADD R30, R2.reuse, 0xa5 ;  /* 0x000000a5021e7836 */ /* 0x040fe20000000000 */
[----:B------:R-:W-:Y:S01]  /*3f920*/  ULDC UR9, c[0x0][0x22c] ;  /* 0x00008b0000097ab9 */ /* 0x000fe20000000800 */
[C---:B------:R-:W-:Y:S01]  /*3f930*/  VIADD R32, R2.reuse, 0xa4 ;  /* 0x000000a402207836 */ /* 0x040fe20000000000 */
[----:B0-----:R-:W-:Y:S01]  /*3f940*/  MOV R16, UR61 ;  /* 0x0000003d00107c02 */ /* 0x001fe20008000f00 */
[----:B------:R-:W-:Y:S01]  /*3f950*/  ULDC UR61, c[0x0][0x22c] ;  /* 0x00008b00003d7ab9 */ /* 0x000fe20000000800 */
[----:B------:R-:W-:Y:S01]  /*3f960*/  VIADD R35, R2, 0xa3 ;  /* 0x000000a302237836 */ /* 0x000fe20000000000 */
[----:B------:R-:W-:Y:S01]  /*3f970*/  ISETP.LT.AND P0, PT, R28, UR61, !P6 ;  /* 0x0000003d1c007c0c */ /* 0x000fe2000f701270 */
[----:B------:R-:W-:Y:S01]  /*3f980*/  ULDC UR61, c[0x0][0x22c] ;  /* 0x00008b00003d7ab9 */ /* 0x000fe20000000800 */
[C---:B------:R-:W-:Y:S01]  /*3f990*/  VIADD R33, R2.reuse, 0xa2 ;  /* 0x000000a202217836 */ /* 0x040fe20000000000 */
[----:B------:R-:W2:Y:S01]  /*3f9a0*/  LDL.LU R143, [R1] ;  /* 0x00000000018f7983 */ /* 0x000ea20000300800 */
[----:B------:R-:W-:-:S02]  /*3f9b0*/  VIADD R34, R2, 0xa1 ;  /* 0x000000a102227836 */ /* 0x000fc40000000000 */
[C---:B------:R-:W-:Y:S01]  /*3f9c0*/  VIADD R36, R2.reuse, 0xa0 ;  /* 0x000000a002247836 */ /* 0x040fe20000000000 */
[----:B------:R-:W3:Y:S01]  /*3f9d0*/  LDL.LU R28, [R1+0x10] ;  /* 0x00001000011c7983 */ /* 0x000ee20000300800 */
[C---:B------:R-:W-:Y:S02]  /*3f9e0*/  VIADD R39, R2.reuse, 0x9f ;  /* 0x0000009f02277836 */ /* 0x040fe40000000000 */
[----:B------:R-:W-:Y:S01]  /*3f9f0*/  VIADD R37, R2, 0x9e ;  /* 0x0000009e02257836 */ /* 0x000fe20000000000 */
[----:B------:R-:W4:Y:S02]  /*3fa00*/  LDL.LU R138, [R1+0xc] ;  /* 0x00000c00018a7983 */ /* 0x000f240000300800 */
[----:B------:R-:W-:-:S04]  /*3fa10*/  @P0 LOP3.LUT R3, R3, 0x40000, RZ, 0xfc, !PT ;  /* 0x0004000003030812 */ /* 0x000fc800078efcff */
[----:B------:R-:W-:-:S04]  /*3fa20*/  LOP3.LUT R3, R3, 0xfffdffff, RZ, 0xc0, !PT ;  /* 0xfffdffff03037812 */ /* 0x000fc800078ec0ff */
[----:B------:R-:W-:Y:S02]  /*3fa30*/  @P2 LOP3.LUT R3, R3, 0x20000, RZ, 0xfc, !PT ;  /* 0x0002000003032812 */ /* 0x000fe400078efcff */
[----:B------:R-:W-:Y:S01]  /*3fa40*/  ISETP.LT.AND P0, PT, R29, UR4, !P6 ;  /* 0x000000041d007c0c */ /* 0x000fe2000f701270 */
[----:B------:R-:W-:Y:S01]  /*3fa50*/  ULDC UR4, c[0x0][0x22c] ;  /* 0x00008b0000047ab9 */ /* 0x000fe20000000800 */
[----:B------:R-:W-:-:S04]  /*3fa60*/  LOP3.LUT R3, R3, 0xfffeffff, RZ, 0xc0, !PT ;  /* 0xfffeffff03037812 */ /* 0x000fc800078ec0ff */
[----:B------:R-:W-:-:S04]  /*3fa70*/  @P1 LOP3.LUT R3, R3, 0x10000, RZ, 0xfc, !PT ;  /* 0x0001000003031812 */ /* 0x000fc800078efcff */
[----:B------:R-:W-:-:S04]  /*3fa80*/  LOP3.LUT R3, R3, 0xffff7fff, RZ, 0xc0, !PT ;  /* 0xffff7fff03037812 */ /* 0x000fc800078ec0ff */
[----:B------:R-:W-:Y:S02]  /*3fa90*/  @P0 LOP3.LUT R3, R3, 0x8000, RZ, 0xfc, !PT ;  /* 0x0000800003030812 */ /* 0x000fe400078efcff */
[----:B------:R-:W-:Y:S01]  /*3faa0*/  ISETP.LT.AND P0, PT, R31, UR61, !P6 ;  /* 0x0000003d1f007c0c */ /* 0x000fe2000f701270 */
[----:B------:R-:W-:Y:S01]  /*3fab0*/  ULDC UR61, c[0x0][0x22c] ;  /* 0x00008b00003d7ab9 */ /* 0x000fe20000000800 */
[----:B------:R-:W-:Y:S01]  /*3fac0*/  ISETP.LT.AND P2, PT, R25, UR8, !P6 ;  /* 0x0000000819007c0c */ /* 0x000fe2000f741270 */
[----:B------:R-:W-:Y:S01]  /*3fad0*/  ULDC UR8, c[0x0][0x22c] ;  /* 0x00008b0000087ab9 */ /* 0x000fe20000000800 */
[----:B------:R-:W-:Y:S01]  /*3fae0*/  LOP3.LUT R3, R3, 0xffffbfff, RZ, 0xc0, !PT ;  /* 0xffffbfff03037812 */ /* 0x000fe200078ec0ff */
[----:B------:R-:W-:Y:S01]  /*3faf0*/  VIADD R38, R2, 0x9d ;  /* 0x0000009d02267836 */ /* 0x000fe20000000000 */
[----:B------:R-:W-:Y:S01]  /*3fb00*/  ISETP.LT.AND P1, PT, R30, UR9, !P6 ;  /* 0x000000091e007c0c */ /* 0x000fe2000f721270 */
[----:B------:R-:W-:Y:S01]  /*3fb10*/  ULDC UR9, c[0x0][0x22c] ;  /* 0x00008b0000097ab9 */ /* 0x000fe20000000800 */
[C---:B------:R-:W-:Y:S01]  /*3fb20*/  VIADD R40, R2.reuse, 0x9c ;  /* 0x0000009c02287836 */ /* 0x040fe20000000000 */
[----:B------:R-:W3:Y:S04]  /*3fb30*/  LDL.LU R25, [R1+0x8] ;  /* 0x0000080001197983 */ /* 0x000ee80000300800 */
[----:B------:R-:W-:Y:S01]  /*3fb40*/  @P0 LOP3.LUT R3, R3, 0x4000, RZ, 0xfc, !PT ;  /* 0x0000400003030812 */ /* 0x000fe200078efcff */
[----:B------:R-:W-:Y:S01]  /*3fb50*/  VIADD R43, R2, 0x9b ;  /* 0x0000009b022b7836 */ /* 0x000fe20000000000 */
[----:B------:R-:W4:Y:S02]  /*3fb60*/  LDL.LU R30, [R1+0x4] ;  /* 0x00000400011e7983 */ /* 0x000f240000300800 */
[----:B------:R-:W-:-:S02]  /*3fb70*/  LOP3.LUT R3, R3, 0xffffdfff, RZ, 0xc0, !PT ;  /* 0xffffdfff03037812 */ /* 0x000fc400078ec0ff */
[----:B------:R-:W-:Y:S01]  /*3fb80*/  ISETP.LT.AND P0, PT, R32, UR4, !P6 ;  /* 0x0000000420007c0c */ /* 0x000fe2000f701270 */
[----:B------:R-:W-:Y:S01]  /*3fb90*/  ULDC UR4, c[0x0][0x22c] ;  /* 0x00008b0000047ab9 */ /* 0x000fe20000000800 */
[----:B------:R-:W-:Y:S01]  /*3fba0*/  @P2 LOP3.LUT R3, R3, 0x2000, RZ, 0xfc, !PT ;  /* 0x0000200003032812 */ /* 0x000fe200078efcff */
[C---:B------:R-:W-:Y:S01]  /*3fbb0*/  VIADD R44, R2.reuse, 0x98 ;  /* 0x00000098022c7836 */ /* 0x040fe20000000000 */
[----:B------:R-:W4:Y:S02]  /*3fbc0*/  LDL.LU R31, [R1+0x14] ;  /* 0x00001400011f7983 */ /* 0x000f240000300800 */
[----:B------:R-:W-:Y:S02]  /*3fbd0*/  LOP3.LUT R3, R3, 0xffffefff, RZ, 0xc0, !PT ;  /* 0xffffefff03037812 */ /* 0x000fe400078ec0ff */
[----:B------:R-:W-:Y:S01]  /*3fbe0*/  ISETP.LT.AND P2, PT, R33, UR8, !P6 ;  /* 0x0000000821007c0c */ /* 0x000fe2000f741270 */
[----:B------:R-:W-:Y:S01]  /*3fbf0*/  ULDC UR8, c[0x0][0x22c] ;  /* 0x00008b0000087ab9 */ /* 0x000fe20000000800 */
        /* <DEDUP_REMOVED lines=8> */
[----:B------:R-:W-:Y:S01]  /*3fc80*/  ISETP.LT.AND P0, PT, R35, UR61, !P6 ;  /* 0x0000003d23007c0c */ /* 0x000fe2000f701270 */
[----:B------:R-:W-:Y:S01]  /*3fc90*/  ULDC UR61, c[0x0][0x22c] ;  /* 0x00008b00003d7ab9 */ /* 0x000fe20000000800 */
[----:B------:R-:W-:Y:S01]  /*3fca0*/  LOP3.LUT R3, R3, 0xfffffbff, RZ, 0xc0, !PT ;  /* 0xfffffbff03037812 */ /* 0x000fe200078ec0ff */
[----:B------:R-:W-:Y:S01]  /*3fcb0*/  VIADD R42, R2, 0x99 ;  /* 0x00000099022a7836 */ /* 0x000fe20000000000 */
[----:B------:R-:W4:Y:S09]  /*3fcc0*/  LDL.LU R136, [R1+0x1c] ;  /* 0x00001c0001887983 */ /* 0x000f320000300800 */
        /* <DEDUP_REMOVED lines=13> */
[----:B------:R-:W-:Y:S02]  /*3fda0*/  LOP3.LUT R3, R3, 0xffffffbf, RZ, 0xc0, !PT ;  /* 0xffffffbf03037812 */ /* 0x000fe400078ec0ff */
[----:B------:R-:W-:Y:S01]  /*3fdb0*/  ISETP.LT.AND P1, PT, R38, UR9, !P6 ;  /* 0x0000000926007c0c */ /* 0x000fe2000f721270 */
[----:B------:R-:W-:-:S06]  /*3fdc0*/  ULDC UR9, c[0x0][0x22c] ;  /* 0x00008b0000097ab9 */ /* 0x000fcc0000000800 */
        /* <DEDUP_REMOVED lines=11> */
[----:B------:R-:W-:Y:S02]  /*3fe80*/  LOP3.LUT R3, R3, 0xfffffffb, RZ, 0xc0, !PT ;  /* 0xfffffffb03037812 */ /* 0x000fe400078ec0ff */
[----:B------:R-:W-:Y:S01]  /*3fe90*/  ISETP.LT.AND P2, PT, R41, UR8, !P6 ;  /* 0x0000000829007c0c */ /* 0x000fe2000f741270 */
[----:B------:R-:W-:Y:S01]  /*3fea0*/  VIADD R45, R2, 0x96 ;  /* 0x00000096022d7836 */ /* 0x000fe20000000000 */
[----:B------:R-:W-:Y:S01]  /*3feb0*/  ISETP.LT.AND P1, PT, R42, UR9, !P6 ;  /* 0x000000092a007c0c */ /* 0x000fe2000f721270 */
[----:B------:R-:W-:Y:S01]  /*3fec0*/  ULDC UR8, c[0x0][0x22c] ;  /* 0x00008b0000087ab9 */ /* 0x000fe20000000800 */
[----:B------:R-:W-:Y:S01]  /*3fed0*/  VIADD R46, R2, 0x95 ;  /* 0x00000095022e7836 */ /* 0x000fe20000000000 */
[----:B------:R-:W-:-:S04]  /*3fee0*/  ULDC UR9, c[0x0][0x22c] ;  /* 0x00008b0000097ab9 */ /* 0x000fc80000000800 */
[----:B------:R-:W-:Y:S02]  /*3fef0*/  @P0 LOP3.LUT R3, R3, 0x4, RZ, 0xfc, !PT ;  /* 0x0000000403030812 */ /* 0x000fe400078efcff */
[----:B------:R-:W-:Y:S01]  /*3ff00*/  ISETP.LT.AND P0, PT, R44, UR4, !P6 ;  /* 0x000000042c007c0c */ /* 0x000fe2000f701270 */
[----:B------:R-:W-:Y:S01]  /*3ff10*/  VIADD R48, R2, 0x94 ;  /* 0x0000009402307836 */ /* 0x000fe20000000000 */
[----:B------:R-:W-:Y:S01]  /*3ff20*/  LOP3.LUT R3, R3, 0xfffffffd, RZ, 0xc0, !PT ;  /* 0xfffffffd03037812 */ /* 0x000fe200078ec0ff */
[----:B------:R-:W-:-:S10]  /*3ff30*/  ULDC UR4, c[0x0][0x22c] ;  /* 0x00008b0000047ab9 */ /* 0x000fd40000000800 */
[----:B------:R-:W-:Y:S02]  /*3ff40*/  @P0 LOP3.LUT R9, R9, 0x80000000, RZ, 0xfc, !PT ;  /* 0x8000000009090812 */ /* 0x000fe400078efcff */
[----:B------:R-:W-:Y:S01]  /*3ff50*/  ISETP.LT.AND P0, PT, R47, UR61, !P6 ;  /* 0x0000003d2f007c0c */ /* 0x000fe2000f701270 */
[C---:B------:R-:W-:Y:S01]  /*3ff60*/  VIADD R51, R2.reuse, 0x93 ;  /* 0x0000009302337836 */ /* 0x040fe20000000000 */
[----:B------:R-:W-:Y:S01]  /*3ff70*/  @P2 LOP3.LUT R3, R3, 0x2, RZ, 0xfc, !PT ;  /* 0x0000000203032812 */ /* 0x000fe200078efcff */
[----:B------:R-:W-:Y:S01]  /*3ff80*/  ULDC UR61, c[0x0][0x22c] ;  /* 0x00008b00003d7ab9 */ /* 0x000fe20000000800 */
[----:B------:R-:W-:Y:S01]  /*3ff90*/  ISETP.LT.AND P2, PT, R45, UR8, !P6 ;  /* 0x000000082d007c0c */ /* 0x000fe2000f741270 */
[----:B------:R-:W-:Y:S01]  /*3ffa0*/  VIADD R49, R2, 0x92 ;  /* 0x0000009202317836 */ /* 0x000fe20000000000 */
[----:B------:R-:W-:Y:S01]  /*3ffb0*/  LOP3.LUT R9, R9, 0xbfffffff, RZ, 0xc0, !PT ;  /* 0xbfffffff09097812 */ /* 0x000fe200078ec0ff */
[----:B------:R-:W-:Y:S01]  /*3ffc0*/  ULDC UR8, c[0x0][0x22c] ;  /* 0x00008b0000087ab9 */ /* 0x000fe20000000800 */
[----:B------:R-:W-:-:S05]  /*3ffd0*/  LOP3.LUT R3, R3, 0xfffffffe, RZ, 0xc0, !PT ;  /* 0xfffffffe03037812 */ /* 0x000fca00078ec0ff */
[----:B------:R-:W-:Y:S02]  /*3ffe0*/  @P0 LOP3.LUT R9, R9, 0x40000000, RZ, 0xfc, !PT ;  /* 0x4000000009090812 */ /* 0x000fe400078efcff */
[----:B------:R-:W-:Y:S02]  /*3fff0*/  @P1 LOP3.LUT R3, R3, 0x1, RZ, 0xfc, !PT ;  /* 0x0000000103031812 */ /* 0x000fe400078efcff */
[----:B------:R-:W-:Y:S01]  /*40000*/  ISETP.LT.AND P1, PT, R46, UR9, !P6 ;  /* 0x000000092e007c0c */ /* 0x000fe2000f721270 */
[----:B------:R-:W-:Y:S01]  /*40010*/  VIADD R50, R2, 0x91 ;  /* 0x0000009102327836 */ /* 0x000fe20000000000 */
[----:B------:R-:W-:Y:S01]  /*40020*/  LOP3.LUT R9, R9, 0xdfffffff, RZ, 0xc0, !PT ;  /* 0xdfffffff09097812 */ /* 0x000fe200078ec0ff */
[----:B------:R-:W-:-:S03]  /*40030*/  ULDC UR9, c[0x0][0x22c] ;  /* 0x00008b0000097ab9 */ /* 0x000fc60000000800 */
[----:B------:R-:W-:Y:S02]  /*40040*/  @P2 LOP3.LUT R9, R9, 0x20000000, RZ, 0xfc, !PT ;  /* 0x2000000009092812 */ /* 0x000fe400078efcff */
[----:B------:R-:W-:Y:S01]  /*40050*/  ISETP.LT.AND P0, PT, R48, UR4, !P6 ;  /* 0x0000000430007c0c */ /* 0x000fe2000f701270 */
[----:B------:R-:W-:Y:S01]  /*40060*/  VIADD R53, R2, 0x90 ;  /* 0x0000009002357836 */ /* 0x000fe20000000000 */
[----:B------:R-:W-:Y:S01]  /*40070*/  LOP3.LUT R9, R9, 0xefffffff, RZ, 0xc0, !PT ;  /* 0xefffffff09097812 */ /* 0x000fe200078ec0ff */
[----:B------:R-:W-:-:S03]  /*40080*/  ULDC UR4, c[0x0][0x22c] ;  /* 0x00008b0000047ab9 */ /* 0x000fc60000000800 */
[----:B------:R-:W-:-:S04]  /*40090*/  @P1 LOP3.LUT R9, R9, 0x10000000, RZ, 0xfc, !PT ;  /* 0x1000000009091812 */ /* 0x000fc800078efcff */
[----:B------:R-:W-:-:S04]  /*400a0*/  LOP3.LUT R9, R9, 0xf7ffffff, RZ, 0xc0, !PT ;  /* 0xf7ffffff09097812 */ /* 0x000fc800078ec0ff */
[----:B------:R-:W-:Y:S02]  /*400b0*/  @P0 LOP3.LUT R9, R9, 0x8000000, RZ, 0xfc, !PT ;  /* 0x0800000009090812 */ /* 0x000fe400078efcff */
[----:B------:R-:W-:Y:S01]  /*400c0*/  ISETP.LT.AND P0, PT, R51, UR61, !P6 ;  /* 0x0000003d33007c0c */ /* 0x000fe2000f701270 */
[C---:B------:R-:W-:Y:S01]  /*400d0*/  VIADD R55, R2.reuse, 0x8f ;  /* 0x0000008f02377836 */ /* 0x040fe20000000000 */
[----:B------:R-:W-:Y:S01]  /*400e0*/  ISETP.LT.AND P2, PT, R49, UR8, !P6 ;  /* 0x0000000831007c0c */ /* 0x000fe2000f741270 */
[----:B------:R-:W-:Y:S01]  /*400f0*/  ULDC UR61, c[0x0][0x22c] ;  /* 0x00008b00003d7ab9 */ /* 0x000fe20000000800 */
[----:B------:R-:W-:Y:S01]  /*40100*/  LOP3.LUT R9, R9, 0xfbffffff, RZ, 0xc0, !PT ;  /* 0xfbffffff09097812 */ /* 0x000fe200078ec0ff */
[----:B------:R-:W-:Y:S01]  /*40110*/  VIADD R52, R2, 0x8e ;  /* 0x0000008e02347836 */ /* 0x000fe20000000000 */
[----:B------:R-:W-:Y:S01]  /*40120*/  ISETP.LT.AND P1, PT, R50, UR9, !P6 ;  /* 0x0000000932007c0c */ /* 0x000fe2000f721270 */
[----:B------:R-:W-:Y:S01]  /*40130*/  ULDC UR8, c[0x0][0x22c] ;  /* 0x00008b0000087ab9 */ /* 0x000fe20000000800 */
[----:B------:R-:W-:Y:S01]  /*40140*/  VIADD R54, R2, 0x8d ;  /* 0x0000008d02367836 */ /* 0x000fe20000000000 */
[----:B------:R-:W-:-:S04]  /*40150*/  ULDC UR9, c[0x0][0x22c] ;  /* 0x00008b0000097ab9 */ /* 0x000fc80000000800 */
[----:B------:R-:W-:-:S04]  /*40160*/  @P0 LOP3.LUT R9, R9, 0x4000000, RZ, 0xfc, !PT ;  /* 0x0400000009090812 */ /* 0x000fc800078efcff */
[----:B------:R-:W-:-:S04]  /*40170*/  LOP3.LUT R9, R9, 0xfdffffff, RZ, 0xc0, !PT ;  /* 0xfdffffff09097812 */ /* 0x000fc800078ec0ff */
        /* <DEDUP_REMOVED lines=9> */
[----:B------:R-:W-:Y:S01]  /*40210*/  VIADD R59, R2, 0x8b ;  /* 0x0000008b023b7836 */ /* 0x000fe20000000000 */
        /* <DEDUP_REMOVED lines=85> */
[C---:B------:R-:W-:Y:S01]  /*40770*/  VIADD R73, R2.reuse, 0x7a ;  /* 0x0000007a02497836 */ /* 0x040fe20000000000 */
[----:B------:R-:W-:Y:S01]  /*40780*/  ULDC UR8, c[0x0][0x22c] ;  /* 0x00008b0000087ab9 */ /* 0x000fe20000000800 */
[----:B------:R-:W-:Y:S01]  /*40790*/  VIADD R80, R2, 0x77 ;  /* 0x0000007702507836 */ /* 0x000fe20000000000 */
[----:B------:R-:W-:-:S03]  /*407a0*/  ULDC UR9, c[0x0][0x22c] ;  /* 0x00008b0000097ab9 */ /* 0x000fc60000000800 */
        /* <DEDUP_REMOVED lines=10> */
[C---:B------:R-:W-:Y:S01]  /*40850*/  VIADD R74, R2.reuse, 0x79 ;  /* 0x00000079024a7836 */ /* 0x040fe20000000000 */
[----:B------:R-:W-:Y:S01]  /*40860*/  LOP3.LUT R9, R9, 0xfffffffb, RZ, 0xc0, !PT ;  /* 0xfffffffb09097812 */ /* 0x000fe200078ec0ff */
[----:B------:R-:W-:Y:S01]  /*40870*/  ULDC UR61, c[0x0][0x22c] ;  /* 0x00008b00003d7ab9 */ /* 0x000fe20000000800 */
        /* <DEDUP_REMOVED lines=100> */
[C---:B------:R-:W-:Y:S01]  /*40ec0*/  VIADD R11, R2.reuse, 0x62 ;  /* 0x00000062020b7836 */ /* 0x040fe20000000000 */
        /* <DEDUP_REMOVED lines=55> */
[----:B------:R-:W-:Y:S01]  /*41240*/  VIADD R104, R2, 0x59 ;  /* 0x0000005902687836 */ /* 0x000fe20000000000 */
        /* <DEDUP_REMOVED lines=15> */
[----:B------:R-:W-:Y:S01]  /*41340*/  VIADD R113, R2, 0x53 ;  /* 0x0000005302717836 */ /* 0x000fe20000000000 */
        /* <DEDUP_REMOVED lines=146> */
[C---:B------:R-:W-:Y:S01]  /*41c70*/  VIADD R140, R2.reuse, 0x36 ;  /* 0x00000036028c7836 */ /* 0x040fe20000000000 */
        /* <DEDUP_REMOVED lines=161> */
[----:B------:R-:W-:-:S05]  /*42690*/  ULDC UR9, c[0x0][0x22c] ;  /* 0x00008b0000097ab9 */ /* 0x000fca0000000800 */
[----:B------:R-:W-:Y:S02]  /*426a0*/  @P0 LOP3.LUT R6, R6, 0x4, RZ, 0xfc, !PT ;  /* 0x0000000406060812 */ /* 0x000fe400078efcff */
[----:B------:R-:W-:Y:S01]  /*426b0*/  ISETP.LT.AND P0, PT, R171, UR4, !P6 ;  /* 0x00000004ab007c0c */ /* 0x000fe2000f701270 */
[----:B------:R-:W-:Y:S01]  /*426c0*/  ULDC UR4, c[0x0][0x22c] ;  /* 0x00008b0000047ab9 */ /* 0x000fe20000000800 */
[----:B------:R-:W-:-:S11]  /*426d0*/  LOP3.LUT R6, R6, 0xfffffffd, RZ, 0xc0, !PT ;  /* 0xfffffffd06067812 */ /* 0x000fd600078ec0ff */
[----:B------:R-:W-:Y:S02]  /*426e0*/  @P0 LOP3.LUT R5, R5, 0x80000000, RZ, 0xfc, !PT ;  /* 0x8000000005050812 */ /* 0x000fe400078efcff */
[----:B------:R-:W-:Y:S01]  /*426f0*/  ISETP.LT.AND P0, PT, R172, UR61, !P6 ;  /* 0x0000003dac007c0c */ /* 0x000fe2000f701270 */
[----:B------:R-:W-:Y:S01]  /*42700*/  ULDC UR61, c[0x0][0x22c] ;  /* 0x00008b00003d7ab9 */ /* 0x000fe20000000800 */
[----:B------:R-:W-:Y:S02]  /*42710*/  @P2 LOP3.LUT R6, R6, 0x2, RZ, 0xfc, !PT ;  /* 0x0000000206062812 */ /* 0x000fe400078efcff */
[----:B------:R-:W-:Y:S01]  /*42720*/  ISETP.LT.AND P2, PT, R173, UR8, !P6 ;  /* 0x00000008ad007c0c */ /* 0x000fe2000f741270 */
[----:B------:R-:W-:Y:S01]  /*42730*/  ULDC UR8, c[0x0][0x22c] ;  /* 0x00008b0000087ab9 */ /* 0x000fe20000000800 */
[----:B------:R-:W-:Y:S02]  /*42740*/  LOP3.LUT R5, R5, 0xbfffffff, RZ, 0xc0, !PT ;  /* 0xbfffffff05057812 */ /* 0x000fe400078ec0ff */
[----:B------:R-:W-:-:S05]  /*42750*/  LOP3.LUT R6, R6, 0xfffffffe, RZ, 0xc0, !PT ;  /* 0xfffffffe06067812 */ /* 0x000fca00078ec0ff */
[----:B------:R-:W-:Y:S02]  /*42760*/  @P0 LOP3.LUT R5, R5, 0x40000000, RZ, 0xfc, !PT ;  /* 0x4000000005050812 */ /* 0x000fe400078efcff */
[----:B------:R-:W-:Y:S02]  /*42770*/  @P1 LOP3.LUT R6, R6, 0x1, RZ, 0xfc, !PT ;  /* 0x0000000106061812 */ /* 0x000fe400078efcff */
[----:B------:R-:W-:Y:S01]  /*42780*/  ISETP.LT.AND P1, PT, R174, UR9, !P6 ;  /* 0x00000009ae007c0c */ /* 0x000fe2000f721270 */
[----:B------:R-:W-:Y:S01]  /*42790*/  ULDC UR9, c[0x0][0x22c] ;  /* 0x00008b0000097ab9 */ /* 0x000fe20000000800 */
        /* <DEDUP_REMOVED lines=29> */
[----:B------:R-:W-:Y:S01]  /*42970*/  ULDC UR8, c[0x0][0x22c] ;  /* 0x00008b0000087ab9 */ /* 0x000fe20000000800 */
        /* <DEDUP_REMOVED lines=31> */
[----:B------:R-:W-:Y:S01]  /*42b70*/  ULDC UR8, c[0x0][0x22c] ;  /* 0x00008b0000087ab9 */ /* 0x000fe20000000800 */
[----:B------:R-:W-:Y:S01]  /*42b80*/  ISETP.LT.AND P1, PT, R189, UR9, !P6 ;  /* 0x00000009bd007c0c */ /* 0x000fe2000f721270 */
[----:B------:R-:W-:-:S06]  /*42b90*/  ULDC UR9, c[0x0][0x22c] ;  /* 0x00008b0000097ab9 */ /* 0x000fcc0000000800 */
[----:B------:R-:W-:Y:S02]  /*42ba0*/  @P0 LOP3.LUT R5, R5, 0x4000, RZ, 0xfc, !PT ;  /* 0x0000400005050812 */ /* 0x000fe400078efcff */
[----:B------:R-:W-:Y:S01]  /*42bb0*/  ISETP.LT.AND P0, PT, R190, UR4, !P6 ;  /* 0x00000004be007c0c */ /* 0x000fe2000f701270 */
[----:B------:R-:W-:Y:S01]  /*42bc0*/  VIADD R57, R2, 0xb2 ;  /* 0x000000b202397836 */ /* 0x000fe20000000000 */
[----:B------:R-:W-:Y:S01]  /*42bd0*/  LOP3.LUT R5, R5, 0xffffdfff, RZ, 0xc0, !PT ;  /* 0xffffdfff05057812 */ /* 0x000fe200078ec0ff */
[----:B------:R-:W-:-:S03]  /*42be0*/  ULDC UR4, c[0x0][0x22c] ;  /* 0x00008b0000047ab9 */ /* 0x000fc60000000800 */
[----:B------:R-:W-:-:S04]  /*42bf0*/  @P2 LOP3.LUT R5, R5, 0x2000, RZ, 0xfc, !PT ;  /* 0x0000200005052812 */ /* 0x000fc800078efcff */
[----:B------:R-:W-:-:S03]  /*42c00*/  LOP3.LUT R5, R5, 0xffffefff, RZ, 0xc0, !PT ;  /* 0xffffefff05057812 */ /* 0x000fc600078ec0ff */
[----:B------:R-:W-:Y:S02]  /*42c10*/  @P0 LOP3.LUT R4, R4, 0x8, RZ, 0xfc, !PT ;  /* 0x0000000804040812 */ /* 0x000fe400078efcff */
[----:B------:R-:W-:Y:S01]  /*42c20*/  ISETP.LT.AND P0, PT, R192, UR61, !P6 ;  /* 0x0000003dc0007c0c */ /* 0x000fe2000f701270 */
[----:B------:R-:W-:Y:S01]  /*42c30*/  ULDC UR61, c[0x0][0x22c] ;  /* 0x00008b00003d7ab9 */ /* 0x000fe20000000800 */
[----:B------:R-:W-:Y:S02]  /*42c40*/  @P1 LOP3.LUT R5, R5, 0x1000, RZ, 0xfc, !PT ;  /* 0x0000100005051812 */ /* 0x000fe400078efcff */
[----:B------:R-:W-:Y:S02]  /*42c50*/  LOP3.LUT R4, R4, 0xfffffffd, RZ, 0xc0, !PT ;  /* 0xfffffffd04047812 */ /* 0x000fe400078ec0ff */
[----:B------:R-:W-:Y:S01]  /*42c60*/  ISETP.LT.AND P1, PT, R191, UR8, !P6 ;  /* 0x00000008bf007c0c */ /* 0x000fe2000f721270 */
[----:B------:R-:W-:Y:S01]  /*42c70*/  ULDC UR8, c[0x0][0x22c] ;  /* 0x00008b0000087ab9 */ /* 0x000fe20000000800 */
[----:B------:R-:W-:-:S05]  /*42c80*/  LOP3.LUT R4, R4, 0xfffffffb, RZ, 0xc0, !PT ;  /* 0xfffffffb04047812 */ /* 0x000fca00078ec0ff */
[----:B------:R-:W-:Y:S02]  /*42c90*/  @P0 LOP3.LUT R4, R4, 0x4, RZ, 0xfc, !PT ;  /* 0x0000000404040812 */ /* 0x000fe400078efcff */
[----:B------:R-:W-:Y:S01]  /*42ca0*/  ISETP.LT.AND P0, PT, R193, UR9, !P6 ;  /* 0x00000009c1007c0c */ /* 0x000fe2000f701270 */
[----:B------:R-:W-:-:S03]  /*42cb0*/  ULDC UR9, c[0x0][0x22c] ;  /* 0x00008b0000097ab9 */ /* 0x000fc60000000800 */
[----:B------:R-:W-:-:S04]  /*42cc0*/  @P1 LOP3.LUT R4, R4, 0x2, RZ, 0xfc, !PT ;  /* 0x0000000204041812 */ /* 0x000fc800078efcff */
[----:B------:R-:W-:-:S05]  /*42cd0*/  LOP3.LUT R4, R4, 0xfffffffe, RZ, 0xc0, !PT ;  /* 0xfffffffe04047812 */ /* 0x000fca00078ec0ff */
        /* <DEDUP_REMOVED lines=9> */
[----:B------:R-:W-:Y:S02]  /*42d70*/  LOP3.LUT R5, R5, 0xfffffbff, RZ, 0xc0, !PT ;  /* 0xfffffbff05057812 */ /* 0x000fe400078ec0ff */
[----:B------:R-:W-:Y:S01]  /*42d80*/  ISETP.LT.AND P4, PT, R2, UR4, !P6 ;  /* 0x0000000402007c0c */ /* 0x000fe2000f781270 */
[----:B------:R-:W-:Y:S01]  /*42d90*/  ULDC UR4, c[0x0][0x22c] ;  /* 0x00008b0000047ab9 */ /* 0x000fe20000000800 */
        /* <DEDUP_REMOVED lines=44> */
[----:B------:R-:W-:Y:S01]  /*43060*/  ISETP.LT.AND P1, PT, R206, UR9, !P6 ;  /* 0x00000009ce007c0c */ /* 0x000fe2000f721270 */
[----:B------:R-:W-:-:S08]  /*43070*/  ULDC UR9, c[0x0][0x22c] ;  /* 0x00008b0000097ab9 */ /* 0x000fd00000000800 */
        /* <DEDUP_REMOVED lines=165> */
[----:B--2---:R-:W-:Y:S01]  /*43ad0*/  ISETP.LT.AND P0, PT, R143, UR4, !P6 ;  /* 0x000000048f007c0c */ /* 0x004fe2000f701270 */
[----:B------:R-:W-:Y:S01]  /*43ae0*/  ULDC UR4, c[0x0][0x22c] ;  /* 0x00008b0000047ab9 */ /* 0x000fe20000000800 */
[----:B------:R-:W-:Y:S01]  /*43af0*/  LOP3.LUT R250, R250, 0xffdfffff, RZ, 0xc0, !PT ;  /* 0xffdffffffafa7812 */ /* 0x000fe200078ec0ff */
[----:B------:R-:W2:Y:S03]  /*43b00*/  LDL.LU R143, [R1+0x20] ;  /* 0x00002000018f7983 */ /* 0x000ea60000300800 */
[----:B------:R-:W-:-:S04]  /*43b10*/  @P1 LOP3.LUT R250, R250, 0x200000, RZ, 0xfc, !PT ;  /* 0x00200000fafa1812 */ /* 0x000fc800078efcff */
[----:B------:R-:W-:Y:S02]  /*43b20*/  LOP3.LUT R250, R250, 0xffefffff, RZ, 0xc0, !PT ;  /* 0xffeffffffafa7812 */ /* 0x000fe400078ec0ff */
[----:B---3--:R-:W-:Y:S01]  /*43b30*/  ISETP.LT.AND P2, PT, R25, UR8, !P6 ;  /* 0x0000000819007c0c */ /* 0x008fe2000f741270 */
[----:B------:R-:W-:Y:S01]  /*43b40*/  ULDC UR8, c[0x0][0x22c] ;  /* 0x00008b0000087ab9 */ /* 0x000fe20000000800 */
[----:B------:R-:W-:Y:S02]  /*43b50*/  @P0 LOP3.LUT R250, R250, 0x100000, RZ, 0xfc, !PT ;  /* 0x00100000fafa0812 */ /* 0x000fe400078efcff */
[----:B----4-:R-:W-:Y:S01]  /*43b60*/  ISETP.LT.AND P0, PT, R30, UR61, !P6 ;  /* 0x0000003d1e007c0c */ /* 0x010fe2000f701270 */
[----:B------:R-:W-:Y:S01]  /*43b70*/  ULDC UR61, c[0x0][0x22c] ;  /* 0x00008b00003d7ab9 */ /* 0x000fe20000000800 */
[----:B------:R-:W3:Y:S04]  /*43b80*/  LDL.LU R30, [R1+0x24] ;  /* 0x00002400011e7983 */ /* 0x000ee80000300800 */
[----:B------:R-:W4:Y:S01]  /*43b90*/  LDL.LU R25, [R1+0x28] ;  /* 0x0000280001197983 */ /* 0x000f220000300800 */
[----:B------:R-:W-:-:S02]  /*43ba0*/  LOP3.LUT R250, R250, 0xfff7ffff, RZ, 0xc0, !PT ;  /* 0xfff7fffffafa7812 */ /* 0x000fc400078ec0ff */
[----:B------:R-:W-:Y:S01]  /*43bb0*/  ISETP.LT.AND P1, PT, R138, UR9, !P6 ;  /* 0x000000098a007c0c */ /* 0x000fe2000f721270 */
[----:B------:R-:W-:Y:S01]  /*43bc0*/  ULDC UR9, c[0x0][0x22c] ;  /* 0x00008b0000097ab9 */ /* 0x000fe20000000800 */
[----:B------:R-:W3:Y:S02]  /*43bd0*/  LDL.LU R138, [R1+0x2c] ;  /* 0x00002c00018a7983 */ /* 0x000ee40000300800 */
[----:B------:R-:W-:-:S04]  /*43be0*/  @P0 LOP3.LUT R250, R250, 0x80000, RZ, 0xfc, !PT ;  /* 0x00080000fafa0812 */ /* 0x000fc800078efcff */
[----:B------:R-:W-:-:S04]  /*43bf0*/  LOP3.LUT R250, R250, 0xfffbffff, RZ, 0xc0, !PT ;  /* 0xfffbfffffafa7812 */ /* 0x000fc800078ec0ff */
[----:B------:R-:W-:Y:S02]  /*43c00*/  @P2 LOP3.LUT R250, R250, 0x40000, RZ, 0xfc, !PT ;  /* 0x00040000fafa2812 */ /* 0x000fe400078efcff */
[----:B------:R-:W-:Y:S01]  /*43c10*/  ISETP.LT.AND P0, PT, R28, UR4, !P6 ;  /* 0x000000041c007c0c */ /* 0x000fe2000f701270 */
[----:B------:R-:W-:Y:S01]  /*43c20*/  ULDC UR4, c[0x0][0x22c] ;  /* 0x00008b0000047ab9 */ /* 0x000fe20000000800 */
[----:B------:R-:W3:Y:S01]  /*43c30*/  LDL.LU R28, [R1+0x30] ;  /* 0x00003000011c7983 */ /* 0x000ee20000300800 */
[----:B------:R-:W-:-:S04]  /*43c40*/  LOP3.LUT R250, R250, 0xfffdffff, RZ, 0xc0, !PT ;  /* 0xfffdfffffafa7812 */ /* 0x000fc800078ec0ff */
[----:B------:R-:W-:-:S04]  /*43c50*/  @P1 LOP3.LUT R250, R250, 0x20000, RZ, 0xfc, !PT ;  /* 0x00020000fafa1812 */ /* 0x000fc800078efcff */
[----:B------:R-:W-:-:S04]  /*43c60*/  LOP3.LUT R250, R250, 0xfffeffff, RZ, 0xc0, !PT ;  /* 0xfffefffffafa7812 */ /* 0x000fc800078ec0ff */
[----:B------:R-:W-:Y:S02]  /*43c70*/  @P0 LOP3.LUT R250, R250, 0x10000, RZ, 0xfc, !PT ;  /* 0x00010000fafa0812 */ /* 0x000fe400078efcff */
[----:B------:R-:W-:Y:S01]  /*43c80*/  ISETP.LT.AND P0, PT, R31, UR61, !P6 ;  /* 0x0000003d1f007c0c */ /* 0x000fe2000f701270 */
[----:B------:R-:W-:Y:S01]  /*43c90*/  ULDC UR61, c[0x0][0x22c] ;  /* 0x00008b00003d7ab9 */ /* 0x000fe20000000800 */
[----:B------:R-:W3:Y:S01]  /*43ca0*/  LDL.LU R31, [R1+0x34] ;  /* 0x00003400011f7983 */ /* 0x000ee20000300800 */
[----:B------:R-:W-:Y:S01]  /*43cb0*/  ISETP.LT.AND P2, PT, R29, UR8, !P6 ;  /* 0x000000081d007c0c */ /* 0x000fe2000f741270 */
[----:B------:R-:W-:Y:S02]  /*43cc0*/  ULDC UR8, c[0x0][0x22c] ;  /* 0x00008b0000087ab9 */ /* 0x000fe40000000800 */
[----:B------:R-:W3:Y:S01]  /*43cd0*/  LDL.LU R29, [R1+0x38] ;  /* 0x00003800011d7983 */ /* 0x000ee20000300800 */
[----:B------:R-:W-:Y:S01]  /*43ce0*/  ISETP.LT.AND P1, PT, R136, UR9, !P6 ;  /* 0x0000000988007c0c */ /* 0x000fe2000f721270 */
[----:B------:R-:W-:-:S02]  /*43cf0*/  ULDC UR9, c[0x0][0x22c] ;  /* 0x00008b0000097ab9 */ /* 0x000fc40000000800 */
[----:B------:R-:W3:Y:S01]  /*43d00*/  LDL.LU R136, [R1+0x3c] ;  /* 0x00003c0001887983 */ /* 0x000ee20000300800 */
[----:B------:R-:W-:-:S04]  /*43d10*/  LOP3.LUT R250, R250, 0xffff7fff, RZ, 0xc0, !PT ;  /* 0xffff7ffffafa7812 */ /* 0x000fc800078ec0ff */
[----:B------:R-:W-:-:S04]  /*43d20*/  @P0 LOP3.LUT R250, R250, 0x8000, RZ, 0xfc, !PT ;  /* 0x00008000fafa0812 */ /* 0x000fc800078efcff */
[----:B------:R-:W-:-:S04]  /*43d30*/  LOP3.LUT R250, R250, 0xffffbfff, RZ, 0xc0, !PT ;  /* 0xffffbffffafa7812 */ /* 0x000fc800078ec0ff */
[----:B------:R-:W-:Y:S02]  /*43d40*/  @P2 LOP3.LUT R250, R250, 0x4000, RZ, 0xfc, !PT ;  /* 0x00004000fafa2812 */ /* 0x000fe400078efcff */
[----:B--2---:R-:W-:Y:S01]  /*43d50*/  ISETP.LT.AND P0, PT, R143, UR4, !P6 ;  /* 0x000000048f007c0c */ /* 0x004fe2000f701270 */
[----:B------:R-:W-:Y:S01]  /*43d60*/  ULDC UR4, c[0x0][0x22c] ;  /* 0x00008b0000047ab9 */ /* 0x000fe20000000800 */
[----:B------:R-:W2:Y:S01]  /*43d70*/  LDL.LU R143, [R1+0x40] ;  /* 0x00004000018f7983 */ /* 0x000ea20000300800 */
[----:B----4-:R-:W-:Y:S01]  /*43d80*/  ISETP.LT.AND P2, PT, R25, UR8, !P6 ;  /* 0x0000000819007c0c */ /* 0x010fe2000f741270 */
[----:B------:R-:W-:Y:S02]  /*43d90*/  ULDC UR8, c[0x0][0x22c] ;  /* 0x00008b0000087ab9 */ /* 0x000fe40000000800 */
[----:B------:R-:W4:Y:S01]  /*43da0*/  LDL.LU R25, [R1+0x44] ;  /* 0x0000440001197983 */ /* 0x000f220000300800 */
[----:B------:R-:W-:-:S04]  /*43db0*/  LOP3.LUT R250, R250, 0xffffdfff, RZ, 0xc0, !PT ;  /* 0xffffdffffafa7812 */ /* 0x000fc800078ec0ff */
[----:B------:R-:W-:-:S04]  /*43dc0*/  @P1 LOP3.LUT R250, R250, 0x2000, RZ, 0xfc, !PT ;  /* 0x00002000fafa1812 */ /* 0x000fc800078efcff */
[----:B------:R-:W-:-:S04]  /*43dd0*/  LOP3.LUT R250, R250, 0xffffefff, RZ, 0xc0, !PT ;  /* 0xffffeffffafa7812 */ /* 0x000fc800078ec0ff */
[----:B------:R-:W-:Y:S02]  /*43de0*/  @P0 LOP3.LUT R250, R250, 0x1000, RZ, 0xfc, !PT ;  /* 0x00001000fafa0812 */ /* 0x000fe400078efcff */
[----:B---3--:R-:W-:Y:S01]  /*43df0*/  ISETP.LT.AND P0, PT, R30, UR61, !P6 ;  /* 0x0000003d1e007c0c */ /* 0x008fe2000f701270 */
[----:B------:R-:W-:Y:S01]  /*43e00*/  ULDC UR61, c[0x0][0x22c] ;  /* 0x00008b00003d7ab9 */ /* 0x000fe20000000800 */
[----:B------:R-:W-:Y:S02]  /*43e10*/  LOP3.LUT R250, R250, 0xfffff7ff, RZ, 0xc0, !PT ;  /* 0xfffff7fffafa7812 */ /* 0x000fe400078ec0ff */
[----:B------:R-:W-:Y:S01]  /*43e20*/  ISETP.LT.AND P1, PT, R138, UR9, !P6 ;  /* 0x000000098a007c0c */ /* 0x000fe2000f721270 */
[----:B------:R-:W-:Y:S01]  /*43e30*/  ULDC UR9, c[0x0][0x22c] ;  /* 0x00008b0000097ab9 */ /* 0x000fe20000000800 */
[----:B------:R-:W3:Y:S07]  /*43e40*/  LDL.LU R138, [R1+0x48] ;  /* 0x00004800018a7983 */ /* 0x000eee0000300800 */
[----:B------:R-:W-:-:S04]  /*43e50*/  @P0 LOP3.LUT R250, R250, 0x800, RZ, 0xfc, !PT ;  /* 0x00000800fafa0812 */ /* 0x000fc800078efcff */
[----:B------:R-:W-:-:S04]  /*43e60*/  LOP3.LUT R250, R250, 0xfffffbff, RZ, 0xc0, !PT ;  /* 0xfffffbfffafa7812 */ /* 0x000fc800078ec0ff */
[----:B------:R-:W-:Y:S02]  /*43e70*/  @P2 LOP3.LUT R250, R250, 0x400, RZ, 0xfc, !PT ;  /* 0x00000400fafa2812 */ /* 0x000fe400078efcff */
[----:B------:R-:W-:Y:S01]  /*43e80*/  ISETP.LT.AND P0, PT, R28, UR4, !P6 ;  /* 0x000000041c007c0c */ /* 0x000fe2000f701270 */
[----:B------:R-:W-:Y:S01]  /*43e90*/  ULDC UR4, c[0x0][0x22c] ;  /* 0x00008b0000047ab9 */ /* 0x000fe20000000800 */
[----:B------:R-:W-:Y:S01]  /*43ea0*/  LOP3.LUT R250, R250, 0xfffffdff, RZ, 0xc0, !PT ;  /* 0xfffffdfffafa7812 */ /* 0x000fe200078ec0ff */
[----:B------:R-:W3:Y:S03]  /*43eb0*/  LDL.LU R28, [R1+0x4c] ;  /* 0x00004c00011c7983 */ /* 0x000ee60000300800 */
[----:B------:R-:W-:-:S04]  /*43ec0*/  @P1 LOP3.LUT R250, R250, 0x200, RZ, 0xfc, !PT ;  /* 0x00000200fafa1812 */ /* 0x000fc800078efcff */
[----:B------:R-:W-:-:S04]  /*43ed0*/  LOP3.LUT R250, R250, 0xfffffeff, RZ, 0xc0, !PT ;  /* 0xfffffefffafa7812 */ /* 0x000fc800078ec0ff */
[----:B------:R-:W-:Y:S02]  /*43ee0*/  @P0 LOP3.LUT R250, R250, 0x100, RZ, 0xfc, !PT ;  /* 0x00000100fafa0812 */ /* 0x000fe400078efcff */
[----:B------:R-:W-:Y:S01]  /*43ef0*/  ISETP.LT.AND P0, PT, R31, UR61, !P6 ;  /* 0x0000003d1f007c0c */ /* 0x000fe2000f701270 */
[----:B------:R-:W-:Y:S01]  /*43f00*/  ULDC UR61, c[0x0][0x22c] ;  /* 0x00008b00003d7ab9 */ /* 0x000fe20000000800 */
[----:B------:R-:W-:Y:S01]  /*43f10*/  ISETP.LT.AND P2, PT, R29, UR8, !P6 ;  /* 0x000000081d007c0c */ /* 0x000fe2000f741270 */
[----:B------:R-:W3:Y:S01]  /*43f20*/  LDL.LU R31, [R1+0x54] ;  /* 0x00005400011f7983 */ /* 0x000ee20000300800 */
[----:B------:R-:W-:Y:S01]  /*43f30*/  LOP3.LUT R250, R250, 0xffffff7f, RZ, 0xc0, !PT ;  /* 0xffffff7ffafa7812 */ /* 0x000fe200078ec0ff */
[----:B------:R-:W-:Y:S01]  /*43f40*/  VIADD R249, R2, 0xfd ;  /* 0x000000fd02f97836 */ /* 0x000fe20000000000 */
[----:B------:R-:W-:Y:S01]  /*43f50*/  ISETP.LT.AND P1, PT, R136, UR9, !P6 ;  /* 0x0000000988007c0c */ /* 0x000fe2000f721270 */
[----:B------:R-:W3:Y:S01]  /*43f60*/  LDL.LU R29, [R1+0x58] ;  /* 0x00005800011d7983 */ /* 0x000ee20000300800 */
[----:B------:R-:W-:Y:S01]  /*43f70*/  ULDC UR8, c[0x0][0x22c] ;  /* 0x00008b0000087ab9 */ /* 0x000fe20000000800 */
[----:B------:R-:W-:-:S02]  /*43f80*/  ULDC UR9, c[0x0][0x22c] ;  /* 0x00008b0000097ab9 */ /* 0x000fc40000000800 */
[----:B------:R-:W3:Y:S02]  /*43f90*/  LDL.LU R136, [R1+0x5c] ;  /* 0x00005c0001887983 */ /* 0x000ee40000300800 */
[----:B------:R-:W-:-:S04]  /*43fa0*/  @P0 LOP3.LUT R250, R250, 0x80, RZ, 0xfc, !PT ;  /* 0x00000080fafa0812 */ /* 0x000fc800078efcff */
[----:B------:R-:W-:-:S04]  /*43fb0*/  LOP3.LUT R250, R250, 0xffffffbf, RZ, 0xc0, !PT ;  /* 0xffffffbffafa7812 */ /* 0x000fc800078ec0ff */
[----:B------:R-:W-:-:S04]  /*43fc0*/  @P2 LOP3.LUT R250, R250, 0x40, RZ, 0xfc, !PT ;  /* 0x00000040fafa2812 */ /* 0x000fc800078efcff */
[----:B------:R-:W-:-:S04]  /*43fd0*/  LOP3.LUT R250, R250, 0xffffffdf, RZ, 0xc0, !PT ;  /* 0xffffffdffafa7812 */ /* 0x000fc800078ec0ff */
[----:B------:R-:W-:-:S04]  /*43fe0*/  @P1 LOP3.LUT R250, R250, 0x20, RZ, 0xfc, !PT ;  /* 0x00000020fafa1812 */ /* 0x000fc800078efcff */
[----:B------:R-:W-:Y:S02]  /*43ff0*/  LOP3.LUT R250, R250, 0xffffffef, RZ, 0xc0, !PT ;  /* 0xffffffeffafa7812 */ /* 0x000fe400078ec0ff */
[----:B--2---:R-:W-:Y:S01]  /*44000*/  ISETP.LT.AND P0, PT, R143, UR4, !P6 ;  /* 0x000000048f007c0c */ /* 0x004fe2000f701270 */
[----:B------:R-:W-:Y:S01]  /*44010*/  ULDC UR4, c[0x0][0x22c] ;  /* 0x00008b0000047ab9 */ /* 0x000fe20000000800 */
[----:B------:R-:W2:Y:S11]  /*44020*/  LDL.LU R143, [R1+0x60] ;  /* 0x00006000018f7983 */ /* 0x000eb60000300800 */
[----:B------:R-:W-:-:S02]  /*44030*/  @P0 LOP3.LUT R250, R250, 0x10, RZ, 0xfc, !PT ;  /* 0x00000010fafa0812 */ /* 0x000fc400078efcff */
[----:B----4-:R-:W-:Y:S01]  /*44040*/  ISETP.LT.AND P0, PT, R25, UR61, !P6 ;  /* 0x0000003d19007c0c */ /* 0x010fe2000f701270 */
[----:B------:R-:W-:Y:S01]  /*44050*/  ULDC UR61, c[0x0][0x22c] ;  /* 0x00008b00003d7ab9 */ /* 0x000fe20000000800 */
[----:B------:R-:W-:-:S11]  /*44060*/  LOP3.LUT R250, R250, 0xfffffff7, RZ, 0xc0, !PT ;  /* 0xfffffff7fafa7812 */ /* 0x000fd600078ec0ff */
[----:B------:R-:W-:Y:S02]  /*44070*/  @P0 LOP3.LUT R250, R250, 0x8, RZ, 0xfc, !PT ;  /* 0x00000008fafa0812 */ /* 0x000fe400078efcff */
[----:B------:R-:W-:Y:S01]  /*44080*/  ISETP.LT.AND P0, PT, R249, UR4, !P6 ;  /* 0x00000004f9007c0c */ /* 0x000fe2000f701270 */
[----:B------:R-:W-:Y:S01]  /*44090*/  ULDC UR4, c[0x0][0x22c] ;  /* 0x00008b0000047ab9 */ /* 0x000fe20000000800 */
[----:B------:R-:W4:Y:S04]  /*440a0*/  LDL.LU R249, [R1+0x12fc] ;  /* 0x0012fc0001f97983 */ /* 0x000f280000300800 */
[----:B------:R-:W2:Y:S04]  /*440b0*/  LDL.LU R30, [R1+0x64] ;  /* 0x00006400011e7983 */ /* 0x000ea80000300800 */
[----:B------:R-:W2:Y:S01]  /*440c0*/  LDL.LU R25, [R1+0x68] ;  /* 0x0000680001197983 */ /* 0x000ea20000300800 */
[----:B---3--:R-:W-:Y:S01]  /*440d0*/  ISETP.LT.AND P2, PT, R138, UR8, !P6 ;  /* 0x000000088a007c0c */ /* 0x008fe2000f741270 */
[----:B------:R-:W-:Y:S01]  /*440e0*/  ULDC UR8, c[0x0][0x22c] ;  /* 0x00008b0000087ab9 */ /* 0x000fe20000000800 */
[----:B------:R-:W-:Y:S01]  /*440f0*/  LOP3.LUT R250, R250, 0xfffffffb, RZ, 0xc0, !PT ;  /* 0xfffffffbfafa7812 */ /* 0x000fe200078ec0ff */
[----:B------:R-:W3:Y:S01]  /*44100*/  LDL.LU R138, [R1+0x6c] ;  /* 0x00006c00018a7983 */ /* 0x000ee20000300800 */
[----:B------:R-:W-:Y:S01]  /*44110*/  ISETP.LT.AND P1, PT, R28, UR9, !P6 ;  /* 0x000000091c007c0c */ /* 0x000fe2000f721270 */
[----:B------:R-:W-:-:S08]  /*44120*/  ULDC UR9, c[0x0][0x22c] ;  /* 0x00008b0000097ab9 */ /* 0x000fd00000000800 */
[----:B------:R-:W-:Y:S01]  /*44130*/  @P2 LOP3.LUT R250, R250, 0x4, RZ, 0xfc, !PT ;  /* 0x00000004fafa2812 */ /* 0x000fe200078efcff */
[----:B------:R-:W3:Y:S03]  /*44140*/  LDL.LU R28, [R1+0x70] ;  /* 0x00007000011c7983 */ /* 0x000ee60000300800 */
        /* <DEDUP_REMOVED lines=13> */
[----:B----4-:R-:W-:-:S04]  /*44220*/  LOP3.LUT R249, R249, 0x7fffffff, RZ, 0xc0, !PT ;  /* 0x7ffffffff9f97812 */ /* 0x010fc800078ec0ff */
[----:B------:R-:W-:-:S04]  /*44230*/  @P0 LOP3.LUT R249, R249, 0x80000000, RZ, 0xfc, !PT ;  /* 0x80000000f9f90812 */ /* 0x000fc800078efcff */
[----:B------:R-:W-:-:S04]  /*44240*/  LOP3.LUT R249, R249, 0xbfffffff, RZ, 0xc0, !PT ;  /* 0xbffffffff9f97812 */ /* 0x000fc800078ec0ff */
[----:B------:R-:W-:Y:S02]  /*44250*/  @P2 LOP3.LUT R249, R249, 0x40000000, RZ, 0xfc, !PT ;  /* 0x40000000f9f92812 */ /* 0x000fe400078efcff */
[----:B--2---:R-:W-:Y:S01]  /*44260*/  ISETP.LT.AND P0, PT, R143, UR4, !P6 ;  /* 0x000000048f007c0c */ /* 0x004fe2000f701270 */
[----:B------:R-:W-:Y:S01]  /*44270*/  ULDC UR4, c[0x0][0x22c] ;  /* 0x00008b0000047ab9 */ /* 0x000fe20000000800 */
[----:B------:R-:W2:Y:S01]  /*44280*/  LDL.LU R143, [R1+0x80] ;  /* 0x00008000018f7983 */ /* 0x000ea20000300800 */
[----:B------:R-:W-:-:S04]  /*44290*/  LOP3.LUT R249, R249, 0xdfffffff, RZ, 0xc0, !PT ;  /* 0xdffffffff9f97812 */ /* 0x000fc800078ec0ff */
[----:B------:R-:W-:-:S04]  /*442a0*/  @P1 LOP3.LUT R249, R249, 0x20000000, RZ, 0xfc, !PT ;  /* 0x20000000f9f91812 */ /* 0x000fc800078efcff */
[----:B------:R-:W-:Y:S02]  /*442b0*/  LOP3.LUT R249, R249, 0xefffffff, RZ, 0xc0, !PT ;  /* 0xeffffffff9f97812 */ /* 0x000fe400078ec0ff */
[----:B------:R-:W-:Y:S01]  /*442c0*/  ISETP.LT.AND P2, PT, R25, UR8, !P6 ;  /* 0x0000000819007c0c */ /* 0x000fe2000f741270 */
[----:B------:R-:W-:Y:S01]  /*442d0*/  ULDC UR8, c[0x0][0x22c] ;  /* 0x00008b0000087ab9 */ /* 0x000fe20000000800 */
[----:B------:R-:W-:Y:S02]  /*442e0*/  @P0 LOP3.LUT R249, R249, 0x10000000, RZ, 0xfc, !PT ;  /* 0x10000000f9f90812 */ /* 0x000fe400078efcff */
[----:B------:R-:W-:Y:S01]  /*442f0*/  ISETP.LT.AND P0, PT, R30, UR61, !P6 ;  /* 0x0000003d1e007c0c */ /* 0x000fe2000f701270 */
[----:B------:R-:W-:Y:S01]  /*44300*/  ULDC UR61, c[0x0][0x22c] ;  /* 0x00008b00003d7ab9 */ /* 0x000fe20000000800 */
[----:B------:R-:W4:Y:S04]  /*44310*/  LDL.LU R30, [R1+0x84] ;  /* 0x00008400011e7983 */ /* 0x000f280000300800 */
[----:B------:R-:W4:Y:S01]  /*44320*/  LDL.LU R25, [R1+0x88] ;  /* 0x0000880001197983 */ /* 0x000f220000300800 */
[----:B------:R-:W-:-:S02]  /*44330*/  LOP3.LUT R249, R249, 0xf7ffffff, RZ, 0xc0, !PT ;  /* 0xf7fffffff9f97812 */ /* 0x000fc400078ec0ff */
[----:B---3--:R-:W-:Y:S01]  /*44340*/  ISETP.LT.AND P1, PT, R138, UR9, !P6 ;  /* 0x000000098a007c0c */ /* 0x008fe2000f721270 */
[----:B------:R-:W-:Y:S01]  /*44350*/  ULDC UR9, c[0x0][0x22c] ;  /* 0x00008b0000097ab9 */ /* 0x000fe20000000800 */
[----:B------:R-:W3:Y:S02]  /*44360*/  LDL.LU R138, [R1+0x8c] ;  /* 0x00008c00018a7983 */ /* 0x000ee40000300800 */
        /* <DEDUP_REMOVED lines=12> */
[----:B------:R-:W3:Y:S01]  /*44430*/  LDL.LU R31, [R1+0x94] ;  /* 0x00009400011f7983 */ /* 0x000ee20000300800 */
[----:B------:R-:W-:Y:S01]  /*44440*/  ISETP.LT.AND P2, PT, R29, UR8, !P6 ;  /* 0x000000081d007c0c */ /* 0x000fe2000f741270 */
[----:B------:R-:W-:Y:S01]  /*44450*/  ULDC UR8, c[0x0][0x22c] ;  /* 0x00008b0000087ab9 */ /* 0x000fe20000000800 */
[----:B------:R-:W-:Y:S01]  /*44460*/  LOP3.LUT R249, R249, 0xff7fffff, RZ, 0xc0, !PT ;  /* 0xff7ffffff9f97812 */ /* 0x000fe200078ec0ff */
[----:B------:R-:W3:Y:S01]  /*44470*/  LDL.LU R29, [R1+0x98] ;  /* 0x00009800011d7983 */ /* 0x000ee20000300800 */
[----:B------:R-:W-:Y:S01]  /*44480*/  ISETP.LT.AND P1, PT, R136, UR9, !P6 ;  /* 0x0000000988007c0c */ /* 0x000fe2000f721270 */
[----:B------:R-:W-:-:S02]  /*44490*/  ULDC UR9, c[0x0][0x22c] ;  /* 0x00008b0000097ab9 */ /* 0x000fc40000000800 */
[----:B------:R-:W3:Y:S03]  /*444a0*/  LDL.LU R136, [R1+0x9c] ;  /* 0x00009c0001887983 */ /* 0x000ee60000300800 */
        /* <DEDUP_REMOVED lines=12> */
[----:B------:R-:W4:Y:S01]  /*44570*/  LDL.LU R30, [R1+0xa4] ;  /* 0x0000a400011e7983 */ /* 0x000f220000300800 */
[----:B------:R-:W-:Y:S01]  /*44580*/  ISETP.LT.AND P2, PT, R25, UR8, !P6 ;  /* 0x0000000819007c0c */ /* 0x000fe2000f741270 */
[----:B------:R-:W-:Y:S02]  /*44590*/  ULDC UR8, c[0x0][0x22c] ;  /* 0x00008b0000087ab9 */ /* 0x000fe40000000800 */
[----:B------:R-:W4:Y:S01]  /*445a0*/  LDL.LU R25, [R1+0xa8] ;  /* 0x0000a80001197983 */ /* 0x000f220000300800 */
[----:B------:R-:W-:Y:S02]  /*445b0*/  LOP3.LUT R249, R249, 0xfff7ffff, RZ, 0xc0, !PT ;  /* 0xfff7fffff9f97812 */ /* 0x000fe400078ec0ff */
        /* <DEDUP_REMOVED lines=36> */
[----:B------:R-:W-:Y:S01]  /*44800*/  ISETP.LT.AND P0, PT, R30, UR61, !P6 ;  /* 0x0000003d1e007c0c */ /* 0x000fe2000f701270 */
[----:B------:R-:W-:Y:S01]  /*44810*/  ULDC UR61, c[0x0][0x22c] ;  /* 0x00008b00003d7ab9 */ /* 0x000fe20000000800 */
[----:B------:R-:W-:Y:S02]  /*44820*/  LOP3.LUT R249, R249, 0xfffff7ff, RZ, 0xc0, !PT ;  /* 0xfffff7fff9f97812 */ /* 0x000fe400078ec0ff */
[----:B---3--:R-:W-:Y:S01]  /*44830*/  ISETP.LT.AND P1, PT, R138, UR9, !P6 ;  /* 0x000000098a007c0c */ /* 0x008fe2000f721270 */
        /* <DEDUP_REMOVED lines=523> */
[----:B------:R-:W2:Y:S01]  /*468f0*/  LDL.LU R30, [R1+0x264] ;  /* 0x00026400011e7983 */ /* 0x000ea20000300800 */
[----:B---3--:R-:W-:Y:S01]  /*46900*/  ISETP.LT.AND P2, PT, R138, UR8, !P6 ;  /* 0x000000088a007c0c */ /* 0x008fe2000f741270 */
[----:B------:R-:W-:-:S02]  /*46910*/  ULDC UR8, c[0x0][0x22c] ;  /* 0x00008b0000087ab9 */ /* 0x000fc40000000800 */
[----:B------:R-:W3:Y:S01]  /*46920*/  LDL.LU R25, [R1+0x268] ;  /* 0x0002680001197983 */ /* 0x000ee20000300800 */
[----:B------:R-:W-:-:S03]  /*46930*/  LOP3.LUT R246, R246, 0xfffffffb, RZ, 0xc0, !PT ;  /* 0xfffffffbf6f67812 */ /* 0x000fc600078ec0ff */
[----:B------:R-:W3:Y:S06]  /*46940*/  LDL.LU R138, [R1+0x26c] ;  /* 0x00026c00018a7983 */ /* 0x000eec0000300800 */
[----:B------:R-:W-:Y:S02]  /*46950*/  @P2 LOP3.LUT R246, R246, 0x4, RZ, 0xfc, !PT ;  /* 0x00000004f6f62812 */ /* 0x000fe400078efcff */
[----:B------:R-:W-:Y:S01]  /*46960*/  ISETP.LT.AND P1, PT, R28, UR9, !P6 ;  /* 0x000000091c007c0c */ /* 0x000fe2000f721270 */
[----:B------:R-:W-:Y:S01]  /*46970*/  ULDC UR9, c[0x0][0x22c] ;  /* 0x00008b0000097ab9 */ /* 0x000fe20000000800 */
[----:B------:R-:W-:Y:S01]  /*46980*/  LOP3.LUT R246, R246, 0xfffffffd, RZ, 0xc0, !PT ;  /* 0xfffffffdf6f67812 */ /* 0x000fe200078ec0ff */
[----:B------:R-:W3:Y:S10]  /*46990*/  LDL.LU R28, [R1+0x270] ;  /* 0x00027000011c7983 */ /* 0x000ef40000300800 */
        /* <DEDUP_REMOVED lines=10> */
[----:B------:R-:W-:Y:S01]  /*46a40*/  ULDC UR9, c[0x0][0x22c] ;  /* 0x00008b0000097ab9 */ /* 0x000fe20000000800 */
[----:B----4-:R-:W-:-:S04]  /*46a50*/  LOP3.LUT R245, R245, 0x7fffffff, RZ, 0xc0, !PT ;  /* 0x7ffffffff5f57812 */ /* 0x010fc800078ec0ff */
[----:B------:R-:W-:Y:S02]  /*46a60*/  @P0 LOP3.LUT R245, R245, 0x80000000, RZ, 0xfc, !PT ;  /* 0x80000000f5f50812 */ /* 0x000fe400078efcff */
[----:B--2---:R-:W-:Y:S01]  /*46a70*/  ISETP.LT.AND P0, PT, R143, UR4, !P6 ;  /* 0x000000048f007c0c */ /* 0x004fe2000f701270 */
[----:B------:R-:W-:Y:S01]  /*46a80*/  ULDC UR4, c[0x0][0x22c] ;  /* 0x00008b0000047ab9 */ /* 0x000fe20000000800 */
[----:B------:R-:W2:Y:S01]  /*46a90*/  LDL.LU R143, [R1+0x27c] ;  /* 0x00027c00018f7983 */ /* 0x000ea20000300800 */
[----:B------:R-:W-:-:S03]  /*46aa0*/  LOP3.LUT R245, R245, 0xbfffffff, RZ, 0xc0, !PT ;  /* 0xbffffffff5f57812 */ /* 0x000fc600078ec0ff */
[----:B------:R-:W4:Y:S01]  /*46ab0*/  LDL.LU R136, [R1+0x280] ;  /* 0x0002800001887983 */ /* 0x000f220000300800 */
[----:B------:R-:W-:-:S04]  /*46ac0*/  @P2 LOP3.LUT R245, R245, 0x40000000, RZ, 0xfc, !PT ;  /* 0x40000000f5f52812 */ /* 0x000fc800078efcff */
[----:B------:R-:W-:-:S04]  /*46ad0*/  LOP3.LUT R245, R245, 0xdfffffff, RZ, 0xc0, !PT ;  /* 0xdffffffff5f57812 */ /* 0x000fc800078ec0ff */
[----:B------:R-:W-:-:S04]  /*46ae0*/  @P1 LOP3.LUT R245, R245, 0x20000000, RZ, 0xfc, !PT ;  /* 0x20000000f5f51812 */ /* 0x000fc800078efcff */
[----:B------:R-:W-:-:S04]  /*46af0*/  LOP3.LUT R245, R245, 0xefffffff, RZ, 0xc0, !PT ;  /* 0xeffffffff5f57812 */ /* 0x000fc800078ec0ff */
[----:B------:R-:W-:Y:S02]  /*46b00*/  @P0 LOP3.LUT R245, R245, 0x10000000, RZ, 0xfc, !PT ;  /* 0x10000000f5f50812 */ /* 0x000fe400078efcff */
[----:B------:R-:W-:Y:S01]  /*46b10*/  ISETP.LT.AND P0, PT, R30, UR61, !P6 ;  /* 0x0000003d1e007c0c */ /* 0x000fe2000f701270 */
[----:B------:R-:W-:Y:S01]  /*46b20*/  ULDC UR61, c[0x0][0x22c] ;  /* 0x00008b00003d7ab9 */ /* 0x000fe20000000800 */
[----:B---3--:R-:W-:Y:S01]  /*46b30*/  ISETP.LT.AND P2, PT, R25, UR8, !P6 ;  /* 0x0000000819007c0c */ /* 0x008fe2000f741270 */
[----:B------:R-:W-:Y:S01]  /*46b40*/  ULDC UR8, c[0x0][0x22c] ;  /* 0x00008b0000087ab9 */ /* 0x000fe20000000800 */
[----:B------:R-:W-:Y:S02]  /*46b50*/  LOP3.LUT R245, R245, 0xf7ffffff, RZ, 0xc0, !PT ;  /* 0xf7fffffff5f57812 */ /* 0x000fe400078ec0ff */
[----:B------:R-:W-:Y:S01]  /*46b60*/  ISETP.LT.AND P1, PT, R138, UR9, !P6 ;  /* 0x000000098a007c0c */ /* 0x000fe2000f721270 */
[----:B------:R-:W-:Y:S01]  /*46b70*/  ULDC UR9, c[0x0][0x22c] ;  /* 0x00008b0000097ab9 */ /* 0x000fe20000000800 */
[----:B------:R-:W3:Y:S04]  /*46b80*/  LDL.LU R138, [R1+0x284] ;  /* 0x00028400018a7983 */ /* 0x000ee80000300800 */
[----:B------:R-:W3:Y:S01]  /*46b90*/  LDL.LU R33, [R1+0x288] ;  /* 0x0002880001217983 */ /* 0x000ee20000300800 */
        /* <DEDUP_REMOVED lines=13> */
[----:B--2---:R-:W-:Y:S01]  /*46c70*/  ISETP.LT.AND P1, PT, R143, UR9, !P6 ;  /* 0x000000098f007c0c */ /* 0x004fe2000f721270 */
[----:B------:R-:W-:Y:S02]  /*46c80*/  ULDC UR9, c[0x0][0x22c] ;  /* 0x00008b0000097ab9 */ /* 0x000fe40000000800 */
[----:B------:R-:W2:Y:S01]  /*46c90*/  LDL.LU R143, [R1+0x290] ;  /* 0x00029000018f7983 */ /* 0x000ea20000300800 */
[----:B------:R-:W-:Y:S01]  /*46ca0*/  ISETP.LT.AND P2, PT, R29, UR8, !P6 ;  /* 0x000000081d007c0c */ /* 0x000fe2000f741270 */
[----:B------:R-:W-:Y:S01]  /*46cb0*/  ULDC UR8, c[0x0][0x22c] ;  /* 0x00008b0000087ab9 */ /* 0x000fe20000000800 */
[----:B------:R-:W-:Y:S01]  /*46cc0*/  LOP3.LUT R245, R245, 0xff7fffff, RZ, 0xc0, !PT ;  /* 0xff7ffffff5f57812 */ /* 0x000fe200078ec0ff */
[----:B------:R-:W2:Y:S04]  /*46cd0*/  LDL.LU R35, [R1+0x294] ;  /* 0x0002940001237983 */ /* 0x000ea80000300800 */
[----:B------:R-:W2:Y:S01]  /*46ce0*/  LDL.LU R29, [R1+0x468] ;  /* 0x00046800011d7983 */ /* 0x000ea20000300800 */
[----:B------:R-:W-:-:S03]  /*46cf0*/  @P0 LOP3.LUT R245, R245, 0x800000, RZ, 0xfc, !PT ;  /* 0x00800000f5f50812 */ /* 0x000fc600078efcff */
[----:B------:R-:W2:Y:S01]  /*46d00*/  LDL.LU R32, [R1+0x298] ;  /* 0x0002980001207983 */ /* 0x000ea20000300800 */
[----:B------:R-:W-:-:S03]  /*46d10*/  LOP3.LUT R245, R245, 0xffbfffff, RZ, 0xc0, !PT ;  /* 0xffbffffff5f57812 */ /* 0x000fc600078ec0ff */
[----:B------:R-:W2:Y:S01]  /*46d20*/  LDL.LU R25, [R1+0x84c] ;  /* 0x00084c0001197983 */ /* 0x000ea20000300800 */
[----:B------:R-:W-:Y:S02]  /*46d30*/  @P2 LOP3.LUT R245, R245, 0x400000, RZ, 0xfc, !PT ;  /* 0x00400000f5f52812 */ /* 0x000fe400078efcff */
[----:B----4-:R-:W-:Y:S01]  /*46d40*/  ISETP.LT.AND P0, PT, R136, UR4, !P6 ;  /* 0x0000000488007c0c */ /* 0x010fe2000f701270 */
[----:B------:R-:W-:Y:S01]  /*46d50*/  ULDC UR4, c[0x0][0x22c] ;  /* 0x00008b0000047ab9 */ /* 0x000fe20000000800 */
[----:B------:R-:W-:Y:S01]  /*46d60*/  LOP3.LUT R245, R245, 0xffdfffff, RZ, 0xc0, !PT ;  /* 0xffdffffff5f57812 */ /* 0x000fe200078ec0ff */
[----:B------:R-:W4:Y:S03]  /*46d70*/  LDL.LU R136, [R1+0x29c] ;  /* 0x00029c0001887983 */ /* 0x000f260000300800 */
[----:B------:R-:W-:Y:S02]  /*46d80*/  @P1 LOP3.LUT R245, R245, 0x200000, RZ, 0xfc, !PT ;  /* 0x00200000f5f51812 */ /* 0x000fe400078efcff */
[----:B---3--:R-:W-:-:S02]  /*46d90*/  ISETP.LT.AND P1, PT, R138, UR61, !P6 ;  /* 0x0000003d8a007c0c */ /* 0x008fc4000f721270 */
[----:B------:R-:W-:Y:S02]  /*46da0*/  R2UR UR61, R16 ;  /* 0x00000000103d72ca */ /* 0x000fe400000e0000 */
[----:B------:R-:W3:Y:S01]  /*46db0*/  LDL.LU R16, [R1+0x12e8] ;  /* 0x0012e80001107983 */ /* 0x000ee20000300800 */
[----:B------:R-:W-:-:S03]  /*46dc0*/  LOP3.LUT R245, R245, 0xffefffff, RZ, 0xc0, !PT ;  /* 0xffeffffff5f57812 */ /* 0x000fc600078ec0ff */
[----:B------:R-:W3:Y:S04]  /*46dd0*/  LDL.LU R30, [R1+0x848] ;  /* 0x00084800011e7983 */ /* 0x000ee80000300800 */
[----:B------:R-:W3:Y:S01]  /*46de0*/  LDL.LU R138, [R1+0x2a0] ;  /* 0x0002a000018a7983 */ /* 0x000ee20000300800 */
[----:B------:R-:W-:Y:S02]  /*46df0*/  @P0 LOP3.LUT R245, R245, 0x100000, RZ, 0xfc, !PT ;  /* 0x00100000f5f50812 */ /* 0x000fe400078efcff */
[----:B------:R-:W-:Y:S02]  /*46e00*/  ISETP.LT.AND P0, PT, R33, UR8, !P6 ;  /* 0x0000000821007c0c */ /* 0x000fe4000f701270 */
[----:B------:R-:W-:Y:S02]  /*46e10*/  LOP3.LUT R245, R245, 0xfff7ffff, RZ, 0xc0, !PT ;  /* 0xfff7fffff5f57812 */ /* 0x000fe400078ec0ff */
[----:B------:R-:W-:-:S02]  /*46e20*/  R2UR UR8, R28 ;  /* 0x000000001c0872ca */ /* 0x000fc400000e0000 */
[----:B------:R-:W3:Y:S01]  /*46e30*/  LDL.LU R28, [R1+0x2a4] ;  /* 0x0002a400011c7983 */ /* 0x000ee20000300800 */
[----:B------:R-:W-:-:S04]  /*46e40*/  @P1 LOP3.LUT R245, R245, 0x80000, RZ, 0xfc, !PT ;  /* 0x00080000f5f51812 */ /* 0x000fc800078efcff */
[----:B------:R-:W-:Y:S02]  /*46e50*/  LOP3.LUT R245, R245, 0xfffbffff, RZ, 0xc0, !PT ;  /* 0xfffbfffff5f57812 */ /* 0x000fe400078ec0ff */
[----:B------:R-:W-:Y:S02]  /*46e60*/  ISETP.LT.AND P1, PT, R31, UR9, !P6 ;  /* 0x000000091f007c0c */ /* 0x000fe4000f721270 */
[----:B------:R-:W-:Y:S02]  /*46e70*/  R2UR UR9, R243 ;  /* 0x00000000f30972ca */ /* 0x000fe400000e0000 */
[----:B------:R-:W3:Y:S04]  /*46e80*/  LDL.LU R243, [R1+0x12e4] ;  /* 0x0012e40001f37983 */ /* 0x000ee80000300800 */
[----:B------:R-:W3:Y:S01]  /*46e90*/  LDL.LU R31, [R1+0x2a8] ;  /* 0x0002a800011f7983 */ /* 0x000ee20000300800 */
[----:B------:R-:W-:-:S02]  /*46ea0*/  @P0 LOP3.LUT R245, R245, 0x40000, RZ, 0xfc, !PT ;  /* 0x00040000f5f50812 */ /* 0x000fc400078efcff */
[----:B--2---:R-:W-:Y:S02]  /*46eb0*/  ISETP.LT.AND P0, PT, R143, UR4, !P6 ;  /* 0x000000048f007c0c */ /* 0x004fe4000f701270 */
[----:B------:R-:W-:Y:S02]  /*46ec0*/  R2UR UR4, R244 ;  /* 0x00000000f40472ca */ /* 0x000fe400000e0000 */
[----:B------:R-:W2:Y:S04]  /*46ed0*/  LDL.LU R244, [R1+0x12e0] ;  /* 0x0012e00001f47983 */ /* 0x000ea80000300800 */
[----:B------:R-:W2:Y:S01]  /*46ee0*/  LDL.LU R143, [R1+0x2ac] ;  /* 0x0002ac00018f7983 */ /* 0x000ea20000300800 */
[----:B------:R-:W-:-:S04]  /*46ef0*/  LOP3.LUT R245, R245, 0xfffdffff, RZ, 0xc0, !PT ;  /* 0xfffdfffff5f57812 */ /* 0x000fc800078ec0ff */
[----:B------:R-:W-:Y:S02]  /*46f00*/  @P1 LOP3.LUT R245, R245, 0x20000, RZ, 0xfc, !PT ;  /* 0x00020000f5f51812 */ /* 0x000fe400078efcff */
[----:B------:R-:W-:Y:S02]  /*46f10*/  ISETP.LT.AND P1, PT, R35, UR4, !P6 ;  /* 0x0000000423007c0c */ /* 0x000fe4000f721270 */
[----:B------:R-:W-:Y:S02]  /*46f20*/  R2UR UR4, R29 ;  /* 0x000000001d0472ca */ /* 0x000fe400000e0000 */
        /* <DEDUP_REMOVED lines=8> */
[----:B----4-:R-:W-:Y:S02]  /*46fb0*/  ISETP.LT.AND P1, PT, R136, UR8, !P6 ;  /* 0x0000000888007c0c */ /* 0x010fe4000f721270 */
[----:B------:R-:W4:Y:S01]  /*46fc0*/  LDL.LU R136, [R1+0x2b8] ;  /* 0x0002b80001887983 */ /* 0x000f220000300800 */
[----:B------:R-:W-:-:S04]  /*46fd0*/  LOP3.LUT R245, R245, 0xffffbfff, RZ, 0xc0, !PT ;  /* 0xffffbffff5f57812 */ /* 0x000fc800078ec0ff */
[----:B------:R-:W-:Y:S02]  /*46fe0*/  @P0 LOP3.LUT R245, R245, 0x4000, RZ, 0xfc, !PT ;  /* 0x00004000f5f50812 */ /* 0x000fe400078efcff */
[----:B---3--:R-:W-:Y:S01]  /*46ff0*/  ISETP.LT.AND P0, PT, R138, UR61, !P6 ;  /* 0x0000003d8a007c0c */ /* 0x008fe2000f701270 */
[C---:B------:R-:W-:Y:S01]  /*47000*/  VIADD R17, R2.reuse, 0x1f8 ;  /* 0x000001f802117836 */ /* 0x040fe20000000000 */
[----:B------:R-:W3:Y:S01]  /*47010*/  LDL.LU R138, [R1+0x2bc] ;  /* 0x0002bc00018a7983 */ /* 0x000ee20000300800 */
[----:B------:R-:W-:Y:S01]  /*47020*/  LOP3.LUT R245, R245, 0xffffdfff, RZ, 0xc0, !PT ;  /* 0xffffdffff5f57812 */ /* 0x000fe200078ec0ff */
[----:B------:R-:W-:Y:S01]  /*47030*/  VIADD R0, R2, 0x1f9 ;  /* 0x000001f902007836 */ /* 0x000fe20000000000 */
[----:B------:R-:W-:Y:S01]  /*47040*/  R2UR UR8, R30 ;  /* 0x000000001e0872ca */ /* 0x000fe200000e0000 */
[C---:B------:R-:W-:Y:S01]  /*47050*/  VIADD R10, R2.reuse, 0x1fa ;  /* 0x000001fa020a7836 */ /* 0x040fe20000000000 */
[----:B------:R-:W-:Y:S01]  /*47060*/  @P1 LOP3.LUT R245, R245, 0x2000, RZ, 0xfc, !PT ;  /* 0x00002000f5f51812 */ /* 0x000fe200078efcff */
[----:B------:R-:W-:Y:S01]  /*47070*/  VIADD R14, R2, 0x1fb ;  /* 0x000001fb020e7836 */ /* 0x000fe20000000000 */
[----:B------:R-:W-:Y:S01]  /*47080*/  ISETP.LT.AND P1, PT, R28, UR60, !P6 ;  /* 0x0000003c1c007c0c */ /* 0x000fe2000f721270 */
[C---:B------:R-:W-:Y:S01]  /*47090*/  VIADD R15, R2.reuse, 0x1fc ;  /* 0x000001fc020f7836 */ /* 0x040fe20000000000 */
[----:B------:R-:W3:Y:S01]  /*470a0*/  LDL.LU R28, [R1+0x2c0] ;  /* 0x0002c000011c7983 */ /* 0x000ee20000300800 */
[----:B------:R-:W-:Y:S01]  /*470b0*/  LOP3.LUT R245, R245, 0xffffefff, RZ, 0xc0, !PT ;  /* 0xffffeffff5f57812 */ /* 0x000fe200078ec0ff */
[----:B------:R-:W-:Y:S01]  /*470c0*/  VIADD R12, R2, 0x1fd ;  /* 0x000001fd020c7836 */ /* 0x000fe20000000000 */
[----:B------:R-:W-:Y:S01]  /*470d0*/  LOP3.LUT R4, R4, 0x7fffffff, RZ, 0xc0, !PT ;  /* 0x7fffffff04047812 */ /* 0x000fe200078ec0ff */
[----:B------:R-:W-:Y:S01]  /*470e0*/  VIADD R13, R2, 0x1fe ;  /* 0x000001fe020d7836 */ /* 0x000fe20000000000 */
[----:B------:R-:W-:Y:S01]  /*470f0*/  @P0 LOP3.LUT R245, R245, 0x1000, RZ, 0xfc, !PT ;  /* 0x00001000f5f50812 */ /* 0x000fe200078efcff */
[----:B------:R-:W-:Y:S01]  /*47100*/  ULDC UR60, c[0x0][0x22c] ;  /* 0x00008b00003c7ab9 */ /* 0x000fe20000000800 */
[----:B------:R-:W-:-:S02]  /*47110*/  ULDC UR61, c[0x0][0x22c] ;  /* 0x00008b00003d7ab9 */ /* 0x000fc40000000800 */
[----:B------:R-:W-:Y:S02]  /*47120*/  LOP3.LUT R245, R245, 0xfffff7ff, RZ, 0xc0, !PT ;  /* 0xfffff7fff5f57812 */ /* 0x000fe400078ec0ff */
[----:B------:R-:W-:Y:S01]  /*47130*/  ISETP.LT.AND P0, PT, R31, UR59, !P6 ;  /* 0x0000003b1f007c0c */ /* 0x000fe2000f701270 */
[----:B------:R-:W-:Y:S01]  /*47140*/  ULDC UR59, c[0x0][0x22c] ;  /* 0x00008b00003b7ab9 */ /* 0x000fe20000000800 */
[----:B------:R-:W3:Y:S01]  /*47150*/  LDL.LU R31, [R1+0x2c4] ;  /* 0x0002c400011f7983 */ /* 0x000ee20000300800 */
[----:B------:R-:W-:Y:S02]  /*47160*/  @P1 LOP3.LUT R245, R245, 0x800, RZ, 0xfc, !PT ;  /* 0x00000800f5f51812 */ /* 0x000fe400078efcff */
[----:B--2---:R-:W-:Y:S01]  /*47170*/  ISETP.LT.AND P1, PT, R143, UR58, !P6 ;  /* 0x0000003a8f007c0c */ /* 0x004fe2000f721270 */
[----:B------:R-:W-:Y:S01]  /*47180*/  ULDC UR58, c[0x0][0x22c] ;  /* 0x00008b00003a7ab9 */ /* 0x000fe20000000800 */
[----:B------:R-:W2:Y:S01]  /*47190*/  LDL.LU R143, [R1+0x2c8] ;  /* 0x0002c800018f7983 */ /* 0x000ea20000300800 */
[----:B------:R-:W-:-:S05]  /*471a0*/  LOP3.LUT R245, R245, 0xfffffbff, RZ, 0xc0, !PT ;  /* 0xfffffbfff5f57812 */ /* 0x000fca00078ec0ff */
[----:B------:R-:W-:Y:S02]  /*471b0*/  @P0 LOP3.LUT R245, R245, 0x400, RZ, 0xfc, !PT ;  /* 0x00000400f5f50812 */ /* 0x000fe400078efcff */
[----:B------:R-:W-:Y:S01]  /*471c0*/  ISETP.LT.AND P0, PT, R29, UR57, !P6 ;  /* 0x000000391d007c0c */ /* 0x000fe2000f701270 */
[----:B------:R-:W-:Y:S01]  /*471d0*/  ULDC UR57, c[0x0][0x22c] ;  /* 0x00008b0000397ab9 */ /* 0x000fe20000000800 */
[----:B------:R-:W-:Y:S01]  /*471e0*/  LOP3.LUT R245, R245, 0xfffffdff, RZ, 0xc0, !PT ;  /* 0xfffffdfff5f57812 */ /* 0x000fe200078ec0ff */
[----:B------:R-:W2:Y:S03]  /*471f0*/  LDL.LU R29, [R1+0x2cc] ;  /* 0x0002cc00011d7983 */ /* 0x000ea60000300800 */
[----:B------:R-:W-:-:S04]  /*47200*/  @P1 LOP3.LUT R245, R245, 0x200, RZ, 0xfc, !PT ;  /* 0x00000200f5f51812 */ /* 0x000fc800078efcff */
[----:B------:R-:W-:Y:S02]  /*47210*/  LOP3.LUT R245, R245, 0xfffffeff, RZ, 0xc0, !PT ;  /* 0xfffffefff5f57812 */ /* 0x000fe400078ec0ff */
[----:B------:R-:W-:Y:S01]  /*47220*/  ISETP.LT.AND P1, PT, R25, UR56, !P6 ;  /* 0x0000003819007c0c */ /* 0x000fe2000f721270 */
[----:B------:R-:W-:Y:S01]  /*47230*/  ULDC UR56, c[0x0][0x22c] ;  /* 0x00008b0000387ab9 */ /* 0x000fe20000000800 */
[----:B------:R-:W-:-:S04]  /*47240*/  @P0 LOP3.LUT R245, R245, 0x100, RZ, 0xfc, !PT ;  /* 0x00000100f5f50812 */ /* 0x000fc800078efcff */
[----:B------:R-:W-:Y:S02]  /*47250*/  LOP3.LUT R245, R245, 0xffffff7f, RZ, 0xc0, !PT ;  /* 0xffffff7ff5f57812 */ /* 0x000fe400078ec0ff */
[----:B----4-:R-:W-:Y:S01]  /*47260*/  ISETP.LT.AND P0, PT, R136, UR55, !P6 ;  /* 0x0000003788007c0c */ /* 0x010fe2000f701270 */
[----:B------:R-:W-:Y:S01]  /*47270*/  ULDC UR55, c[0x0][0x22c] ;  /* 0x00008b0000377ab9 */ /* 0x000fe20000000800 */
[----:B------:R-:W4:Y:S03]  /*47280*/  LDL.LU R136, [R1+0x2d4] ;  /* 0x0002d40001887983 */ /* 0x000f260000300800 */
[----:B------:R-:W-:Y:S02]  /*47290*/  @P1 LOP3.LUT R245, R245, 0x80, RZ, 0xfc, !PT ;  /* 0x00000080f5f51812 */ /* 0x000fe400078efcff */
[----:B---3--:R-:W-:Y:S01]  /*472a0*/  ISETP.LT.AND P1, PT, R138, UR54, !P6 ;  /* 0x000000368a007c0c */ /* 0x008fe2000f721270 */
[----:B------:R-:W-:Y:S01]  /*472b0*/  ULDC UR54, c[0x0][0x22c] ;  /* 0x00008b0000367ab9 */ /* 0x000fe20000000800 */
[----:B------:R-:W-:Y:S01]  /*472c0*/  LOP3.LUT R245, R245, 0xffffffbf, RZ, 0xc0, !PT ;  /* 0xffffffbff5f57812 */ /* 0x000fe200078ec0ff */
[----:B------:R-:W3:Y:S03]  /*472d0*/  LDL.LU R138, [R1+0x2d8] ;  /* 0x0002d800018a7983 */ /* 0x000ee60000300800 */
[----:B------:R-:W-:-:S02]  /*472e0*/  @P0 LOP3.LUT R245, R245, 0x40, RZ, 0xfc, !PT ;  /* 0x00000040f5f50812 */ /* 0x000fc400078efcff */
[----:B------:R-:W-:Y:S01]  /*472f0*/  ISETP.LT.AND P0, PT, R28, UR53, !P6 ;  /* 0x000000351c007c0c */ /* 0x000fe2000f701270 */
[----:B------:R-:W-:Y:S01]  /*47300*/  ULDC UR53, c[0x0][0x22c] ;  /* 0x00008b0000357ab9 */ /* 0x000fe20000000800 */
[----:B------:R-:W-:Y:S01]  /*47310*/  LOP3.LUT R245, R245, 0xffffffdf, RZ, 0xc0, !PT ;  /* 0xffffffdff5f57812 */ /* 0x000fe200078ec0ff */
[----:B------:R-:W3:Y:S03]  /*47320*/  LDL.LU R28, [R1+0x2dc] ;  /* 0x0002dc00011c7983 */ /* 0x000ee60000300800 */
[----:B------:R-:W-:Y:S01]  /*47330*/  @P1 LOP3.LUT R245, R245, 0x20, RZ, 0xfc, !PT ;  /* 0x00000020f5f51812 */ /* 0x000fe200078efcff */
[----:B------:R-:W3:Y:S03]  /*47340*/  LDL.LU R25, [R1+0x2e0] ;  /* 0x0002e00001197983 */ /* 0x000ee60000300800 */
[----:B------:R-:W-:-:S02]  /*47350*/  LOP3.LUT R245, R245, 0xffffffef, RZ, 0xc0, !PT ;  /* 0xffffffeff5f57812 */ /* 0x000fc400078ec0ff */
[----:B------:R-:W-:Y:S01]  /*47360*/  ISETP.LT.AND P1, PT, R31, UR52, !P6 ;  /* 0x000000341f007c0c */ /* 0x000fe2000f721270 */
[----:B------:R-:W-:Y:S01]  /*47370*/  ULDC UR52, c[0x0][0x22c] ;  /* 0x00008b0000347ab9 */ /* 0x000fe20000000800 */
[----:B------:R-:W-:-:S04]  /*47380*/  @P0 LOP3.LUT R245, R245, 0x10, RZ, 0xfc, !PT ;  /* 0x00000010f5f50812 */ /* 0x000fc800078efcff */
[----:B------:R-:W-:-:S07]  /*47390*/  LOP3.LUT R245, R245, 0xfffffff7, RZ, 0xc0, !PT ;  /* 0xfffffff7f5f57812 */ /* 0x000fce00078ec0ff */
[----:B------:R-:W-:-:S04]  /*473a0*/  @P1 LOP3.LUT R245, R245, 0x8, RZ, 0xfc, !PT ;  /* 0x00000008f5f51812 */ /* 0x000fc800078efcff */
[----:B------:R-:W-:Y:S02]  /*473b0*/  LOP3.LUT R245, R245, 0xfffffffb, RZ, 0xc0, !PT ;  /* 0xfffffffbf5f57812 */ /* 0x000fe400078ec0ff */
[----:B--2---:R-:W-:Y:S01]  /*473c0*/  ISETP.LT.AND P0, PT, R143, UR51, !P6 ;  /* 0x000000338f007c0c */ /* 0x004fe2000f701270 */
[----:B------:R-:W-:Y:S01]  /*473d0*/  ULDC UR51, c[0x0][0x22c] ;  /* 0x00008b0000337ab9 */ /* 0x000fe20000000800 */
[----:B------:R-:W2:Y:S04]  /*473e0*/  LDL.LU R143, [R1+0x2e4] ;  /* 0x0002e400018f7983 */ /* 0x000ea80000300800 */
[----:B------:R-:W2:Y:S07]  /*473f0*/  LDL.LU R31, [R1+0x2e8] ;  /* 0x0002e800011f7983 */ /* 0x000eae0000300800 */
[----:B------:R-:W-:-:S02]  /*47400*/  @P0 LOP3.LUT R245, R245, 0x4, RZ, 0xfc, !PT ;  /* 0x00000004f5f50812 */ /* 0x000fc400078efcff */
[----:B------:R-:W-:Y:S01]  /*47410*/  ISETP.LT.AND P0, PT, R244, UR49, !P6 ;  /* 0x00000031f4007c0c */ /* 0x000fe2000f701270 */
[----:B------:R-:W-:Y:S01]  /*47420*/  ULDC UR49, c[0x0][0x22c] ;  /* 0x00008b0000317ab9 */ /* 0x000fe20000000800 */
[----:B------:R-:W2:Y:S01]  /*47430*/  LDL.LU R244, [R1+0x12dc] ;  /* 0x0012dc0001f47983 */ /* 0x000ea20000300800 */
[----:B------:R-:W-:Y:S01]  /*47440*/  ISETP.LT.AND P1, PT, R29, UR50, !P6 ;  /* 0x000000321d007c0c */ /* 0x000fe2000f721270 */
[----:B------:R-:W-:Y:S02]  /*47450*/  ULDC UR50, c[0x0][0x22c] ;  /* 0x00008b0000327ab9 */ /* 0x000fe40000000800 */
[----:B------:R-:W2:Y:S01]  /*47460*/  LDL.LU R29, [R1+0x2ec] ;  /* 0x0002ec00011d7983 */ /* 0x000ea20000300800 */
[----:B------:R-:W-:-:S09]  /*47470*/  LOP3.LUT R245, R245, 0xfffffffd, RZ, 0xc0, !PT ;  /* 0xfffffffdf5f57812 */ /* 0x000fd200078ec0ff */
[----:B------:R-:W-:Y:S02]  /*47480*/  @P1 LOP3.LUT R245, R245, 0x2, RZ, 0xfc, !PT ;  /* 0x00000002f5f51812 */ /* 0x000fe400078efcff */
[----:B----4-:R-:W-:Y:S01]  /*47490*/  ISETP.LT.AND P1, PT, R136, UR48, !P6 ;  /* 0x0000003088007c0c */ /* 0x010fe2000f721270 */
[----:B------:R-:W-:Y:S01]  /*474a0*/  ULDC UR48, c[0x0][0x22c] ;  /* 0x00008b0000307ab9 */ /* 0x000fe20000000800 */
[----:B------:R-:W4:Y:S01]  /*474b0*/  LDL.LU R136, [R1+0x2f0] ;  /* 0x0002f00001887983 */ /* 0x000f220000300800 */
[----:B------:R-:W-:-:S04]  /*474c0*/  LOP3.LUT R245, R245, 0xfffffffe, RZ, 0xc0, !PT ;  /* 0xfffffffef5f57812 */ /* 0x000fc800078ec0ff */
[----:B------:R-:W-:Y:S02]  /*474d0*/  @P0 LOP3.LUT R245, R245, 0x1, RZ, 0xfc, !PT ;  /* 0x00000001f5f50812 */ /* 0x000fe400078efcff */
[----:B---3--:R-:W-:Y:S01]  /*474e0*/  ISETP.LT.AND P0, PT, R138, UR47, !P6 ;  /* 0x0000002f8a007c0c */ /* 0x008fe2000f701270 */
[----:B------:R-:W-:Y:S01]  /*474f0*/  ULDC UR47, c[0x0][0x22c] ;  /* 0x00008b00002f7ab9 */ /* 0x000fe20000000800 */
[----:B------:R-:W3:Y:S01]  /*47500*/  LDL.LU R138, [R1+0x2f4] ;  /* 0x0002f400018a7983 */ /* 0x000ee20000300800 */
[----:B--2---:R-:W-:-:S04]  /*47510*/  LOP3.LUT R244, R244, 0x7fffffff, RZ, 0xc0, !PT ;  /* 0x7ffffffff4f47812 */ /* 0x004fc800078ec0ff */
[----:B------:R-:W-:Y:S02]  /*47520*/  @P1 LOP3.LUT R244, R244, 0x80000000, RZ, 0xfc, !PT ;  /* 0x80000000f4f41812 */ /* 0x000fe400078efcff */
[----:B------:R-:W-:Y:S01]  /*47530*/  ISETP.LT.AND P1, PT, R28, UR46, !P6 ;  /* 0x0000002e1c007c0c */ /* 0x000fe2000f721270 */
[----:B------:R-:W-:Y:S01]  /*47540*/  ULDC UR46, c[0x0][0x22c] ;  /* 0x00008b00002e7ab9 */ /* 0x000fe20000000800 */
[----:B------:R-:W2:Y:S01]  /*47550*/  LDL.LU R28, [R1+0x2f8] ;  /* 0x0002f800011c7983 */ /* 0x000ea20000300800 */
[----:B------:R-:W-:-:S04]  /*47560*/  LOP3.LUT R244, R244, 0xbfffffff, RZ, 0xc0, !PT ;  /* 0xbffffffff4f47812 */ /* 0x000fc800078ec0ff */
[----:B------:R-:W-:-:S04]  /*47570*/  @P0 LOP3.LUT R244, R244, 0x40000000, RZ, 0xfc, !PT ;  /* 0x40000000f4f40812 */ /* 0x000fc800078efcff */
[----:B------:R-:W-:Y:S02]  /*47580*/  LOP3.LUT R244, R244, 0xdfffffff, RZ, 0xc0, !PT ;  /* 0xdffffffff4f47812 */ /* 0x000fe400078ec0ff */
[----:B------:R-:W-:Y:S01]  /*47590*/  ISETP.LT.AND P0, PT, R25, UR45, !P6 ;  /* 0x0000002d19007c0c */ /* 0x000fe2000f701270 */
[----:B------:R-:W-:Y:S01]  /*475a0*/  ULDC UR45, c[0x0][0x22c] ;  /* 0x00008b00002d7ab9 */ /* 0x000fe20000000800 */
[----:B------:R-:W-:Y:S01]  /*475b0*/  @P1 LOP3.LUT R244, R244, 0x20000000, RZ, 0xfc, !PT ;  /* 0x20000000f4f41812 */ /* 0x000fe200078efcff */
[----:B------:R-:W2:Y:S01]  /*475c0*/  LDL.LU R25, [R1+0x2fc] ;  /* 0x0002fc0001197983 */ /* 0x000ea20000300800 */
[----:B------:R-:W-:Y:S01]  /*475d0*/  ISETP.LT.AND P1, PT, R143, UR44, !P6 ;  /* 0x0000002c8f007c0c */ /* 0x000fe2000f721270 */
[----:B------:R-:W-:Y:S02]  /*475e0*/  ULDC UR44, c[0x0][0x22c] ;  /* 0x00008b00002c7ab9 */ /* 0x000fe40000000800 */
[----:B------:R-:W2:Y:S01]  /*475f0*/  LDL.LU R143, [R1+0x300] ;  /* 0x00030000018f7983 */ /* 0x000ea20000300800 */
[----:B------:R-:W-:-:S05]  /*47600*/  LOP3.LUT R244, R244, 0xefffffff, RZ, 0xc0, !PT ;  /* 0xeffffffff4f47812 */ /* 0x000fca00078ec0ff */
[----:B------:R-:W-:Y:S02]  /*47610*/  @P0 LOP3.LUT R244, R244, 0x10000000, RZ, 0xfc, !PT ;  /* 0x10000000f4f40812 */ /* 0x000fe400078efcff */
[----:B------:R-:W-:Y:S01]  /*47620*/  ISETP.LT.AND P0, PT, R31, UR43, !P6 ;  /* 0x0000002b1f007c0c */ /* 0x000fe2000f701270 */
[----:B------:R-:W-:Y:S01]  /*47630*/  ULDC UR43, c[0x0][0x22c] ;  /* 0x00008b00002b7ab9 */ /* 0x000fe20000000800 */
[----:B------:R-:W2:Y:S01]  /*47640*/  LDL.LU R31, [R1+0x304] ;  /* 0x00030400011f7983 */ /* 0x000ea20000300800 */
[----:B------:R-:W-:-:S04]  /*47650*/  LOP3.LUT R244, R244, 0xf7ffffff, RZ, 0xc0, !PT ;  /* 0xf7fffffff4f47812 */ /* 0x000fc800078ec0ff */
[----:B------:R-:W-:Y:S02]  /*47660*/  @P1 LOP3.LUT R244, R244, 0x8000000, RZ, 0xfc, !PT ;  /* 0x08000000f4f41812 */ /* 0x000fe400078efcff */
[----:B------:R-:W-:Y:S01]  /*47670*/  ISETP.LT.AND P1, PT, R29, UR42, !P6 ;  /* 0x0000002a1d007c0c */ /* 0x000fe2000f721270 */
[----:B------:R-:W-:Y:S01]  /*47680*/  ULDC UR42, c[0x0][0x22c] ;  /* 0x00008b00002a7ab9 */ /* 0x000fe20000000800 */
[----:B------:R-:W2:Y:S01]  /*47690*/  LDL.LU R29, [R1+0x308] ;  /* 0x00030800011d7983 */ /* 0x000ea20000300800 */
[----:B------:R-:W-:-:S04]  /*476a0*/  LOP3.LUT R244, R244, 0xfbffffff, RZ, 0xc0, !PT ;  /* 0xfbfffffff4f47812 */ /* 0x000fc800078ec0ff */
        /* <DEDUP_REMOVED lines=18> */
[----:B------:R-:W-:Y:S01]  /*477d0*/  ISETP.LT.AND P1, PT, R25, UR38, !P6 ;  /* 0x0000002619007c0c */ /* 0x000fe2000f721270 */
[----:B------:R-:W-:Y:S01]  /*477e0*/  ULDC UR38, c[0x0][0x22c] ;  /* 0x00008b0000267ab9 */ /* 0x000fe20000000800 */
[----:B------:R-:W2:Y:S01]  /*477f0*/  LDL.LU R25, [R1+0x318] ;  /* 0x0003180001197983 */ /* 0x000ea20000300800 */
[----:B------:R-:W-:Y:S01]  /*47800*/  ISETP.LT.AND P0, PT, R143, UR37, !P6 ;  /* 0x000000258f007c0c */ /* 0x000fe2000f701270 */
[----:B------:R-:W-:Y:S02]  /*47810*/  ULDC UR37, c[0x0][0x22c] ;  /* 0x00008b0000257ab9 */ /* 0x000fe40000000800 */
[----:B------:R-:W2:Y:S01]  /*47820*/  LDL.LU R143, [R1+0x31c] ;  /* 0x00031c00018f7983 */ /* 0x000ea20000300800 */
[----:B------:R-:W-:-:S06]  /*47830*/  LOP3.LUT R244, R244, 0xffdfffff, RZ, 0xc0, !PT ;  /* 0xffdffffff4f47812 */ /* 0x000fcc00078ec0ff */
        /* <DEDUP_REMOVED lines=67> */
[----:B------:R-:W-:Y:S01]  /*47c70*/  ULDC UR24, c[0x0][0x22c] ;  /* 0x00008b0000187ab9 */ /* 0x000fe20000000800 */
[----:B------:R-:W-:-:S11]  /*47c80*/  LOP3.LUT R244, R244, 0xffffff7f, RZ, 0xc0, !PT ;  /* 0xffffff7ff4f47812 */ /* 0x000fd600078ec0ff */
[----:B------:R-:W-:Y:S02]  /*47c90*/  @P1 LOP3.LUT R244, R244, 0x80, RZ, 0xfc, !PT ;  /* 0x00000080f4f41812 */ /* 0x000fe400078efcff */
[----:B------:R-:W-:Y:S01]  /*47ca0*/  ISETP.LT.AND P1, PT, R31, UR22, !P6 ;  /* 0x000000161f007c0c */ /* 0x000fe2000f721270 */
[----:B------:R-:W-:Y:S01]  /*47cb0*/  ULDC UR22, c[0x0][0x22c] ;  /* 0x00008b0000167ab9 */ /* 0x000fe20000000800 */
[----:B------:R-:W-:Y:S01]  /*47cc0*/  LOP3.LUT R244, R244, 0xffffffbf, RZ, 0xc0, !PT ;  /* 0xffffffbff4f47812 */ /* 0x000fe200078ec0ff */
[----:B------:R-:W2:Y:S03]  /*47cd0*/  LDL.LU R31, [R1+0x358] ;  /* 0x00035800011f7983 */ /* 0x000ea60000300800 */
[----:B------:R-:W-:Y:S02]  /*47ce0*/  @P0 LOP3.LUT R244, R244, 0x40, RZ, 0xfc, !PT ;  /* 0x00000040f4f40812 */ /* 0x000fe400078efcff */
[----:B------:R-:W-:Y:S01]  /*47cf0*/  ISETP.LT.AND P0, PT, R29, UR21, !P6 ;  /* 0x000000151d007c0c */ /* 0x000fe2000f701270 */
[----:B------:R-:W-:Y:S01]  /*47d00*/  ULDC UR21, c[0x0][0x22c] ;  /* 0x00008b0000157ab9 */ /* 0x000fe20000000800 */
[----:B------:R-:W-:Y:S01]  /*47d10*/  LOP3.LUT R244, R244, 0xffffffdf, RZ, 0xc0, !PT ;  /* 0xffffffdff4f47812 */ /* 0x000fe200078ec0ff */
[----:B------:R-:W2:Y:S03]  /*47d20*/  LDL.LU R29, [R1+0x35c] ;  /* 0x00035c00011d7983 */ /* 0x000ea60000300800 */
[----:B------:R-:W-:-:S02]  /*47d30*/  @P1 LOP3.LUT R244, R244, 0x20, RZ, 0xfc, !PT ;  /* 0x00000020f4f41812 */ /* 0x000fc400078efcff */
[----:B----4-:R-:W-:Y:S01]  /*47d40*/  ISETP.LT.AND P1, PT, R136, UR20, !P6 ;  /* 0x0000001488007c0c */ /* 0x010fe2000f721270 */
[----:B------:R-:W-:Y:S01]  /*47d50*/  ULDC UR20, c[0x0][0x22c] ;  /* 0x00008b0000147ab9 */ /* 0x000fe20000000800 */
[----:B------:R-:W-:Y:S01]  /*47d60*/  LOP3.LUT R244, R244, 0xffffffef, RZ, 0xc0, !PT ;  /* 0xffffffeff4f47812 */ /* 0x000fe200078ec0ff */
[----:B------:R-:W4:Y:S03]  /*47d70*/  LDL.LU R136, [R1+0x360] ;  /* 0x0003600001887983 */ /* 0x000f260000300800 */
[----:B------:R-:W-:Y:S02]  /*47d80*/  @P0 LOP3.LUT R244, R244, 0x10, RZ, 0xfc, !PT ;  /* 0x00000010f4f40812 */ /* 0x000fe400078efcff */
[----:B---3--:R-:W-:Y:S01]  /*47d90*/  ISETP.LT.AND P0, PT, R138, UR19, !P6 ;  /* 0x000000138a007c0c */ /* 0x008fe2000f701270 */
        /* <DEDUP_REMOVED lines=8> */
[----:B------:R-:W-:Y:S02]  /*47e20*/  LOP3.LUT R244, R244, 0xfffffffd, RZ, 0xc0, !PT ;  /* 0xfffffffdf4f47812 */ /* 0x000fe400078ec0ff */
[----:B--2---:R-:W-:Y:S01]  /*47e30*/  ISETP.LT.AND P1, PT, R28, UR18, !P6 ;  /* 0x000000121c007c0c */ /* 0x004fe2000f721270 */
[----:B------:R-:W-:Y:S01]  /*47e40*/  ULDC UR18, c[0x0][0x22c] ;  /* 0x00008b0000127ab9 */ /* 0x000fe20000000800 */
[----:B------:R-:W2:Y:S04]  /*47e50*/  LDL.LU R28, [R1+0x368] ;  /* 0x00036800011c7983 */ /* 0x000ea80000300800 */
[----:B------:R-:W4:Y:S07]  /*47e60*/  LDL.LU R243, [R1+0x12d8] ;  /* 0x0012d80001f37983 */ /* 0x000f2e0000300800 */
[----:B------:R-:W-:-:S02]  /*47e70*/  @P1 LOP3.LUT R244, R244, 0x2, RZ, 0xfc, !PT ;  /* 0x00000002f4f41812 */ /* 0x000fc400078efcff */
[----:B------:R-:W-:Y:S01]  /*47e80*/  ISETP.LT.AND P1, PT, R143, UR16, !P6 ;  /* 0x000000108f007c0c */ /* 0x000fe2000f721270 */
[----:B------:R-:W-:Y:S01]  /*47e90*/  ULDC UR16, c[0x0][0x22c] ;  /* 0x00008b0000107ab9 */ /* 0x000fe20000000800 */
[----:B------:R-:W2:Y:S01]  /*47ea0*/  LDL.LU R143, [R1+0x36c] ;  /* 0x00036c00018f7983 */ /* 0x000ea20000300800 */
[----:B------:R-:W-:-:S03]  /*47eb0*/  LOP3.LUT R244, R244, 0xfffffffe, RZ, 0xc0, !PT ;  /* 0xfffffffef4f47812 */ /* 0x000fc600078ec0ff */
[----:B------:R-:W2:Y:S01]  /*47ec0*/  LDL.LU R25, [R1+0x370] ;  /* 0x0003700001197983 */ /* 0x000ea20000300800 */
[----:B------:R-:W-:Y:S02]  /*47ed0*/  @P0 LOP3.LUT R244, R244, 0x1, RZ, 0xfc, !PT ;  /* 0x00000001f4f40812 */ /* 0x000fe400078efcff */
[----:B------:R-:W-:Y:S01]  /*47ee0*/  ISETP.LT.AND P0, PT, R31, UR15, !P6 ;  /* 0x0000000f1f007c0c */ /* 0x000fe2000f701270 */
[----:B------:R-:W-:Y:S01]  /*47ef0*/  ULDC UR15, c[0x0][0x22c] ;  /* 0x00008b00000f7ab9 */ /* 0x000fe20000000800 */
[----:B------:R-:W2:Y:S01]  /*47f00*/  LDL.LU R31, [R1+0x374] ;  /* 0x00037400011f7983 */ /* 0x000ea20000300800 */
[----:B----4-:R-:W-:-:S04]  /*47f10*/  LOP3.LUT R243, R243, 0x7fffffff, RZ, 0xc0, !PT ;  /* 0x7ffffffff3f37812 */ /* 0x010fc800078ec0ff */
[----:B------:R-:W-:Y:S02]  /*47f20*/  @P1 LOP3.LUT R243, R243, 0x80000000, RZ, 0xfc, !PT ;  /* 0x80000000f3f31812 */ /* 0x000fe400078efcff */
[----:B------:R-:W-:Y:S01]  /*47f30*/  ISETP.LT.AND P1, PT, R29, UR14, !P6 ;  /* 0x0000000e1d007c0c */ /* 0x000fe2000f721270 */
[----:B------:R-:W-:Y:S01]  /*47f40*/  ULDC UR14, c[0x0][0x22c] ;  /* 0x00008b00000e7ab9 */ /* 0x000fe20000000800 */
[----:B------:R-:W4:Y:S01]  /*47f50*/  LDL.LU R29, [R1+0x378] ;  /* 0x00037800011d7983 */ /* 0x000f220000300800 */
[----:B------:R-:W-:-:S04]  /*47f60*/  LOP3.LUT R243, R243, 0xbfffffff, RZ, 0xc0, !PT ;  /* 0xbffffffff3f37812 */ /* 0x000fc800078ec0ff */
[----:B------:R-:W-:Y:S02]  /*47f70*/  @P0 LOP3.LUT R243, R243, 0x40000000, RZ, 0xfc, !PT ;  /* 0x40000000f3f30812 */ /* 0x000fe400078efcff */
[----:B------:R-:W-:Y:S01]  /*47f80*/  ISETP.LT.AND P0, PT, R136, UR13, !P6 ;  /* 0x0000000d88007c0c */ /* 0x000fe2000f701270 */
[----:B------:R-:W-:Y:S01]  /*47f90*/  ULDC UR13, c[0x0][0x22c] ;  /* 0x00008b00000d7ab9 */ /* 0x000fe20000000800 */
[----:B------:R-:W4:Y:S01]  /*47fa0*/  LDL.LU R136, [R1+0x37c] ;  /* 0x00037c0001887983 */ /* 0x000f220000300800 */
[----:B------:R-:W-:-:S03]  /*47fb0*/  LOP3.LUT R243, R243, 0xdfffffff, RZ, 0xc0, !PT ;  /* 0xdffffffff3f37812 */ /* 0x000fc600078ec0ff */
[----:B------:R-:W4:Y:S01]  /*47fc0*/  LDL.LU R32, [R1+0x380] ;  /* 0x0003800001207983 */ /* 0x000f220000300800 */
[----:B------:R-:W-:Y:S02]  /*47fd0*/  @P1 LOP3.LUT R243, R243, 0x20000000, RZ, 0xfc, !PT ;  /* 0x20000000f3f31812 */ /* 0x000fe400078efcff */
[----:B---3--:R-:W-:Y:S01]  /*47fe0*/  ISETP.LT.AND P1, PT, R138, UR12, !P6 ;  /* 0x0000000c8a007c0c */ /* 0x008fe2000f721270 */
[----:B------:R-:W-:Y:S01]  /*47ff0*/  ULDC UR12, c[0x0][0x22c] ;  /* 0x00008b00000c7ab9 */ /* 0x000fe20000000800 */
[----:B------:R-:W3:Y:S01]  /*48000*/  LDL.LU R138, [R1+0x384] ;  /* 0x00038400018a7983 */ /* 0x000ee20000300800 */
[----:B------:R-:W-:-:S04]  /*48010*/  LOP3.LUT R243, R243, 0xefffffff, RZ, 0xc0, !PT ;  /* 0xeffffffff3f37812 */ /* 0x000fc800078ec0ff */
[----:B------:R-:W-:Y:S02]  /*48020*/  @P0 LOP3.LUT R243, R243, 0x10000000, RZ, 0xfc, !PT ;  /* 0x10000000f3f30812 */ /* 0x000fe400078efcff */
[----:B--2---:R-:W-:Y:S01]  /*48030*/  ISETP.LT.AND P0, PT, R28, UR11, !P6 ;  /* 0x0000000b1c007c0c */ /* 0x004fe2000f701270 */
[----:B------:R-:W-:Y:S01]  /*48040*/  ULDC UR11, c[0x0][0x22c] ;  /* 0x00008b00000b7ab9 */ /* 0x000fe20000000800 */
[----:B------:R-:W2:Y:S01]  /*48050*/  LDL.LU R28, [R1+0x388] ;  /* 0x00038800011c7983 */ /* 0x000ea20000300800 */
[----:B------:R-:W-:-:S04]  /*48060*/  LOP3.LUT R243, R243, 0xf7ffffff, RZ, 0xc0, !PT ;  /* 0xf7fffffff3f37812 */ /* 0x000fc800078ec0ff */
[----:B------:R-:W-:Y:S02]  /*48070*/  @P1 LOP3.LUT R243, R243, 0x8000000, RZ, 0xfc, !PT ;  /* 0x08000000f3f31812 */ /* 0x000fe400078efcff */
        /* <DEDUP_REMOVED lines=15> */
[----:B------:R-:W-:-:S04]  /*48170*/  @P0 LOP3.LUT R243, R243, 0x1000000, RZ, 0xfc, !PT ;  /* 0x01000000f3f30812 */ /* 0x000fc800078efcff */
[----:B------:R-:W-:-:S04]  /*48180*/  LOP3.LUT R243, R243, 0xff7fffff, RZ, 0xc0, !PT ;  /* 0xff7ffffff3f37812 */ /* 0x000fc800078ec0ff */
[----:B------:R-:W-:-:S04]  /*48190*/  @P1 LOP3.LUT R243, R243, 0x800000, RZ, 0xfc, !PT ;  /* 0x00800000f3f31812 */ /* 0x000fc800078efcff */
[----:B------:R-:W-:Y:S02]  /*481a0*/  LOP3.LUT R243, R243, 0xffbfffff, RZ, 0xc0, !PT ;  /* 0xffbffffff3f37812 */ /* 0x000fe400078ec0ff */
[----:B----4-:R-:W-:Y:S01]  /*481b0*/  ISETP.LT.AND P0, PT, R29, UR5, !P6 ;  /* 0x000000051d007c0c */ /* 0x010fe2000f701270 */
[----:B------:R-:W-:Y:S01]  /*481c0*/  ULDC UR5, c[0x0][0x22c] ;  /* 0x00008b0000057ab9 */ /* 0x000fe20000000800 */
[----:B------:R-:W4:Y:S01]  /*481d0*/  LDL.LU R29, [R1+0x39c] ;  /* 0x00039c00011d7983 */ /* 0x000f220000300800 */
[----:B------:R-:W-:Y:S01]  /*481e0*/  ISETP.LT.AND P1, PT, R136, UR5, !P6 ;  /* 0x0000000588007c0c */ /* 0x000fe2000f721270 */
[----:B------:R-:W-:Y:S02]  /*481f0*/  ULDC UR5, c[0x0][0x248] ;  /* 0x0000920000057ab9 */ /* 0x000fe40000000800 */
[----:B------:R-:W4:Y:S07]  /*48200*/  LDL.LU R136, [R1+0x3a0] ;  /* 0x0003a00001887983 */ /* 0x000f2e0000300800 */
[----:B------:R-:W-:-:S02]  /*48210*/  @P0 LOP3.LUT R243, R243, 0x400000, RZ, 0xfc, !PT ;  /* 0x00400000f3f30812 */ /* 0x000fc400078efcff */
[----:B---3--:R-:W-:Y:S02]  /*48220*/  ISETP.LT.AND P2, PT, R138, UR7, !P6 ;  /* 0x000000078a007c0c */ /* 0x008fe4000f741270 */
[----:B------:R-:W3:Y:S01]  /*48230*/  LDL.LU R138, [R1+0x3a4] ;  /* 0x0003a400018a7983 */ /* 0x000ee20000300800 */
[----:B------:R-:W-:Y:S02]  /*48240*/  LOP3.LUT R243, R243, 0xffdfffff, RZ, 0xc0, !PT ;  /* 0xffdffffff3f37812 */ /* 0x000fe400078ec0ff */
[----:B------:R-:W-:Y:S02]  /*48250*/  ISETP.LT.AND P0, PT, R32, UR6, !P6 ;  /* 0x0000000620007c0c */ /* 0x000fe4000f701270 */
[----:B------:R-:W-:Y:S02]  /*48260*/  @P1 LOP3.LUT R243, R243, 0x200000, RZ, 0xfc, !PT ;  /* 0x00200000f3f31812 */ /* 0x000fe400078efcff */
[----:B--2---:R-:W-:Y:S02]  /*48270*/  ISETP.LT.AND P1, PT, R28, UR10, !P6 ;  /* 0x0000000a1c007c0c */ /* 0x004fe4000f721270 */
[----:B------:R-:W2:Y:S01]  /*48280*/  LDL.LU R28, [R1+0x3a8] ;  /* 0x0003a800011c7983 */ /* 0x000ea20000300800 */
[----:B------:R-:W-:-:S06]  /*48290*/  LOP3.LUT R243, R243, 0xffefffff, RZ, 0xc0, !PT ;  /* 0xffeffffff3f37812 */ /* 0x000fcc00078ec0ff */
[----:B------:R-:W-:Y:S02]  /*482a0*/  @P0 LOP3.LUT R243, R243, 0x100000, RZ, 0xfc, !PT ;  /* 0x00100000f3f30812 */ /* 0x000fe400078efcff */
[----:B------:R-:W-:Y:S02]  /*482b0*/  ISETP.LT.AND P0, PT, R143, UR11, !P6 ;  /* 0x0000000b8f007c0c */ /* 0x000fe4000f701270 */
[----:B------:R-:W2:Y:S01]  /*482c0*/  LDL.LU R143, [R1+0x3ac] ;  /* 0x0003ac00018f7983 */ /* 0x000ea20000300800 */
[----:B------:R-:W-:-:S04]  /*482d0*/  LOP3.LUT R243, R243, 0xfff7ffff, RZ, 0xc0, !PT ;  /* 0xfff7fffff3f37812 */ /* 0x000fc800078ec0ff */
        /* <DEDUP_REMOVED lines=12> */
[----:B------:R-:W-:-:S04]  /*483a0*/  @P2 LOP3.LUT R243, R243, 0x10000, RZ, 0xfc, !PT ;  /* 0x00010000f3f32812 */ /* 0x000fc800078efcff */
[----:B------:R-:W-:-:S04]  /*483b0*/  LOP3.LUT R243, R243, 0xffff7fff, RZ, 0xc0, !PT ;  /* 0xffff7ffff3f37812 */ /* 0x000fc800078ec0ff */
[----:B------:R-:W-:-:S04]  /*483c0*/  @P1 LOP3.LUT R243, R243, 0x8000, RZ, 0xfc, !PT ;  /* 0x00008000f3f31812 */ /* 0x000fc800078efcff */
[----:B------:R-:W-:-:S04]  /*483d0*/  LOP3.LUT R243, R243, 0xffffbfff, RZ, 0xc0, !PT ;  /* 0xffffbffff3f37812 */ /* 0x000fc800078ec0ff */
[----:B------:R-:W-:-:S04]  /*483e0*/  @P0 LOP3.LUT R243, R243, 0x4000, RZ, 0xfc, !PT ;  /* 0x00004000f3f30812 */ /* 0x000fc800078efcff */
[----:B------:R-:W-:Y:S02]  /*483f0*/  LOP3.LUT R243, R243, 0xffffdfff, RZ, 0xc0, !PT ;  /* 0xffffdffff3f37812 */ /* 0x000fe400078ec0ff */
[----:B----4-:R-:W-:Y:S02]  /*48400*/  ISETP.LT.AND P2, PT, R29, UR15, !P6 ;  /* 0x0000000f1d007c0c */ /* 0x010fe4000f741270 */
[----:B------:R-:W4:Y:S01]  /*48410*/  LDL.LU R29, [R1+0x3bc] ;  /* 0x0003bc00011d7983 */ /* 0x000f220000300800 */
[----:B------:R-:W-:-:S03]  /*48420*/  ISETP.LT.AND P1, PT, R136, UR16, !P6 ;  /* 0x0000001088007c0c */ /* 0x000fc6000f721270 */
[----:B------:R-:W4:Y:S01]  /*48430*/  LDL.LU R136, [R1+0x3c0] ;  /* 0x0003c00001887983 */ /* 0x000f220000300800 */
[----:B---3--:R-:W-:-:S03]  /*48440*/  ISETP.LT.AND P0, PT, R138, UR17, !P6 ;  /* 0x000000118a007c0c */ /* 0x008fc6000f701270 */
[----:B------:R-:W3:Y:S03]  /*48450*/  LDL.LU R138, [R1+0x3c4] ;  /* 0x0003c400018a7983 */ /* 0x000ee60000300800 */
[----:B------:R-:W-:Y:S02]  /*48460*/  @P2 LOP3.LUT R243, R243, 0x2000, RZ, 0xfc, !PT ;  /* 0x00002000f3f32812 */ /* 0x000fe400078efcff */
[----:B--2---:R-:W-:Y:S02]  /*48470*/  ISETP.LT.AND P2, PT, R28, UR18, !P6 ;  /* 0x000000121c007c0c */ /* 0x004fe4000f741270 */
        /* <DEDUP_REMOVED lines=67> */
[----:B------:R-:W2:Y:S04]  /*488b0*/  LDL.LU R143, [R1+0x40c] ;  /* 0x00040c00018f7983 */ /* 0x000ea80000300800 */
[----:B------:R-:W2:Y:S01]  /*488c0*/  LDL.LU R35, [R1+0x410] ;  /* 0x0004100001237983 */ /* 0x000ea20000300800 */
[----:B------:R-:W-:-:S03]  /*488d0*/  LOP3.LUT R4, R4, 0xf7ffffff, RZ, 0xc0, !PT ;  /* 0xf7ffffff04047812 */ /* 0x000fc600078ec0ff */
[----:B------:R-:W2:Y:S01]  /*488e0*/  LDL.LU R32, [R1+0x414] ;  /* 0x0004140001207983 */ /* 0x000ea20000300800 */
        /* <DEDUP_REMOVED lines=31> */
[----:B------:R-:W-:-:S03]  /*48ae0*/  LOP3.LUT R4, R4, 0xfff7ffff, RZ, 0xc0, !PT ;  /* 0xfff7ffff04047812 */ /* 0x000fc600078ec0ff */
[----:B------:R-:W2:Y:S01]  /*48af0*/  LDL R192, [R1+0xeb4] ;  /* 0x000eb40001c07983 */ /* 0x000ea20000100800 */
[----:B------:R-:W-:-:S04]  /*48b00*/  @P0 LOP3.LUT R4, R4, 0x80000, RZ, 0xfc, !PT ;  /* 0x0008000004040812 */ /* 0x000fc800078efcff */
[----:B------:R-:W-:-:S04]  /*48b10*/  LOP3.LUT R4, R4, 0xfffbffff, RZ, 0xc0, !PT ;  /* 0xfffbffff04047812 */ /* 0x000fc800078ec0ff */
[----:B------:R-:W-:Y:S02]  /*48b20*/  @P2 LOP3.LUT R4, R4, 0x40000, RZ, 0xfc, !PT ;  /* 0x0004000004042812 */ /* 0x000fe400078efcff */
[----:B------:R-:W-:Y:S02]  /*48b30*/  ISETP.LT.AND P0, PT, R35, UR44, !P6 ;  /* 0x0000002c23007c0c */ /* 0x000fe4000f701270 */
        /* <DEDUP_REMOVED lines=13> */
[----:B------:R-:W-:-:S04]  /*48c10*/  @P0 LOP3.LUT R4, R4, 0x2000, RZ, 0xfc, !PT ;  /* 0x0000200004040812 */ /* 0x000fc800078efcff */
[----:B------:R-:W-:-:S04]  /*48c20*/  LOP3.LUT R4, R4, 0xffffefff, RZ, 0xc0, !PT ;  /* 0xffffefff04047812 */ /* 0x000fc800078ec0ff */
[----:B------:R-:W-:-:S04]  /*48c30*/  @P2 LOP3.LUT R4, R4, 0x1000, RZ, 0xfc, !PT ;  /* 0x0000100004042812 */ /* 0x000fc800078efcff */
[----:B------:R-:W-:Y:S02]  /*48c40*/  LOP3.LUT R4, R4, 0xfffff7ff, RZ, 0xc0, !PT ;  /* 0xfffff7ff04047812 */ /* 0x000fe400078ec0ff */
[----:B------:R-:W-:Y:S02]  /*48c50*/  ISETP.LT.AND P3, PT, R10, UR57, !P6 ;  /* 0x000000390a007c0c */ /* 0x000fe4000f761270 */
[----:B----4-:R-:W-:Y:S02]  /*48c60*/  ISETP.LT.AND P1, PT, R29, UR49, !P6 ;  /* 0x000000311d007c0c */ /* 0x010fe4000f721270 */
[----:B------:R-:W-:-:S11]  /*48c70*/  ISETP.LT.AND P0, PT, R136, UR50, !P6 ;  /* 0x0000003288007c0c */ /* 0x000fd6000f701270 */
[----:B------:R-:W-:-:S04]  /*48c80*/  @P1 LOP3.LUT R4, R4, 0x800, RZ, 0xfc, !PT ;  /* 0x0000080004041812 */ /* 0x000fc800078efcff */
[----:B------:R-:W-:Y:S02]  /*48c90*/  LOP3.LUT R4, R4, 0xfffffbff, RZ, 0xc0, !PT ;  /* 0xfffffbff04047812 */ /* 0x000fe400078ec0ff */
[----:B---3--:R-:W-:Y:S02]  /*48ca0*/  ISETP.LT.AND P2, PT, R138, UR51, !P6 ;  /* 0x000000338a007c0c */ /* 0x008fe4000f741270 */
[----:B------:R-:W-:-:S04]  /*48cb0*/  @P0 LOP3.LUT R4, R4, 0x400, RZ, 0xfc, !PT ;  /* 0x0000040004040812 */ /* 0x000fc800078efcff */
[----:B------:R-:W-:Y:S02]  /*48cc0*/  LOP3.LUT R4, R4, 0xfffffdff, RZ, 0xc0, !PT ;  /* 0xfffffdff04047812 */ /* 0x000fe400078ec0ff */
[----:B--2---:R-:W-:-:S05]  /*48cd0*/  ISETP.LT.AND P1, PT, R28, UR52, !P6 ;  /* 0x000000341c007c0c */ /* 0x004fca000f721270 */
[----:B------:R-:W-:-:S04]  /*48ce0*/  @P2 LOP3.LUT R4, R4, 0x200, RZ, 0xfc, !PT ;  /* 0x0000020004042812 */ /* 0x000fc800078efcff */
[----:B------:R-:W-:Y:S02]  /*48cf0*/  LOP3.LUT R4, R4, 0xfffffeff, RZ, 0xc0, !PT ;  /* 0xfffffeff04047812 */ /* 0x000fe400078ec0ff */
[----:B------:R-:W-:Y:S02]  /*48d00*/  ISETP.LT.AND P0, PT, R143, UR53, !P6 ;  /* 0x000000358f007c0c */ /* 0x000fe4000f701270 */
[----:B------:R-:W-:Y:S02]  /*48d10*/  ISETP.LT.AND P2, PT, R16, UR54, !P6 ;  /* 0x0000003610007c0c */ /* 0x000fe4000f741270 */
[----:B------:R-:W-:Y:S01]  /*48d20*/  @P1 LOP3.LUT R4, R4, 0x100, RZ, 0xfc, !PT ;  /* 0x0000010004041812 */ /* 0x000fe200078efcff */
[----:B------:R-:W2:Y:S01]  /*48d30*/  LDL.LU R16, [R1+0x12d4] ;  /* 0x0012d40001107983 */ /* 0x000ea20000300800 */
[----:B------:R-:W-:-:S03]  /*48d40*/  ISETP.LT.AND P1, PT, R17, UR55, !P6 ;  /* 0x0000003711007c0c */ /* 0x000fc6000f721270 */
[----:B------:R-:W2:Y:S04]  /*48d50*/  LDL.LU R17, [R1+0x12d0] ;  /* 0x0012d00001117983 */ /* 0x000ea80000300800 */
[----:B------:R-:W3:Y:S04]  /*48d60*/  LDL.LU R40, [R1+0x820] ;  /* 0x0008200001287983 */ /* 0x000ee80000300800 */
[----:B------:R-:W4:Y:S01]  /*48d70*/  LDL.LU R38, [R1+0x830] ;  /* 0x0008300001267983 */ /* 0x000f220000300800 */
[----:B------:R-:W-:-:S03]  /*48d80*/  LOP3.LUT R4, R4, 0xffffff7f, RZ, 0xc0, !PT ;  /* 0xffffff7f04047812 */ /* 0x000fc600078ec0ff */
[----:B------:R-:W4:Y:S04]  /*48d90*/  LDL.LU R37, [R1+0x844] ;  /* 0x0008440001257983 */ /* 0x000f280000300800 */
[----:B------:R-:W2:Y:S04]  /*48da0*/  LDL.LU R39, [R1+0x82c] ;  /* 0x00082c0001277983 */ /* 0x000ea80000300800 */
[----:B------:R-:W2:Y:S04]  /*48db0*/  LDL.LU R33, [R1+0x840] ;  /* 0x0008400001217983 */ /* 0x000ea80000300800 */
[----:B------:R-:W2:Y:S01]  /*48dc0*/  LDL.LU R32, [R1+0x478] ;  /* 0x0004780001207983 */ /* 0x000ea20000300800 */
[----:B------:R-:W-:-:S03]  /*48dd0*/  @P0 LOP3.LUT R4, R4, 0x80, RZ, 0xfc, !PT ;  /* 0x0000008004040812 */ /* 0x000fc600078efcff */
[----:B------:R-:W2:Y:S01]  /*48de0*/  LDL.LU R30, [R1+0x48c] ;  /* 0x00048c00011e7983 */ /* 0x000ea20000300800 */
[----:B------:R-:W-:-:S03]  /*48df0*/  ISETP.LT.AND P0, PT, R0, UR56, !P6 ;  /* 0x0000003800007c0c */ /* 0x000fc6000f701270 */
[----:B------:R-:W2:Y:S04]  /*48e00*/  LDL.LU R25, [R1+0x474] ;  /* 0x0004740001197983 */ /* 0x000ea80000300800 */
[----:B------:R-:W2:Y:S04]  /*48e10*/  LDL.LU R31, [R1+0x488] ;  /* 0x00048800011f7983 */ /* 0x000ea80000300800 */
[----:B------:R-:W2:Y:S04]  /*48e20*/  LDL.LU R0, [R1+0x12cc] ;  /* 0x0012cc0001007983 */ /* 0x000ea80000300800 */
[----:B------:R-:W2:Y:S04]  /*48e30*/  LDL.LU R10, [R1+0x12c8] ;  /* 0x0012c800010a7983 */ /* 0x000ea80000300800 */
[----:B------:R-:W2:Y:S04]  /*48e40*/  LDL.LU R136, [R1+0x828] ;  /* 0x0008280001887983 */ /* 0x000ea80000300800 */
[----:B------:R-:W2:Y:S01]  /*48e50*/  LDL.LU R143, [R1+0x838] ;  /* 0x00083800018f7983 */ /* 0x000ea20000300800 */
[----:B------:R-:W0:Y:S01]  /*48e60*/  S2R R28, SR_TID.X ;  /* 0x00000000001c7919 */ /* 0x000e220000002100 */
[----:B------:R-:W-:-:S04]  /*48e70*/  LOP3.LUT R4, R4, 0xffffffbf, RZ, 0xc0, !PT ;  /* 0xffffffbf04047812 */ /* 0x000fc800078ec0ff */
[----:B------:R-:W-:-:S04]  /*48e80*/  @P2 LOP3.LUT R4, R4, 0x40, RZ, 0xfc, !PT ;  /* 0x0000004004042812 */ /* 0x000fc800078efcff */
[----:B------:R-:W-:-:S04]  /*48e90*/  LOP3.LUT R4, R4, 0xffffffdf, RZ, 0xc0, !PT ;  /* 0xffffffdf04047812 */ /* 0x000fc800078ec0ff */
[----:B------:R-:W-:-:S04]  /*48ea0*/  @P1 LOP3.LUT R4, R4, 0x20, RZ, 0xfc, !PT ;  /* 0x0000002004041812 */ /* 0x000fc800078efcff */
[----:B------:R-:W-:Y:S02]  /*48eb0*/  LOP3.LUT R4, R4, 0xffffffef, RZ, 0xc0, !PT ;  /* 0xffffffef04047812 */ /* 0x000fe400078ec0ff */
[----:B------:R-:W-:Y:S02]  /*48ec0*/  ISETP.LT.AND P2, PT, R14, UR58, !P6 ;  /* 0x0000003a0e007c0c */ /* 0x000fe4000f741270 */
[----:B------:R-:W2:Y:S01]  /*48ed0*/  LDL.LU R14, [R1+0x12c4] ;  /* 0x0012c400010e7983 */ /* 0x000ea20000300800 */
[----:B------:R-:W-:Y:S02]  /*48ee0*/  @P0 LOP3.LUT R4, R4, 0x10, RZ, 0xfc, !PT ;  /* 0x0000001004040812 */ /* 0x000fe400078efcff */
[----:B------:R-:W-:Y:S02]  /*48ef0*/  ISETP.LT.AND P1, PT, R15, UR59, !P6 ;  /* 0x0000003b0f007c0c */ /* 0x000fe4000f721270 */
[----:B------:R-:W2:Y:S01]  /*48f00*/  LDL.LU R15, [R1+0x12c0] ;  /* 0x0012c000010f7983 */ /* 0x000ea20000300800 */
[----:B------:R-:W-:-:S02]  /*48f10*/  ISETP.LT.AND P0, PT, R12, UR60, !P6 ;  /* 0x0000003c0c007c0c */ /* 0x000fc4000f701270 */
[----:B------:R-:W-:Y:S01]  /*48f20*/  ISETP.LT.AND P6, PT, R13, UR61, !P6 ;  /* 0x0000003d0d007c0c */ /* 0x000fe2000f7c1270 */
[----:B------:R-:W2:Y:S01]  /*48f30*/  LDL.LU R12, [R1+0x12bc] ;  /* 0x0012bc00010c7983 */ /* 0x000ea20000300800 */
[----:B0-----:R-:W-:-:S03]  /*48f40*/  IMAD.SHL.U32 R28, R28, 0x8, RZ ;  /* 0x000000081c1c7824 */ /* 0x001fc600078e00ff */
[----:B------:R-:W2:Y:S04]  /*48f50*/  LDL.LU R13, [R1+0x12b8] ;  /* 0x0012b800010d7983 */ /* 0x000ea80000300800 */
[----:B------:R-:W2:Y:S01]  /*48f60*/  LDL.LU R36, [R1+0x824] ;  /* 0x0008240001247983 */ /* 0x000ea20000300800 */
[----:B------:R-:W-:-:S03]  /*48f70*/  LOP3.LUT R43, R28, 0x700, RZ, 0xc0, !PT ;  /* 0x000007001c2b7812 */ /* 0x000fc600078ec0ff */
[----:B------:R-:W2:Y:S04]  /*48f80*/  LDL.LU R34, [R1+0x834] ;  /* 0x0008340001227983 */ /* 0x000ea80000300800 */
[----:B------:R-:W2:Y:S04]  /*48f90*/  LDL.LU R35, [R1+0x470] ;  /* 0x0004700001237983 */ /* 0x000ea80000300800 */
[----:B------:R-:W2:Y:S04]  /*48fa0*/  LDL.LU R29, [R1+0x480] ;  /* 0x00048000011d7983 */ /* 0x000ea80000300800 */
[----:B------:R-:W2:Y:S04]  /*48fb0*/  LDL.LU R138, [R1+0x46c] ;  /* 0x00046c00018a7983 */ /* 0x000ea80000300800 */
[----:B------:R-:W2:Y:S01]  /*48fc0*/  LDL.LU R28, [R1+0x47c] ;  /* 0x00047c00011c7983 */ /* 0x000ea20000300800 */
[----:B---3--:R-:W-:-:S03]  /*48fd0*/  IMAD.IADD R2, R40, 0x1, R43 ;  /* 0x0000000128027824 */ /* 0x008fc600078e022b */
[----:B------:R-:W3:Y:S01]  /*48fe0*/  LDL.LU R40, [R1+0x850] ;  /* 0x0008500001287983 */ /* 0x000ee20000300800 */
[----:B----4-:R-:W-:-:S03]  /*48ff0*/  PRMT R20, R37, 0x5410, R38 ;  /* 0x0000541025147816 */ /* 0x010fc60000000026 */
[----:B------:R-:W3:Y:S01]  /*49000*/  LDL.LU R38, [R1+0x860] ;  /* 0x0008600001267983 */ /* 0x000ee20000300800 */
[----:B--2---:R-:W-:-:S03]  /*49010*/  PRMT R21, R33, 0x5410, R39 ;  /* 0x0000541021157816 */ /* 0x004fc60000000027 */
[----:B------:R-:W2:Y:S01]  /*49020*/  LDL.LU R39, [R1+0x83c] ;  /* 0x00083c0001277983 */ /* 0x000ea20000300800 */
[----:B------:R-:W-:-:S03]  /*49030*/  PRMT R22, R30, 0x5410, R32 ;  /* 0x000054101e167816 */ /* 0x000fc60000000020 */
[----:B------:R-:W2:Y:S04]  /*49040*/  LDL.LU R30, [R1+0x858] ;  /* 0x00085800011e7983 */ /* 0x000ea80000300800 */
[----:B------:R-:W4:Y:S01]  /*49050*/  LDL.LU R33, [R1+0x490] ;  /* 0x0004900001217983 */ /* 0x000f220000300800 */
[----:B------:R-:W-:-:S03]  /*49060*/  PRMT R23, R31, 0x5410, R25 ;  /* 0x000054101f177816 */ /* 0x000fc60000000019 */
[----:B------:R-:W4:Y:S04]  /*49070*/  LDL.LU R32, [R1+0x4a0] ;  /* 0x0004a00001207983 */ /* 0x000f280000300800 */
[----:B------:R0:W-:Y:S04]  /*49080*/  STSM.16.M88.4 [R2], R20 ;  /* 0x0000001402007844 */ /* 0x0001e80000000200 */
[----:B------:R-:W4:Y:S01]  /*49090*/  LDL.LU R31, [R1+0x484] ;  /* 0x00048400011f7983 */ /* 0x000f220000300800 */
[----:B0-----:R-:W-:-:S03]  /*490a0*/  PRMT R20, R143, 0x5410, R136 ;  /* 0x000054108f147816 */ /* 0x001fc60000000088 */
[----:B------:R-:W4:Y:S01]  /*490b0*/  LDL.LU R143, [R1+0x498] ;  /* 0x00049800018f7983 */ /* 0x000f220000300800 */
[----:B------:R-:W0:Y:S03]  /*490c0*/  S2R R136, SR_TID.X ;  /* 0x0000000000887919 */ /* 0x000e260000002100 */
[----:B------:R-:W4:Y:S04]  /*490d0*/  LDL.LU R42, [R1+0x85c] ;  /* 0x00085c00012a7983 */ /* 0x000f280000300800 */
[----:B------:R-:W4:Y:S04]  /*490e0*/  LDL.LU R43, [R1+0x870] ;  /* 0x00087000012b7983 */ /* 0x000f280000300800 */
[----:B------:R-:W4:Y:S01]  /*490f0*/  LDL.LU R37, [R1+0x854] ;  /* 0x0008540001257983 */ /* 0x000f220000300800 */
[----:B------:R-:W-:-:S03]  /*49100*/  PRMT R21, R34, 0x5410, R36 ;  /* 0x0000541022157816 */ /* 0x000fc60000000024 */
[----:B------:R-:W4:Y:S01]  /*49110*/  LDL.LU R34, [R1+0x868] ;  /* 0x0008680001227983 */ /* 0x000f220000300800 */
[----:B0-----:R-:W-:-:S03]  /*49120*/  LOP3.LUT R27, R136, 0xff, RZ, 0xc0, !PT ;  /* 0x000000ff881b7812 */ /* 0x001fc600078ec0ff */
[----:B------:R-:W4:Y:S01]  /*49130*/  LDL.LU R36, [R1+0x49c] ;  /* 0x00049c0001247983 */ /* 0x000f220000300800 */
[----:B------:R-:W-:-:S03]  /*49140*/  PRMT R22, R29, 0x5410, R35 ;  /* 0x000054101d167816 */ /* 0x000fc60000000023 */
[----:B------:R-:W4:Y:S04]  /*49150*/  LDL.LU R35, [R1+0x4b0] ;  /* 0x0004b00001237983 */ /* 0x000f280000300800 */
[----:B------:R-:W4:Y:S01]  /*49160*/  LDL.LU R136, [R1+0x494] ;  /* 0x0004940001887983 */ /* 0x000f220000300800 */
[----:B------:R-:W-:-:S03]  /*49170*/  PRMT R23, R28, 0x5410, R138 ;  /* 0x000054101c177816 */ /* 0x000fc6000000008a */
[----:B------:R-:W4:Y:S01]  /*49180*/  LDL.LU R138, [R1+0x4a8] ;  /* 0x0004a800018a7983 */ /* 0x000f220000300800 */
[----:B------:R-:W-:Y:S01]  /*49190*/  BAR.SYNC.DEFER_BLOCKING 0x0 ;  /* 0x0000000000007b1d */ /* 0x000fe20000010000 */
[----:B------:R-:W-:Y:S01]  /*491a0*/  LEA R242, R27, UR4, 0x4 ;  /* 0x000000041bf27c11 */ /* 0x000fe2000f8e20ff */
[----:B------:R-:W-:-:S04]  /*491b0*/  VIADD R11, R192, UR5 ;  /* 0x00000005c00b7c36 */ /* 0x000fc80008000000 */
[----:B------:R-:W-:Y:S01]  /*491c0*/  ULDC UR5, c[0x0][0x248] ;  /* 0x0000920000057ab9 */ /* 0x000fe20000000800 */
[----:B------:R-:W-:Y:S01]  /*491d0*/  ULDC UR4, c[0x0][0x248] ;  /* 0x0000920000047ab9 */ /* 0x000fe20000000800 */
[----:B------:R-:W4:Y:S04]  /*491e0*/  LDL.LU R48, [R1+0x86c] ;  /* 0x00086c0001307983 */ /* 0x000f280000300800 */
[----:B------:R-:W4:Y:S04]  /*491f0*/  LDL.LU R46, [R1+0x880] ;  /* 0x00088000012e7983 */ /* 0x000f280000300800 */
[----:B------:R-:W4:Y:S04]  /*49200*/  LDL.LU R47, [R1+0x864] ;  /* 0x00086400012f7983 */ /* 0x000f280000300800 */
[----:B------:R-:W-:Y:S01]  /*49210*/  LDS.128 R176, [R242] ;  /* 0x00000000f2b07984 */ /* 0x000fe20000000c00 */
[----:B------:R-:W-:Y:S06]  /*49220*/  BAR.SYNC.DEFER_BLOCKING 0x0 ;  /* 0x0000000000007b1d */ /* 0x000fec0000010000 */
[----:B------:R3:W-:Y:S02]  /*49230*/  STSM.16.M88.4 [R2], R20 ;  /* 0x0000001402007844 */ /* 0x0007e40000000200 */
[----:B------:R-:W-:Y:S06]  /*49240*/  BAR.SYNC.DEFER_BLOCKING 0x0 ;  /* 0x0000000000007b1d */ /* 0x000fec0000010000 */
[----:B------:R-:W0:Y:S01]  /*49250*/  LDS.128 R172, [R242] ;  /* 0x00000000f2ac7984 */ /* 0x000e220000000c00 */
[----:B---3--:R-:W-:-:S03]  /*49260*/  PRMT R20, R38, 0x5410, R40 ;  /* 0x0000541026147816 */ /* 0x008fc60000000028 */
[----:B------:R-:W3:Y:S04]  /*49270*/  LDL.LU R38, [R1+0x878] ;  /* 0x0008780001267983 */ /* 0x000ee80000300800 */
[----:B------:R-:W3:Y:S04]  /*49280*/  LDL.LU R41, [R1+0x4ac] ;  /* 0x0004ac0001297983 */ /* 0x000ee80000300800 */
[----:B------:R-:W3:Y:S01]  /*49290*/  LDL.LU R40, [R1+0x4c0] ;  /* 0x0004c00001287983 */ /* 0x000ee20000300800 */
[----:B--2---:R-:W-:-:S03]  /*492a0*/  PRMT R21, R30, 0x5410, R39 ;  /* 0x000054101e157816 */ /* 0x004fc60000000027 */
[----:B------:R-:W2:Y:S01]  /*492b0*/  LDL.LU R39, [R1+0x4a4] ;  /* 0x0004a40001277983 */ /* 0x000ea20000300800 */
[----:B----4-:R-:W-:-:S03]  /*492c0*/  PRMT R23, R143, 0x5410, R31 ;  /* 0x000054108f177816 */ /* 0x010fc6000000001f */
[----:B------:R-:W2:Y:S01]  /*492d0*/  LDL.LU R143, [R1+0x4b8] ;  /* 0x0004b800018f7983 */ /* 0x000ea20000300800 */
[----:B------:R-:W-:Y:S01]  /*492e0*/  PRMT R22, R32, 0x5410, R33 ;  /* 0x0000541020167816 */ /* 0x000fe20000000021 */
[----:B------:R-:W-:Y:S06]  /*492f0*/  BAR.SYNC.DEFER_BLOCKING 0x0 ;  /* 0x0000000000007b1d */ /* 0x000fec0000010000 */
[----:B------:R-:W4:Y:S04]  /*49300*/  LDL.LU R50, [R1+0x87c] ;  /* 0x00087c0001327983 */ /* 0x000f280000300800 */
[----:B------:R-:W4:Y:S04]  /*49310*/  LDL.LU R51, [R1+0x890] ;  /* 0x0008900001337983 */ /* 0x000f280000300800 */
[----:B------:R-:W4:Y:S04]  /*49320*/  LDL.LU R45, [R1+0x874] ;  /* 0x00087400012d7983 */ /* 0x000f280000300800 */
[----:B------:R1:W-:Y:S01]  /*49330*/  STSM.16.M88.4 [R2], R20 ;  /* 0x0000001402007844 */ /* 0x0003e20000000200 */
[----:B------:R-:W-:Y:S01]  /*49340*/  BAR.SYNC.DEFER_BLOCKING 0x0 ;  /* 0x0000000000007b1d */ /* 0x000fe20000010000 */
[----:B-1----:R-:W-:-:S05]  /*49350*/  PRMT R20, R43, 0x5410, R42 ;  /* 0x000054102b147816 */ /* 0x002fca000000002a */
[----:B------:R-:W4:Y:S04]  /*49360*/  LDL.LU R42, [R1+0x888] ;  /* 0x00088800012a7983 */ /* 0x000f280000300800 */
[----:B------:R-:W4:Y:S01]  /*49370*/  LDL.LU R44, [R1+0x4bc] ;  /* 0x0004bc00012c7983 */ /* 0x000f220000300800 */
[----:B------:R-:W-:-:S03]  /*49380*/  PRMT R23, R138, 0x5410, R136 ;  /* 0x000054108a177816 */ /* 0x000fc60000000088 */
[----:B------:R-:W4:Y:S04]  /*49390*/  LDL.LU R43, [R1+0x4d0] ;  /* 0x0004d000012b7983 */ /* 0x000f280000300800 */
[----:B------:R-:W4:Y:S04]  /*493a0*/  LDL.LU R136, [R1+0x4b4] ;  /* 0x0004b40001887983 */ /* 0x000f280000300800 */
[----:B------:R-:W4:Y:S04]  /*493b0*/  LDL.LU R138, [R1+0x4c8] ;  /* 0x0004c800018a7983 */ /* 0x000f280000300800 */
[----:B------:R-:W1:Y:S01]  /*493c0*/  LDS.128 R168, [R242] ;  /* 0x00000000f2a87984 */ /* 0x000e620000000c00 */
[----:B------:R-:W-:-:S02]  /*493d0*/  PRMT R21, R34, 0x5410, R37 ;  /* 0x0000541022157816 */ /* 0x000fc40000000025 */
[----:B------:R-:W-:Y:S01]  /*493e0*/  PRMT R22, R35, 0x5410, R36 ;  /* 0x0000541023167816 */ /* 0x000fe20000000024 */
[----:B------:R-:W-:Y:S06]  /*493f0*/  BAR.SYNC.DEFER_BLOCKING 0x0 ;  /* 0x0000000000007b1d */ /* 0x000fec0000010000 */
[----:B------:R-:W4:Y:S04]  /*49400*/  LDL.LU R58, [R1+0x88c] ;  /* 0x00088c00013a7983 */ /* 0x000f280000300800 */
[----:B------:R-:W4:Y:S04]  /*49410*/  LDL.LU R55, [R1+0x8a0] ;  /* 0x0008a00001377983 */ /* 0x000f280000300800 */
[----:B------:R-:W4:Y:S04]  /*49420*/  LDL.LU R53, [R1+0x884] ;  /* 0x0008840001357983 */ /* 0x000f280000300800 */
[----:B------:R0:W-:Y:S01]  /*49430*/  STSM.16.M88.4 [R2], R20 ;  /* 0x0000001402007844 */ /* 0x0001e20000000200 */
[----:B------:R-:W-:Y:S01]  /*49440*/  BAR.SYNC.DEFER_BLOCKING 0x0 ;  /* 0x0000000000007b1d */ /* 0x000fe20000010000 */
[----:B0-----:R-:W-:-:S05]  /*49450*/  PRMT R20, R46, 0x5410, R48 ;  /* 0x000054102e147816 */ /* 0x001fca0000000030 */
[----:B------:R-:W4:Y:S04]  /*49460*/  LDL.LU R46, [R1+0x898] ;  /* 0x00089800012e7983 */ /* 0x000f280000300800 */
[----:B------:R-:W4:Y:S04]  /*49470*/  LDL.LU R49, [R1+0x4cc] ;  /* 0x0004cc0001317983 */ /* 0x000f280000300800 */
[----:B------:R-:W4:Y:S04]  /*49480*/  LDL.LU R48, [R1+0x4e0] ;  /* 0x0004e00001307983 */ /* 0x000f280000300800 */
[----:B------:R-:W0:Y:S01]  /*49490*/  LDS.128 R164, [R242] ;  /* 0x00000000f2a47984 */ /* 0x000e220000000c00 */
[----:B---3--:R-:W-:-:S03]  /*494a0*/  PRMT R21, R38, 0x5410, R47 ;  /* 0x0000541026157816 */ /* 0x008fc6000000002f */
[----:B------:R-:W3:Y:S01]  /*494b0*/  LDL.LU R47, [R1+0x4c4] ;  /* 0x0004c400012f7983 */ /* 0x000ee20000300800 */
[----:B--2---:R-:W-:-:S03]  /*494c0*/  PRMT R23, R143, 0x5410, R39 ;  /* 0x000054108f177816 */ /* 0x004fc60000000027 */
[----:B------:R-:W3:Y:S04]  /*494d0*/  LDL.LU R143, [R1+0x4d8] ;  /* 0x0004d800018f7983 */ /* 0x000ee80000300800 */
[----:B------:R-:W2:Y:S04]  /*494e0*/  LDL.LU R59, [R1+0x89c] ;  /* 0x00089c00013b7983 */ /* 0x000ea80000300800 */
[----:B------:R-:W2:Y:S01]  /*494f0*/  LDL.LU R56, [R1+0x8b0] ;  /* 0x0008b00001387983 */ /* 0x000ea20000300800 */
[----:B------:R-:W-:Y:S01]  /*49500*/  PRMT R22, R40, 0x5410, R41 ;  /* 0x0000541028167816 */ /* 0x000fe20000000029 */
[----:B------:R-:W-:Y:S06]  /*49510*/  BAR.SYNC.DEFER_BLOCKING 0x0 ;  /* 0x0000000000007b1d */ /* 0x000fec0000010000 */
[----:B------:R-:W2:Y:S04]  /*49520*/  LDL.LU R54, [R1+0x894] ;  /* 0x0008940001367983 */ /* 0x000ea80000300800 */
[----:B------:R4:W-:Y:S01]  /*49530*/  STSM.16.M88.4 [R2], R20 ;  /* 0x0000001402007844 */ /* 0x0009e20000000200 */
[----:B------:R-:W-:Y:S01]  /*49540*/  BAR.SYNC.DEFER_BLOCKING 0x0 ;  /* 0x0000000000007b1d */ /* 0x000fe20000010000 */
[----:B----4-:R-:W-:-:S05]  /*49550*/  PRMT R20, R51, 0x5410, R50 ;  /* 0x0000541033147816 */ /* 0x010fca0000000032 */
[----:B------:R-:W4:Y:S04]  /*49560*/  LDL.LU R50, [R1+0x8a8] ;  /* 0x0008a80001327983 */ /* 0x000f280000300800 */
[----:B------:R-:W4:Y:S01]  /*49570*/  LDL.LU R52, [R1+0x4dc] ;  /* 0x0004dc0001347983 */ /* 0x000f220000300800 */
[----:B------:R-:W-:-:S03]  /*49580*/  PRMT R23, R138, 0x5410, R136 ;  /* 0x000054108a177816 */ /* 0x000fc60000000088 */
[----:B------:R-:W4:Y:S04]  /*49590*/  LDL.LU R51, [R1+0x4f0] ;  /* 0x0004f00001337983 */ /* 0x000f280000300800 */
[----:B------:R-:W4:Y:S04]  /*495a0*/  LDL.LU R136, [R1+0x4d4] ;  /* 0x0004d40001887983 */ /* 0x000f280000300800 */
[----:B------:R-:W4:Y:S04]  /*495b0*/  LDL.LU R138, [R1+0x4e8] ;  /* 0x0004e800018a7983 */ /* 0x000f280000300800 */
[----:B------:R-:W0:Y:S01]  /*495c0*/  LDS.128 R160, [R242] ;  /* 0x00000000f2a07984 */ /* 0x000e220000000c00 */
        /* <DEDUP_REMOVED lines=10> */
[----:B------:R-:W4:Y:S04]  /*49670*/  LDL.LU R64, [R1+0x4ec] ;  /* 0x0004ec0001407983 */ /* 0x000f280000300800 */
[----:B------:R-:W4:Y:S01]  /*49680*/  LDL.LU R62, [R1+0x500] ;  /* 0x00050000013e7983 */ /* 0x000f220000300800 */
[----:B------:R-:W-:-:S03]  /*49690*/  PRMT R20, R55, 0x5410, R58 ;  /* 0x0000541037147816 */ /* 0x000fc6000000003a */
[----:B------:R-:W4:Y:S04]  /*496a0*/  LDL.LU R55, [R1+0x4e4] ;  /* 0x0004e40001377983 */ /* 0x000f280000300800 */
[----:B------:R-:W1:Y:S01]  /*496b0*/  LDS.128 R156, [R242] ;  /* 0x00000000f29c7984 */ /* 0x000e620000000c00 */
[----:B------:R-:W-:Y:S02]  /*496c0*/  PRMT R22, R48, 0x5410, R49 ;  /* 0x0000541030167816 */ /* 0x000fe40000000031 */
[----:B---3--:R-:W-:Y:S01]  /*496d0*/  PRMT R23, R143, 0x5410, R47 ;  /* 0x000054108f177816 */ /* 0x008fe2000000002f */
[----:B------:R-:W-:Y:S06]  /*496e0*/  BAR.SYNC.DEFER_BLOCKING 0x0 ;  /* 0x0000000000007b1d */ /* 0x000fec0000010000 */
[----:B------:R-:W3:Y:S04]  /*496f0*/  LDL.LU R143, [R1+0x4f8] ;  /* 0x0004f800018f7983 */ /* 0x000ee80000300800 */
[----:B------:R-:W3:Y:S04]  /*49700*/  LDL.LU R61, [R1+0x8bc] ;  /* 0x0008bc00013d7983 */ /* 0x000ee80000300800 */
[----:B------:R-:W3:Y:S04]  /*49710*/  LDL.LU R63, [R1+0x8d0] ;  /* 0x0008d000013f7983 */ /* 0x000ee80000300800 */
[----:B------:R-:W3:Y:S04]  /*49720*/  LDL.LU R60, [R1+0x8b4] ;  /* 0x0008b400013c7983 */ /* 0x000ee80000300800 */
[----:B------:R2:W-:Y:S04]  /*49730*/  STSM.16.M88.4 [R2], R20 ;  /* 0x0000001402007844 */ /* 0x0005e80000000200 */
[----:B------:R-:W3:Y:S01]  /*49740*/  LDL.LU R58, [R1+0x8c8] ;  /* 0x0008c800013a7983 */ /* 0x000ee20000300800 */
[----:B------:R-:W-:Y:S01]  /*49750*/  BAR.SYNC.DEFER_BLOCKING 0x0 ;  /* 0x0000000000007b1d */ /* 0x000fe20000010000 */
[----:B--2---:R-:W-:-:S05]  /*49760*/  PRMT R20, R56, 0x5410, R59 ;  /* 0x0000541038147816 */ /* 0x004fca000000003b */
[----:B------:R-:W2:Y:S04]  /*49770*/  LDL.LU R59, [R1+0x4fc] ;  /* 0x0004fc00013b7983 */ /* 0x000ea80000300800 */
[----:B------:R-:W2:Y:S04]  /*49780*/  LDL.LU R56, [R1+0x510] ;  /* 0x0005100001387983 */ /* 0x000ea80000300800 */
[----:B------:R-:W1:Y:S01]  /*49790*/  LDS.128 R152, [R242] ;  /* 0x00000000f2987984 */ /* 0x000e620000000c00 */
[----:B----4-:R-:W-:-:S03]  /*497a0*/  PRMT R23, R138, 0x5410, R136 ;  /* 0x000054108a177816 */ /* 0x010fc60000000088 */
[----:B------:R-:W4:Y:S04]  /*497b0*/  LDL.LU R136, [R1+0x4f4] ;  /* 0x0004f40001887983 */ /* 0x000f280000300800 */
[----:B------:R-:W4:Y:S01]  /*497c0*/  LDL.LU R138, [R1+0x508] ;  /* 0x00050800018a7983 */ /* 0x000f220000300800 */
[----:B------:R-:W-:Y:S02]  /*497d0*/  PRMT R21, R50, 0x5410, R54 ;  /* 0x0000541032157816 */ /* 0x000fe40000000036 */
[----:B------:R-:W-:Y:S01]  /*497e0*/  PRMT R22, R51, 0x5410, R52 ;  /* 0x0000541033167816 */ /* 0x000fe20000000034 */
[----:B------:R-:W-:Y:S06]  /*497f0*/  BAR.SYNC.DEFER_BLOCKING 0x0 ;  /* 0x0000000000007b1d */ /* 0x000fec0000010000 */
[----:B------:R-:W4:Y:S04]  /*49800*/  LDL.LU R71, [R1+0x8cc] ;  /* 0x0008cc0001477983 */ /* 0x000f280000300800 */
[----:B------:R-:W4:Y:S04]  /*49810*/  LDL.LU R68, [R1+0x8e0] ;  /* 0x0008e00001447983 */ /* 0x000f280000300800 */
[----:B------:R0:W-:Y:S01]  /*49820*/  STSM.16.M88.4 [R2], R20 ;  /* 0x0000001402007844 */ /* 0x0001e20000000200 */
[----:B------:R-:W-:Y:S01]  /*49830*/  BAR.SYNC.DEFER_BLOCKING 0x0 ;  /* 0x0000000000007b1d */ /* 0x000fe20000010000 */
[----:B0-----:R-:W-:-:S05]  /*49840*/  PRMT R20, R65, 0x5410, R66 ;  /* 0x0000541041147816 */ /* 0x001fca0000000042 */
[----:B------:R-:W4:Y:S01]  /*49850*/  LDL.LU R66, [R1+0x8c4] ;  /* 0x0008c40001427983 */ /* 0x000f220000300800 */
[----:B------:R-:W-:-:S03]  /*49860*/  PRMT R21, R53, 0x5410, R67 ;  /* 0x0000541035157816 */ /* 0x000fc60000000043 */
[----:B------:R-:W4:Y:S01]  /*49870*/  LDL.LU R65, [R1+0x8d8] ;  /* 0x0008d80001417983 */ /* 0x000f220000300800 */
[----:B------:R-:W-:-:S03]  /*49880*/  PRMT R22, R62, 0x5410, R64 ;  /* 0x000054103e167816 */ /* 0x000fc60000000040 */
[----:B------:R-:W4:Y:S04]  /*49890*/  LDL.LU R67, [R1+0x50c] ;  /* 0x00050c0001437983 */ /* 0x000f280000300800 */
[----:B------:R-:W4:Y:S04]  /*498a0*/  LDL.LU R64, [R1+0x520] ;  /* 0x0005200001407983 */ /* 0x000f280000300800 */
[----:B------:R-:W4:Y:S04]  /*498b0*/  LDL.LU R62, [R1+0x504] ;  /* 0x00050400013e7983 */ /* 0x000f280000300800 */
[----:B------:R-:W0:Y:S01]  /*498c0*/  LDS.128 R148, [R242] ;  /* 0x00000000f2947984 */ /* 0x000e220000000c00 */
[----:B---3--:R-:W-:Y:S01]  /*498d0*/  PRMT R23, R143, 0x5410, R55 ;  /* 0x000054108f177816 */ /* 0x008fe20000000037 */
[----:B------:R-:W-:Y:S06]  /*498e0*/  BAR.SYNC.DEFER_BLOCKING 0x0 ;  /* 0x0000000000007b1d */ /* 0x000fec0000010000 */
[----:B------:R-:W3:Y:S04]  /*498f0*/  LDL.LU R143, [R1+0x518] ;  /* 0x00051800018f7983 */ /* 0x000ee80000300800 */
[----:B------:R1:W-:Y:S01]  /*49900*/  STSM.16.M88.4 [R2], R20 ;  /* 0x0000001402007844 */ /* 0x0003e20000000200 */
[----:B------:R-:W-:Y:S01]  /*49910*/  BAR.SYNC.DEFER_BLOCKING 0x0 ;  /* 0x0000000000007b1d */ /* 0x000fe20000010000 */
[----:B-1----:R-:W-:-:S05]  /*49920*/  PRMT R20, R63, 0x5410, R61 ;  /* 0x000054103f147816 */ /* 0x002fca000000003d */
[----:B------:R-:W3:Y:S01]  /*49930*/  LDL.LU R61, [R1+0x8dc] ;  /* 0x0008dc00013d7983 */ /* 0x000ee20000300800 */
[----:B------:R-:W-:-:S03]  /*49940*/  PRMT R21, R58, 0x5410, R60 ;  /* 0x000054103a157816 */ /* 0x000fc6000000003c */
[----:B------:R-:W3:Y:S01]  /*49950*/  LDL.LU R63, [R1+0x8f0] ;  /* 0x0008f000013f7983 */ /* 0x000ee20000300800 */
[----:B--2---:R-:W-:-:S03]  /*49960*/  PRMT R22, R56, 0x5410, R59 ;  /* 0x0000541038167816 */ /* 0x004fc6000000003b */
[----:B------:R-:W2:Y:S04]  /*49970*/  LDL.LU R60, [R1+0x8d4] ;  /* 0x0008d400013c7983 */ /* 0x000ea80000300800 */
[----:B------:R-:W2:Y:S04]  /*49980*/  LDL.LU R58, [R1+0x8e8] ;  /* 0x0008e800013a7983 */ /* 0x000ea80000300800 */
[----:B------:R-:W2:Y:S04]  /*49990*/  LDL.LU R59, [R1+0x51c] ;  /* 0x00051c00013b7983 */ /* 0x000ea80000300800 */
[----:B------:R-:W2:Y:S01]  /*499a0*/  LDL.LU R56, [R1+0x530] ;  /* 0x0005300001387983 */ /* 0x000ea20000300800 */
[----:B----4-:R-:W-:-:S03]  /*499b0*/  PRMT R23, R138, 0x5410, R136 ;  /* 0x000054108a177816 */ /* 0x010fc60000000088 */
[----:B------:R-:W1:Y:S04]  /*499c0*/  LDS.128 R144, [R242] ;  /* 0x00000000f2907984 */ /* 0x000e680000000c00 */
[----:B------:R-:W4:Y:S04]  /*499d0*/  LDL.LU R136, [R1+0x514] ;  /* 0x0005140001887983 */ /* 0x000f280000300800 */
[----:B------:R-:W4:Y:S01]  /*499e0*/  LDL.LU R138, [R1+0x528] ;  /* 0x00052800018a7983 */ /* 0x000f220000300800 */
[----:B------:R-:W-:Y:S06]  /*499f0*/  BAR.SYNC.DEFER_BLOCKING 0x0 ;  /* 0x0000000000007b1d */ /* 0x000fec0000010000 */
[----:B------:R-:W4:Y:S04]  /*49a00*/  LDL.LU R72, [R1+0x8ec] ;  /* 0x0008ec0001487983 */ /* 0x000f280000300800 */
[----:B------:R-:W4:Y:S04]  /*49a10*/  LDL.LU R70, [R1+0x900] ;  /* 0x0009000001467983 */ /* 0x000f280000300800 */
[----:B------:R-:W4:Y:S04]  /*49a20*/  LDL.LU R69, [R1+0x8e4] ;  /* 0x0008e40001457983 */ /* 0x000f280000300800 */
[----:B------:R0:W-:Y:S02]  /*49a30*/  STSM.16.M88.4 [R2], R20 ;  /* 0x0000001402007844 */ /* 0x0001e40000000200 */
[----:B0-----:R-:W-:-:S02]  /*49a40*/  PRMT R20, R68, 0x5410, R71 ;  /* 0x0000541044147816 */ /* 0x001fc40000000047 */
[----:B------:R-:W4:Y:S01]  /*49a50*/  LDL.LU R71, [R1+0x8f8] ;  /* 0x0008f80001477983 */ /* 0x000f220000300800 */
[----:B------:R-:W-:-:S03]  /*49a60*/  PRMT R21, R65, 0x5410, R66 ;  /* 0x0000541041157816 */ /* 0x000fc60000000042 */
[----:B------:R-:W4:Y:S01]  /*49a70*/  LDL.LU R68, [R1+0x52c] ;  /* 0x00052c0001447983 */ /* 0x000f220000300800 */
[----:B------:R-:W-:-:S03]  /*49a80*/  PRMT R22, R64, 0x5410, R67 ;  /* 0x0000541040167816 */ /* 0x000fc60000000043 */
[----:B------:R-:W4:Y:S04]  /*49a90*/  LDL.LU R66, [R1+0x540] ;  /* 0x0005400001427983 */ /* 0x000f280000300800 */
[----:B------:R-:W4:Y:S04]  /*49aa0*/  LDL.LU R65, [R1+0x524] ;  /* 0x0005240001417983 */ /* 0x000f280000300800 */
[----:B------:R-:W4:Y:S04]  /*49ab0*/  LDL.LU R67, [R1+0x538] ;  /* 0x0005380001437983 */ /* 0x000f280000300800 */
[----:B------:R-:W4:Y:S01]  /*49ac0*/  LDL.LU R64, [R1+0x8fc] ;  /* 0x0008fc0001407983 */ /* 0x000f220000300800 */
[----:B---3--:R-:W-:Y:S01]  /*49ad0*/  PRMT R23, R143, 0x5410, R62 ;  /* 0x000054108f177816 */ /* 0x008fe2000000003e */
[----:B------:R-:W-:Y:S06]  /*49ae0*/  BAR.SYNC.DEFER_BLOCKING 0x0 ;  /* 0x0000000000007b1d */ /* 0x000fec0000010000 */
[----:B------:R-:W3:Y:S04]  /*49af0*/  LDL.LU R62, [R1+0x910] ;  /* 0x00091000013e7983 */ /* 0x000ee80000300800 */
[----:B------:R-:W0:Y:S01]  /*49b00*/  LDS.128 R140, [R242] ;  /* 0x00000000f28c7984 */ /* 0x000e220000000c00 */
[----:B------:R-:W-:Y:S06]  /*49b10*/  BAR.SYNC.DEFER_BLOCKING 0x0 ;  /* 0x0000000000007b1d */ /* 0x000fec0000010000 */
[----:B------:R1:W-:Y:S02]  /*49b20*/  STSM.16.M88.4 [R2], R20 ;  /* 0x0000001402007844 */ /* 0x0003e40000000200 */
[----:B-1----:R-:W-:-:S02]  /*49b30*/  PRMT R20, R63, 0x5410, R61 ;  /* 0x000054103f147816 */ /* 0x002fc4000000003d */
[----:B------:R-:W3:Y:S01]  /*49b40*/  LDL.LU R61, [R1+0x8f4] ;  /* 0x0008f400013d7983 */ /* 0x000ee20000300800 */
[----:B--2---:R-:W-:-:S03]  /*49b50*/  PRMT R21, R58, 0x5410, R60 ;  /* 0x000054103a157816 */ /* 0x004fc6000000003c */
[----:B------:R-:W2:Y:S01]  /*49b60*/  LDL.LU R63, [R1+0x908] ;  /* 0x00090800013f7983 */ /* 0x000ea20000300800 */
[----:B------:R-:W-:-:S03]  /*49b70*/  PRMT R22, R56, 0x5410, R59 ;  /* 0x0000541038167816 */ /* 0x000fc6000000003b */
[----:B------:R-:W2:Y:S04]  /*49b80*/  LDL.LU R60, [R1+0x53c] ;  /* 0x00053c00013c7983 */ /* 0x000ea80000300800 */
[----:B------:R-:W2:Y:S04]  /*49b90*/  LDL.LU R58, [R1+0x550] ;  /* 0x00055000013a7983 */ /* 0x000ea80000300800 */
[----:B------:R-:W2:Y:S04]  /*49ba0*/  LDL.LU R59, [R1+0x534] ;  /* 0x00053400013b7983 */ /* 0x000ea80000300800 */
[----:B------:R-:W2:Y:S01]  /*49bb0*/  LDL.LU R56, [R1+0x548] ;  /* 0x0005480001387983 */ /* 0x000ea20000300800 */
[----:B----4-:R-:W-:Y:S01]  /*49bc0*/  PRMT R23, R138, 0x5410, R136 ;  /* 0x000054108a177816 */ /* 0x010fe20000000088 */
[----:B------:R-:W-:Y:S06]  /*49bd0*/  BAR.SYNC.DEFER_BLOCKING 0x0 ;  /* 0x0000000000007b1d */ /* 0x000fec0000010000 */
[----:B------:R-:W1:Y:S02]  /*49be0*/  LDS.128 R136, [R242] ;  /* 0x00000000f2887984 */ /* 0x000e640000000c00 */
[----:B------:R-:W-:Y:S06]  /*49bf0*/  BAR.SYNC.DEFER_BLOCKING 0x0 ;  /* 0x0000000000007b1d */ /* 0x000fec0000010000 */
[----:B------:R4:W-:Y:S02]  /*49c00*/  STSM.16.M88.4 [R2], R20 ;  /* 0x0000001402007844 */ /* 0x0009e40000000200 */
[----:B------:R-:W-:Y:S01]  /*49c10*/  BAR.SYNC.DEFER_BLOCKING 0x0 ;  /* 0x0000000000007b1d */ /* 0x000fe20000010000 */
[----:B----4-:R-:W-:-:S05]  /*49c20*/  PRMT R20, R70, 0x5410, R72 ;  /* 0x0000541046147816 */ /* 0x010fca0000000048 */
[----:B------:R-:W4:Y:S01]  /*49c30*/  LDL.LU R72, [R1+0x90c] ;  /* 0x00090c0001487983 */ /* 0x000f220000300800 */
[----:B------:R-:W-:-:S03]  /*49c40*/  PRMT R21, R71, 0x5410, R69 ;  /* 0x0000541047157816 */ /* 0x000fc60000000045 */
[----:B------:R-:W4:Y:S01]  /*49c50*/  LDL.LU R70, [R1+0x920] ;  /* 0x0009200001467983 */ /* 0x000f220000300800 */
[----:B------:R-:W-:-:S03]  /*49c60*/  PRMT R22, R66, 0x5410, R68 ;  /* 0x0000541042167816 */ /* 0x000fc60000000044 */
[----:B------:R-:W4:Y:S01]  /*49c70*/  LDL.LU R69, [R1+0x904] ;  /* 0x0009040001457983 */ /* 0x000f220000300800 */
[----:B------:R-:W-:-:S03]  /*49c80*/  PRMT R23, R67, 0x5410, R65 ;  /* 0x0000541043177816 */ /* 0x000fc60000000041 */
[----:B------:R-:W4:Y:S04]  /*49c90*/  LDL.LU R71, [R1+0x918] ;  /* 0x0009180001477983 */ /* 0x000f280000300800 */
[----:B------:R-:W4:Y:S04]  /*49ca0*/  LDL.LU R68, [R1+0x54c] ;  /* 0x00054c0001447983 */ /* 0x000f280000300800 */
[----:B------:R-:W4:Y:S04]  /*49cb0*/  LDL.LU R66, [R1+0x560] ;  /* 0x0005600001427983 */ /* 0x000f280000300800 */
[----:B------:R-:W4:Y:S04]  /*49cc0*/  LDL.LU R65, [R1+0x544] ;  /* 0x0005440001417983 */ /* 0x000f280000300800 */
[----:B------:R-:W4:Y:S04]  /*49cd0*/  LDL.LU R67, [R1+0x558] ;  /* 0x0005580001437983 */ /* 0x000f280000300800 */
[----:B------:R-:W1:Y:S01]  /*49ce0*/  LDS.128 R132, [R242] ;  /* 0x00000000f2847984 */ /* 0x000e620000000c00 */
[----:B------:R-:W-:Y:S06]  /*49cf0*/  BAR.SYNC.DEFER_BLOCKING 0x0 ;  /* 0x0000000000007b1d */ /* 0x000fec0000010000 */
[----:B------:R3:W-:Y:S02]  /*49d00*/  STSM.16.M88.4 [R2], R20 ;  /* 0x0000001402007844 */ /* 0x0007e40000000200 */
[----:B------:R-:W-:Y:S06]  /*49d10*/  BAR.SYNC.DEFER_BLOCKING 0x0 ;  /* 0x0000000000007b1d */ /* 0x000fec0000010000 */
[----:B------:R-:W1:Y:S01]  /*49d20*/  LDS.128 R128, [R242] ;  /* 0x00000000f2807984 */ /* 0x000e620000000c00 */
[----:B---3--:R-:W-:-:S03]  /*49d30*/  PRMT R20, R62, 0x5410, R64 ;  /* 0x000054103e147816 */ /* 0x008fc60000000040 */
[----:B------:R-:W3:Y:S04]  /*49d40*/  LDL.LU R64, [R1+0x91c] ;  /* 0x00091c0001407983 */ /* 0x000ee80000300800 */
[----:B------:R-:W3:Y:S01]  /*49d50*/  LDL.LU R62, [R1+0x930] ;  /* 0x00093000013e7983 */ /* 0x000ee20000300800 */
[----:B--2---:R-:W-:-:S03]  /*49d60*/  PRMT R21, R63, 0x5410, R61 ;  /* 0x000054103f157816 */ /* 0x004fc6000000003d */
[----:B------:R-:W2:Y:S04]  /*49d70*/  LDL.LU R61, [R1+0x914] ;  /* 0x00091400013d7983 */ /* 0x000ea80000300800 */
[----:B------:R-:W2:Y:S01]  /*49d80*/  LDL.LU R63, [R1+0x928] ;  /* 0x00092800013f7983 */ /* 0x000ea20000300800 */
[----:B------:R-:W-:-:S03]  /*49d90*/  PRMT R22, R58, 0x5410, R60 ;  /* 0x000054103a167816 */ /* 0x000fc6000000003c */
[----:B------:R-:W2:Y:S04]  /*49da0*/  LDL.LU R60, [R1+0x55c] ;  /* 0x00055c00013c7983 */ /* 0x000ea80000300800 */
[----:B------:R-:W2:Y:S01]  /*49db0*/  LDL.LU R58, [R1+0x570] ;  /* 0x00057000013a7983 */ /* 0x000ea20000300800 */
[----:B------:R-:W-:-:S03]  /*49dc0*/  PRMT R23, R56, 0x5410, R59 ;  /* 0x0000541038177816 */ /* 0x000fc6000000003b */
[----:B------:R-:W2:Y:S04]  /*49dd0*/  LDL.LU R59, [R1+0x554] ;  /* 0x00055400013b7983 */ /* 0x000ea80000300800 */
[----:B------:R-:W2:Y:S01]  /*49de0*/  LDL.LU R56, [R1+0x568] ;  /* 0x0005680001387983 */ /* 0x000ea20000300800 */
[----:B------:R-:W-:Y:S06]  /*49df0*/  BAR.SYNC.DEFER_BLOCKING 0x0 ;  /* 0x0000000000007b1d */ /* 0x000fec0000010000 */
[----:B------:R4:W-:Y:S02]  /*49e00*/  STSM.16.M88.4 [R2], R20 ;  /* 0x0000001402007844 */ /* 0x0009e40000000200 */
[----:B------:R-:W-:Y:S06]  /*49e10*/  BAR.SYNC.DEFER_BLOCKING 0x0 ;  /* 0x0000000000007b1d */ /* 0x000fec0000010000 */
[----:B------:R-:W1:Y:S01]  /*49e20*/  LDS.128 R124, [R242] ;  /* 0x00000000f27c7984 */ /* 0x000e620000000c00 */
[----:B----4-:R-:W-:-:S03]  /*49e30*/  PRMT R20, R70, 0x5410, R72 ;  /* 0x0000541046147816 */ /* 0x010fc60000000048 */
[----:B------:R-:W4:Y:S04]  /*49e40*/  LDL.LU R72, [R1+0x92c] ;  /* 0x00092c0001487983 */ /* 0x000f280000300800 */
[----:B------:R-:W4:Y:S01]  /*49e50*/  LDL.LU R70, [R1+0x940] ;  /* 0x0009400001467983 */ /* 0x000f220000300800 */
[----:B------:R-:W-:-:S03]  /*49e60*/  PRMT R21, R71, 0x5410, R69 ;  /* 0x0000541047157816 */ /* 0x000fc60000000045 */
        /* <DEDUP_REMOVED lines=8> */
[----:B------:R-:W-:Y:S06]  /*49ef0*/  BAR.SYNC.DEFER_BLOCKING 0x0 ;  /* 0x0000000000007b1d */ /* 0x000fec0000010000 */
[----:B------:R3:W-:Y:S01]  /*49f00*/  STSM.16.M88.4 [R2], R20 ;  /* 0x0000001402007844 */ /* 0x0007e20000000200 */
[----:B------:R-:W-:Y:S01]  /*49f10*/  VIADD R18, R11, UR5 ;  /* 0x000000050b127c36 */ /* 0x000fe20008000000 */
[----:B------:R-:W-:Y:S01]  /*49f20*/  ULDC UR5, c[0x0][0x248] ;  /* 0x0000920000057ab9 */ /* 0x000fe20000000800 */
[----:B------:R-:W-:Y:S02]  /*49f30*/  BAR.SYNC.DEFER_BLOCKING 0x0 ;  /* 0x0000000000007b1d */ /* 0x000fe40000010000 */
[----:B------:R-:W-:-:S04]  /*49f40*/  VIADD R19, R18, UR5 ;  /* 0x0000000512137c36 */ /* 0x000fc80008000000 */
[----:B------:R-:W-:Y:S02]  /*49f50*/  ULDC UR5, c[0x0][0x248] ;  /* 0x0000920000057ab9 */ /* 0x000fe40000000800 */
[----:B------:R-:W-:Y:S01]  /*49f60*/  VIADD R24, R19, UR5 ;  /* 0x0000000513187c36 */ /* 0x000fe20008000000 */
[----:B------:R-:W-:-:S03]  /*49f70*/  ULDC UR5, c[0x0][0x248] ;  /* 0x0000920000057ab9 */ /* 0x000fc60000000800 */
[----:B------:R-:W-:Y:S01]  /*49f80*/  VIADD R25, R24, UR5 ;  /* 0x0000000518197c36 */ /* 0x000fe20008000000 */
[----:B------:R-:W-:-:S03]  /*49f90*/  ULDC UR5, c[0x0][0x248] ;  /* 0x0000920000057ab9 */ /* 0x000fc60000000800 */
[----:B------:R-:W-:Y:S01]  /*49fa0*/  VIADD R26, R25, UR5 ;  /* 0x00000005191a7c36 */ /* 0x000fe20008000000 */
[----:B------:R-:W-:-:S03]  /*49fb0*/  ULDC UR5, c[0x0][0x248] ;  /* 0x0000920000057ab9 */ /* 0x000fc60000000800 */
[----:B------:R-:W-:Y:S01]  /*49fc0*/  VIADD R27, R26, UR5 ;  /* 0x000000051a1b7c36 */ /* 0x000fe20008000000 */
[----:B------:R-:W-:-:S03]  /*49fd0*/  ULDC UR5, c[0x0][0x248] ;  /* 0x0000920000057ab9 */ /* 0x000fc60000000800 */
[----:B------:R-:W-:Y:S01]  /*49fe0*/  VIADD R28, R27, UR4 ;  /* 0x000000041b1c7c36 */ /* 0x000fe20008000000 */
[----:B------:R-:W-:Y:S01]  /*49ff0*/  ULDC UR4, c[0x0][0x248] ;  /* 0x0000920000047ab9 */ /* 0x000fe20000000800 */
[----:B------:R-:W1:Y:S02]  /*4a000*/  LDS.128 R120, [R242] ;  /* 0x00000000f2787984 */ /* 0x000e640000000c00 */
[----:B------:R-:W-:Y:S01]  /*4a010*/  VIADD R29, R28, UR5 ;  /* 0x000000051c1d7c36 */ /* 0x000fe20008000000 */
[----:B------:R-:W-:Y:S01]  /*4a020*/  ULDC UR5, c[0x0][0x248] ;  /* 0x0000920000057ab9 */ /* 0x000fe20000000800 */
[----:B---3--:R-:W-:Y:S02]  /*4a030*/  PRMT R20, R62, 0x5410, R64 ;  /* 0x000054103e147816 */ /* 0x008fe40000000040 */
[----:B------:R-:W3:Y:S04]  /*4a040*/  LDL.LU R64, [R1+0x93c] ;  /* 0x00093c0001407983 */ /* 0x000ee80000300800 */
[----:B------:R-:W3:Y:S01]  /*4a050*/  LDL.LU R62, [R1+0x9b8] ;  /* 0x0009b800013e7983 */ /* 0x000ee20000300800 */
[----:B------:R-:W-:Y:S01]  /*4a060*/  VIADD R30, R29, UR4 ;  /* 0x000000041d1e7c36 */ /* 0x000fe20008000000 */
[----:B------:R-:W-:Y:S01]  /*4a070*/  ULDC UR4, c[0x0][0x248] ;  /* 0x0000920000047ab9 */ /* 0x000fe20000000800 */
[----:B--2---:R-:W-:-:S02]  /*4a080*/  PRMT R21, R63, 0x5410, R61 ;  /* 0x000054103f157816 */ /* 0x004fc4000000003d */
        /* <DEDUP_REMOVED lines=8> */
[----:B------:R-:W-:Y:S01]  /*4a110*/  VIADD R31, R30, UR4 ;  /* 0x000000041e1f7c36 */ /* 0x000fe20008000000 */
[----:B------:R-:W-:Y:S01]  /*4a120*/  ULDC UR4, c[0x0][0x248] ;  /* 0x0000920000047ab9 */ /* 0x000fe20000000800 */
[----:B------:R-:W-:Y:S02]  /*4a130*/  BAR.SYNC.DEFER_BLOCKING 0x0 ;  /* 0x0000000000007b1d */ /* 0x000fe40000010000 */
[----:B------:R-:W-:-:S04]  /*4a140*/  VIADD R32, R31, UR4 ;  /* 0x000000041f207c36 */ /* 0x000fc80008000000 */
[----:B------:R-:W-:Y:S01]  /*4a150*/  VIADD R33, R32, UR5 ;  /* 0x0000000520217c36 */ /* 0x000fe20008000000 */
[----:B------:R-:W-:Y:S01]  /*4a160*/  ULDC UR4, c[0x0][0x248] ;  /* 0x0000920000047ab9 */ /* 0x000fe20000000800 */
        /* <DEDUP_REMOVED lines=56> */
[----:B------:R4:W-:Y:S01]  /*4a4f0*/  STSM.16.M88.4 [R2], R20 ;  /* 0x0000001402007844 */ /* 0x0009e20000000200 */
[----:B------:R-:W-:Y:S02]  /*4a500*/  ULDC UR5, c[0x0][0x248] ;  /* 0x0000920000057ab9 */ /* 0x000fe40000000800 */
        /* <DEDUP_REMOVED lines=25> */
[----:B----4-:R-:W-:Y:S01]  /*4a6a0*/  PRMT R20, R70, 0x5410, R72 ;  /* 0x0000541046147816 */ /* 0x010fe20000000048 */
[----:B------:R-:W-:Y:S02]  /*4a6b0*/  ULDC UR5, c[0x0][0x248] ;  /* 0x0000920000057ab9 */ /* 0x000fe40000000800 */
[----:B------:R-:W-:Y:S01]  /*4a6c0*/  VIADD R207, R205, UR4 ;  /* 0x00000004cdcf7c36 */ /* 0x000fe20008000000 */
[----:B------:R-:W-:Y:S01]  /*4a6d0*/  ULDC UR4, c[0x0][0x248] ;  /* 0x0000920000047ab9 */ /* 0x000fe20000000800 */
[----:B------:R-:W-:Y:S02]  /*4a6e0*/  PRMT R21, R71, 0x5410, R69 ;  /* 0x0000541047157816 */ /* 0x000fe40000000045 */
[----:B------:R-:W-:Y:S01]  /*4a6f0*/  VIADD R209, R207, UR4 ;  /* 0x00000004cfd17c36 */ /* 0x000fe20008000000 */
[----:B------:R-:W-:Y:S01]  /*4a700*/  ULDC UR4, c[0x0][0x248] ;  /* 0x0000920000047ab9 */ /* 0x000fe20000000800 */
[----:B------:R-:W-:-:S02]  /*4a710*/  PRMT R22, R66, 0x5410, R68 ;  /* 0x0000541042167816 */ /* 0x000fc40000000044 */
[----:B------:R-:W-:Y:S01]  /*4a720*/  PRMT R23, R67, 0x5410, R65 ;  /* 0x0000541043177816 */ /* 0x000fe20000000041 */
[----:B------:R-:W-:Y:S01]  /*4a730*/  BAR.SYNC.DEFER_BLOCKING 0x0 ;  /* 0x0000000000007b1d */ /* 0x000fe20000010000 */
[----:B------:R-:W-:-:S04]  /*4a740*/  VIADD R211, R209, UR4 ;  /* 0x00000004d1d37c36 */ /* 0x000fc80008000000 */
[----:B------:R-:W-:Y:S01]  /*4a750*/  VIADD R213, R211, UR5 ;  /* 0x00000005d3d57c36 */ /* 0x000fe20008000000 */
[----:B------:R-:W-:Y:S01]  /*4a760*/  ULDC UR4, c[0x0][0x248] ;  /* 0x0000920000047ab9 */ /* 0x000fe20000000800 */
[----:B------:R-:W-:Y:S02]  /*4a770*/  ULDC UR5, c[0x0][0x248] ;  /* 0x0000920000057ab9 */ /* 0x000fe40000000800 */
[----:B------:R-:W-:Y:S01]  /*4a780*/  VIADD R215, R213, UR4 ;  /* 0x00000004d5d77c36 */ /* 0x000fe20008000000 */
[----:B------:R-:W-:-:S03]  /*4a790*/  ULDC UR4, c[0x0][0x248] ;  /* 0x0000920000047ab9 */ /* 0x000fc60000000800 */
[----:B------:R-:W-:Y:S01]  /*4a7a0*/  VIADD R217, R215, UR4 ;  /* 0x00000004d7d97c36 */ /* 0x000fe20008000000 */
[----:B------:R-:W-:Y:S01]  /*4a7b0*/  ULDC UR4, c[0x0][0x248] ;  /* 0x0000920000047ab9 */ /* 0x000fe20000000800 */
[----:B------:R3:W-:Y:S01]  /*4a7c0*/  STSM.16.M88.4 [R2], R20 ;  /* 0x0000001402007844 */ /* 0x0007e20000000200 */
        /* <DEDUP_REMOVED lines=10> */
[----:B------:R-:W-:Y:S01]  /*4a870*/  ULDC UR4, c[0x0][0x248] ;  /* 0x0000920000047ab9 */ /* 0x000fe20000000800 */
[----:B------:R-:W4:Y:S02]  /*4a880*/  LDS.128 R112, [R242] ;  /* 0x00000000f2707984 */ /* 0x000f240000000c00 */
        /* <DEDUP_REMOVED lines=8> */
[----:B------:R-:W-:-:S04]  /*4a910*/  VIADD R237, R235, UR5 ;  /* 0x00000005ebed7c36 */ /* 0x000fc80008000000 */
[----:B------:R-:W-:Y:S01]  /*4a920*/  VIADD R239, R237, UR4 ;  /* 0x00000004edef7c36 */ /* 0x000fe20008000000 */
[----:B------:R-:W-:-:S03]  /*4a930*/  ULDC UR4, c[0x0][0x248] ;  /* 0x0000920000047ab9 */ /* 0x000fc60000000800 */
[----:B------:R-:W-:Y:S01]  /*4a940*/  VIADD R241, R239, UR4 ;  /* 0x00000004eff17c36 */ /* 0x000fe20008000000 */
[----:B------:R-:W-:Y:S01]  /*4a950*/  ULDC UR4, c[0x0][0x248] ;  /* 0x0000920000047ab9 */ /* 0x000fe20000000800 */
[----:B---3--:R-:W-:Y:S02]  /*4a960*/  PRMT R20, R62, 0x5410, R64 ;  /* 0x000054103e147816 */ /* 0x008fe40000000040 */
[----:B------:R-:W-:Y:S01]  /*4a970*/  VIADD R252, R241, UR4 ;  /* 0x00000004f1fc7c36 */ /* 0x000fe20008000000 */
[----:B--2---:R-:W-:Y:S02]  /*4a980*/  PRMT R21, R63, 0x5410, R61 ;  /* 0x000054103f157816 */ /* 0x004fe4000000003d */
[----:B------:R-:W-:Y:S02]  /*4a990*/  PRMT R22, R58, 0x5410, R60 ;  /* 0x000054103a167816 */ /* 0x000fe4000000003c */
[----:B------:R-:W-:Y:S01]  /*4a9a0*/  PRMT R23, R56, 0x5410, R59 ;  /* 0x0000541038177816 */ /* 0x000fe2000000003b */
[----:B------:R-:W2:Y:S04]  /*4a9b0*/  LDL.LU R61, [R1+0x9b0] ;  /* 0x0009b000013d7983 */ /* 0x000ea80000300800 */
[----:B------:R-:W2:Y:S04]  /*4a9c0*/  LDL.LU R63, [R1+0xa28] ;  /* 0x000a2800013f7983 */ /* 0x000ea80000300800 */
        /* <DEDUP_REMOVED lines=14> */
[----:B------:R-:W-:-:S03]  /*4aab0*/  LOP3.LUT R3, R3, 0xbfffffff, RZ, 0xc0, !PT ;  /* 0xbfffffff03037812 */ /* 0x000fc600078ec0ff */
[----:B------:R-:W-:Y:S01]  /*4aac0*/  STL.64 [R1+0x1508], R172 ;  /* 0x001508ac01007387 */ /* 0x000fe20000100a00 */
[----:B------:R-:W-:Y:S01]  /*4aad0*/  @P3 LOP3.LUT R3, R3, 0x40000000, RZ, 0xfc, !PT ;  /* 0x4000000003033812 */ /* 0x000fe200078efcff */
[----:B------:R-:W-:Y:S03]  /*4aae0*/  BAR.SYNC.DEFER_BLOCKING 0x0 ;  /* 0x0000000000007b1d */ /* 0x000fe60000010000 */
[----:B------:R-:W-:Y:S02]  /*4aaf0*/  LOP3.LUT R3, R3, 0xdfffffff, RZ, 0xc0, !PT ;  /* 0xdfffffff03037812 */ /* 0x000fe400078ec0ff */
[C---:B------:R-:W-:Y:S02]  /*4ab00*/  LOP3.LUT P3, RZ, R4.reuse, 0x8, RZ, 0xc0, !PT ;  /* 0x0000000804ff7812 */ /* 0x040fe4000786c0ff */
[----:B------:R-:W-:Y:S02]  /*4ab10*/  @P2 LOP3.LUT R3, R3, 0x20000000, RZ, 0xfc, !PT ;  /* 0x2000000003032812 */ /* 0x000fe400078efcff */
[----:B------:R-:W-:Y:S01]  /*4ab20*/  LOP3.LUT P2, RZ, R4, 0x4, RZ, 0xc0, !PT ;  /* 0x0000000404ff7812 */ /* 0x000fe2000784c0ff */
[----:B------:R-:W-:Y:S01]  /*4ab30*/  STL.64 [R1+0x1500], R174 ;  /* 0x001500ae01007387 */ /* 0x000fe20000100a00 */
[----:B------:R-:W-:-:S03]  /*4ab40*/  LOP3.LUT R3, R3, 0xefffffff, RZ, 0xc0, !PT ;  /* 0xefffffff03037812 */ /* 0x000fc600078ec0ff */
[----:B------:R-:W-:Y:S01]  /*4ab50*/  STL.64 [R1+0x14e8], R168 ;  /* 0x0014e8a801007387 */ /* 0x000fe20000100a00 */
        /* <DEDUP_REMOVED lines=10> */
[----:B------:R-:W-:-:S03]  /*4ac00*/  @P6 LOP3.LUT R3, R3, 0x4000000, RZ, 0xfc, !PT ;  /* 0x0400000003036812 */ /* 0x000fc600078efcff */
[----:B------:R-:W-:Y:S01]  /*4ac10*/  STL.64 [R1+0x1488], R162 ;  /* 0x001488a201007387 */ /* 0x000fe20000100a00 */
[----:B------:R-:W-:-:S03]  /*4ac20*/  LOP3.LUT R3, R3, 0xfdffffff, RZ, 0xc0, !PT ;  /* 0xfdffffff03037812 */ /* 0x000fc600078ec0ff */
[----:B------:R-:W-:Y:S01]  /*4ac30*/  STL.64 [R1+0x1480], R156 ;  /* 0x0014809c01007387 */ /* 0x000fe20000100a00 */
[----:B------:R-:W-:-:S03]  /*4ac40*/  @P5 LOP3.LUT R3, R3, 0x2000000, RZ, 0xfc, !PT ;  /* 0x0200000003035812 */ /* 0x000fc600078efcff */
        /* <DEDUP_REMOVED lines=8> */
[----:B0-----:R-:W-:Y:S04]  /*4acd0*/  STL.64 [R1+0x1438], R140 ;  /* 0x0014388c01007387 */ /* 0x001fe80000100a00 */
[----:B------:R-:W-:Y:S04]  /*4ace0*/  STL.64 [R1+0x1430], R142 ;  /* 0x0014308e01007387 */ /* 0x000fe80000100a00 */
[----:B-1----:R-:W-:Y:S04]  /*4acf0*/  STL.64 [R1+0x1428], R136 ;  /* 0x0014288801007387 */ /* 0x002fe80000100a00 */
        /* <DEDUP_REMOVED lines=13> */
[----:B----4-:R-:W-:Y:S04]  /*4add0*/  STL.64 [R1+0x13b8], R112 ;  /* 0x0013b87001007387 */ /* 0x010fe80000100a00 */
[----:B------:R-:W-:Y:S04]  /*4ade0*/  STL.64 [R1+0x13b0], R114 ;  /* 0x0013b07201007387 */ /* 0x000fe80000100a00 */
[----:B------:R-:W-:Y:S04]  /*4adf0*/  STL.64 [R1+0x1378], R246 ;  /* 0x001378f601007387 */ /* 0x000fe80000100a00 */
[----:B------:R-:W-:Y:S04]  /*4ae00*/  STL.64 [R1+0x1330], R244 ;  /* 0x001330f401007387 */ /* 0x000fe80000100a00 */
[----:B------:R2:W-:Y:S04]  /*4ae10*/  STSM.16.M88.4 [R2], R20 ;  /* 0x0000001402007844 */ /* 0x0005e80000000200 */
[----:B------:R-:W4:Y:S04]  /*4ae20*/  LDL.LU R68, [R1+0x9a8] ;  /* 0x0009a80001447983 */ /* 0x000f280000300800 */
[----:B------:R-:W4:Y:S01]  /*4ae30*/  LDL.LU R67, [R1+0xa20] ;  /* 0x000a200001437983 */ /* 0x000f220000300800 */
[----:B------:R-:W-:Y:S06]  /*4ae40*/  BAR.SYNC.DEFER_BLOCKING 0x0 ;  /* 0x0000000000007b1d */ /* 0x000fec0000010000 */
[----:B------:R-:W0:Y:S01]  /*4ae50*/  LDS.128 R108, [R242] ;  /* 0x00000000f26c7984 */ /* 0x000e220000000c00 */
[----:B--2---:R-:W-:-:S03]  /*4ae60*/  PRMT R20, R63, 0x5410, R61 ;  /* 0x000054103f147816 */ /* 0x004fc6000000003d */
[----:B------:R-:W2:Y:S04]  /*4ae70*/  LDL.LU R61, [R1+0x970] ;  /* 0x00097000013d7983 */ /* 0x000ea80000300800 */
[----:B------:R-:W2:Y:S01]  /*4ae80*/  LDL.LU R63, [R1+0x9e8] ;  /* 0x0009e800013f7983 */ /* 0x000ea20000300800 */
[----:B---3--:R-:W-:-:S03]  /*4ae90*/  PRMT R21, R58, 0x5410, R60 ;  /* 0x000054103a157816 */ /* 0x008fc6000000003c */
[----:B------:R-:W3:Y:S04]  /*4aea0*/  LDL.LU R60, [R1+0x5e8] ;  /* 0x0005e800013c7983 */ /* 0x000ee80000300800 */
[----:B------:R-:W3:Y:S01]  /*4aeb0*/  LDL.LU R58, [R1+0x814] ;  /* 0x00081400013a7983 */ /* 0x000ee20000300800 */
[----:B------:R-:W-:-:S03]  /*4aec0*/  PRMT R23, R56, 0x5410, R59 ;  /* 0x0000541038177816 */ /* 0x000fc6000000003b */
[----:B------:R-:W4:Y:S04]  /*4aed0*/  LDL.LU R59, [R1+0x5b0] ;  /* 0x0005b000013b7983 */ /* 0x000f280000300800 */
[----:B------:R-:W4:Y:S01]  /*4aee0*/  LDL.LU R56, [R1+0x7dc] ;  /* 0x0007dc0001387983 */ /* 0x000f220000300800 */
[----:B------:R-:W-:Y:S01]  /*4aef0*/  PRMT R22, R75, 0x5410, R73 ;  /* 0x000054104b167816 */ /* 0x000fe20000000049 */
[----:B------:R-:W-:Y:S06]  /*4af00*/  BAR.SYNC.DEFER_BLOCKING 0x0 ;  /* 0x0000000000007b1d */ /* 0x000fec0000010000 */
[----:B------:R1:W-:Y:S02]  /*4af10*/  STSM.16.M88.4 [R2], R20 ;  /* 0x0000001402007844 */ /* 0x0003e40000000200 */
[----:B------:R-:W-:Y:S06]  /*4af20*/  BAR.SYNC.DEFER_BLOCKING 0x0 ;  /* 0x0000000000007b1d */ /* 0x000fec0000010000 */
[----:B0-----:R-:W-:Y:S04]  /*4af30*/  STL.64 [R1+0x13a8], R108 ;  /* 0x0013a86c01007387 */ /* 0x001fe80000100a00 */
[----:B------:R-:W-:Y:S01]  /*4af40*/  STL.64 [R1+0x13a0], R110 ;  /* 0x0013a06e01007387 */ /* 0x000fe20000100a00 */
[----:B-1----:R-:W-:-:S03]  /*4af50*/  PRMT R23, R62, 0x5410, R64 ;  /* 0x000054103e177816 */ /* 0x002fc60000000040 */
[----:B------:R-:W4:Y:S04]  /*4af60*/  LDL.LU R64, [R1+0x9a4] ;  /* 0x0009a40001407983 */ /* 0x000f280000300800 */
[----:B------:R-:W4:Y:S04]  /*4af70*/  LDL.LU R62, [R1+0xa1c] ;  /* 0x000a1c00013e7983 */ /* 0x000f280000300800 */
[----:B------:R-:W0:Y:S01]  /*4af80*/  LDS.128 R104, [R242] ;  /* 0x00000000f2687984 */ /* 0x000e220000000c00 */
[----:B------:R-:W-:-:S03]  /*4af90*/  PRMT R20, R70, 0x5410, R72 ;  /* 0x0000541046147816 */ /* 0x000fc60000000048 */
[----:B------:R-:W4:Y:S01]  /*4afa0*/  LDL.LU R77, [R1+0x96c] ;  /* 0x00096c00014d7983 */ /* 0x000f220000300800 */
[----:B------:R-:W-:-:S03]  /*4afb0*/  PRMT R21, R71, 0x5410, R69 ;  /* 0x0000541047157816 */ /* 0x000fc60000000045 */
[----:B------:R-:W4:Y:S01]  /*4afc0*/  LDL.LU R80, [R1+0x9e4] ;  /* 0x0009e40001507983 */ /* 0x000f220000300800 */
[----:B------:R-:W-:Y:S01]  /*4afd0*/  PRMT R22, R65, 0x5410, R66 ;  /* 0x0000541041167816 */ /* 0x000fe20000000042 */
[----:B------:R-:W-:Y:S06]  /*4afe0*/  BAR.SYNC.DEFER_BLOCKING 0x0 ;  /* 0x0000000000007b1d */ /* 0x000fec0000010000 */
[----:B------:R-:W4:Y:S04]  /*4aff0*/  LDL.LU R76, [R1+0x5e4] ;  /* 0x0005e400014c7983 */ /* 0x000f280000300800 */
[----:B------:R-:W4:Y:S04]  /*4b000*/  LDL.LU R74, [R1+0x810] ;  /* 0x00081000014a7983 */ /* 0x000f280000300800 */
[----:B------:R-:W4:Y:S04]  /*4b010*/  LDL.LU R66, [R1+0x5ac] ;  /* 0x0005ac0001427983 */ /* 0x000f280000300800 */
[----:B------:R-:W4:Y:S04]  /*4b020*/  LDL.LU R65, [R1+0x7d8] ;  /* 0x0007d80001417983 */ /* 0x000f280000300800 */
[----:B------:R2:W-:Y:S04]  /*4b030*/  STSM.16.M88.4 [R2], R20 ;  /* 0x0000001402007844 */ /* 0x0005e80000000200 */
[----:B0-----:R-:W-:Y:S04]  /*4b040*/  STL.64 [R1+0x1398], R104 ;  /* 0x0013986801007387 */ /* 0x001fe80000100a00 */
[----:B------:R-:W-:Y:S01]  /*4b050*/  STL.64 [R1+0x1390], R106 ;  /* 0x0013906a01007387 */ /* 0x000fe20000100a00 */
[----:B------:R-:W-:Y:S06]  /*4b060*/  BAR.SYNC.DEFER_BLOCKING 0x0 ;  /* 0x0000000000007b1d */ /* 0x000fec0000010000 */
[----:B------:R-:W0:Y:S01]  /*4b070*/  LDS.128 R100, [R242] ;  /* 0x00000000f2647984 */ /* 0x000e220000000c00 */
[----:B--2---:R-:W-:-:S03]  /*4b080*/  PRMT R21, R63, 0x5410, R61 ;  /* 0x000054103f157816 */ /* 0x004fc6000000003d */
[----:B------:R-:W2:Y:S04]  /*4b090*/  LDL.LU R61, [R1+0x9a0] ;  /* 0x0009a000013d7983 */ /* 0x000ea80000300800 */
[----:B------:R-:W2:Y:S01]  /*4b0a0*/  LDL.LU R63, [R1+0xa18] ;  /* 0x000a1800013f7983 */ /* 0x000ea20000300800 */
[----:B---3--:R-:W-:-:S03]  /*4b0b0*/  PRMT R22, R58, 0x5410, R60 ;  /* 0x000054103a167816 */ /* 0x008fc6000000003c */
[----:B------:R-:W3:Y:S04]  /*4b0c0*/  LDL.LU R60, [R1+0x968] ;  /* 0x00096800013c7983 */ /* 0x000ee80000300800 */
[----:B------:R-:W3:Y:S04]  /*4b0d0*/  LDL.LU R58, [R1+0x9e0] ;  /* 0x0009e000013a7983 */ /* 0x000ee80000300800 */
[----:B------:R-:W3:Y:S04]  /*4b0e0*/  LDL.LU R73, [R1+0x5e0] ;  /* 0x0005e00001497983 */ /* 0x000ee80000300800 */
[----:B------:R-:W3:Y:S01]  /*4b0f0*/  LDL.LU R75, [R1+0x80c] ;  /* 0x00080c00014b7983 */ /* 0x000ee20000300800 */
[----:B----4-:R-:W-:-:S03]  /*4b100*/  PRMT R23, R56, 0x5410, R59 ;  /* 0x0000541038177816 */ /* 0x010fc6000000003b */
[----:B------:R-:W4:Y:S04]  /*4b110*/  LDL.LU R59, [R1+0x5a8] ;  /* 0x0005a800013b7983 */ /* 0x000f280000300800 */
[----:B------:R-:W4:Y:S01]  /*4b120*/  LDL.LU R56, [R1+0x7d4] ;  /* 0x0007d40001387983 */ /* 0x000f220000300800 */
[----:B------:R-:W-:Y:S01]  /*4b130*/  PRMT R20, R67, 0x5410, R68 ;  /* 0x0000541043147816 */ /* 0x000fe20000000044 */
[----:B------:R-:W-:Y:S06]  /*4b140*/  BAR.SYNC.DEFER_BLOCKING 0x0 ;  /* 0x0000000000007b1d */ /* 0x000fec0000010000 */
[----:B0-----:R-:W-:Y:S04]  /*4b150*/  STL.64 [R1+0x1388], R100 ;  /* 0x0013886401007387 */ /* 0x001fe80000100a00 */
[----:B------:R0:W-:Y:S01]  /*4b160*/  STSM.16.M88.4 [R2], R20 ;  /* 0x0000001402007844 */ /* 0x0001e20000000200 */
[----:B------:R-:W-:Y:S06]  /*4b170*/  BAR.SYNC.DEFER_BLOCKING 0x0 ;  /* 0x0000000000007b1d */ /* 0x000fec0000010000 */
[----:B------:R-:W-:Y:S04]  /*4b180*/  STL.64 [R1+0x1380], R102 ;  /* 0x0013806601007387 */ /* 0x000fe80000100a00 */
[----:B------:R-:W4:Y:S04]  /*4b190*/  LDL.LU R72, [R1+0x99c] ;  /* 0x00099c0001487983 */ /* 0x000f280000300800 */
[----:B------:R-:W4:Y:S01]  /*4b1a0*/  LDL.LU R70, [R1+0xa14] ;  /* 0x000a140001467983 */ /* 0x000f220000300800 */
[----:B0-----:R-:W-:-:S03]  /*4b1b0*/  PRMT R20, R62, 0x5410, R64 ;  /* 0x000054103e147816 */ /* 0x001fc60000000040 */
[----:B------:R-:W4:Y:S04]  /*4b1c0*/  LDL.LU R69, [R1+0x964] ;  /* 0x0009640001457983 */ /* 0x000f280000300800 */
[----:B------:R-:W4:Y:S04]  /*4b1d0*/  LDL.LU R71, [R1+0x9dc] ;  /* 0x0009dc0001477983 */ /* 0x000f280000300800 */
[----:B------:R-:W4:Y:S04]  /*4b1e0*/  LDL.LU R68, [R1+0x5dc] ;  /* 0x0005dc0001447983 */ /* 0x000f280000300800 */
[----:B------:R-:W4:Y:S04]  /*4b1f0*/  LDL.LU R67, [R1+0x808] ;  /* 0x0008080001437983 */ /* 0x000f280000300800 */
[----:B------:R-:W4:Y:S04]  /*4b200*/  LDL.LU R64, [R1+0x5a4] ;  /* 0x0005a40001407983 */ /* 0x000f280000300800 */
[----:B------:R-:W4:Y:S04]  /*4b210*/  LDL.LU R62, [R1+0x7d0] ;  /* 0x0007d000013e7983 */ /* 0x000f280000300800 */
[----:B------:R-:W0:Y:S01]  /*4b220*/  LDS.128 R96, [R242] ;  /* 0x00000000f2607984 */ /* 0x000e220000000c00 */
[----:B------:R-:W-:-:S02]  /*4b230*/  PRMT R21, R80, 0x5410, R77 ;  /* 0x0000541050157816 */ /* 0x000fc4000000004d */
[----:B------:R-:W-:Y:S02]  /*4b240*/  PRMT R22, R74, 0x5410, R76 ;  /* 0x000054104a167816 */ /* 0x000fe4000000004c */
[----:B------:R-:W-:Y:S01]  /*4b250*/  PRMT R23, R65, 0x5410, R66 ;  /* 0x0000541041177816 */ /* 0x000fe20000000042 */
[----:B------:R-:W-:Y:S06]  /*4b260*/  BAR.SYNC.DEFER_BLOCKING 0x0 ;  /* 0x0000000000007b1d */ /* 0x000fec0000010000 */
[----:B------:R2:W-:Y:S02]  /*4b270*/  STSM.16.M88.4 [R2], R20 ;  /* 0x0000001402007844 */ /* 0x0005e40000000200 */
[----:B------:R-:W-:Y:S06]  /*4b280*/  BAR.SYNC.DEFER_BLOCKING 0x0 ;  /* 0x0000000000007b1d */ /* 0x000fec0000010000 */
[----:B0-----:R-:W-:Y:S04]  /*4b290*/  STL.64 [R1+0x1370], R96 ;  /* 0x0013706001007387 */ /* 0x001fe80000100a00 */
[----:B------:R-:W-:Y:S04]  /*4b2a0*/  STL.64 [R1+0x1368], R98 ;  /* 0x0013686201007387 */ /* 0x000fe80000100a00 */
[----:B------:R-:W4:Y:S04]  /*4b2b0*/  LDL.LU R66, [R1+0x998] ;  /* 0x0009980001427983 */ /* 0x000f280000300800 */
[----:B------:R-:W4:Y:S04]  /*4b2c0*/  LDL.LU R65, [R1+0xa10] ;  /* 0x000a100001417983 */ /* 0x000f280000300800 */
[----:B------:R-:W0:Y:S01]  /*4b2d0*/  LDS.128 R92, [R242] ;  /* 0x00000000f25c7984 */ /* 0x000e220000000c00 */
[----:B--2---:R-:W-:-:S03]  /*4b2e0*/  PRMT R20, R63, 0x5410, R61 ;  /* 0x000054103f147816 */ /* 0x004fc6000000003d */
[----:B------:R-:W2:Y:S04]  /*4b2f0*/  LDL.LU R61, [R1+0x960] ;  /* 0x00096000013d7983 */ /* 0x000ea80000300800 */
[----:B------:R-:W2:Y:S01]  /*4b300*/  LDL.LU R63, [R1+0x9d8] ;  /* 0x0009d800013f7983 */ /* 0x000ea20000300800 */
[----:B---3--:R-:W-:-:S03]  /*4b310*/  PRMT R21, R58, 0x5410, R60 ;  /* 0x000054103a157816 */ /* 0x008fc6000000003c */
        /* <DEDUP_REMOVED lines=11> */
[----:B------:R-:W1:Y:S01]  /*4b3d0*/  LDS.128 R88, [R242] ;  /* 0x00000000f2587984 */ /* 0x000e620000000c00 */
[----:B0-----:R-:W-:-:S03]  /*4b3e0*/  PRMT R22, R67, 0x5410, R68 ;  /* 0x0000541043167816 */ /* 0x001fc60000000044 */
[----:B------:R-:W4:Y:S01]  /*4b3f0*/  LDL.LU R67, [R1+0x994] ;  /* 0x0009940001437983 */ /* 0x000f220000300800 */
[----:B------:R-:W-:-:S03]  /*4b400*/  PRMT R23, R62, 0x5410, R64 ;  /* 0x000054103e177816 */ /* 0x000fc60000000040 */
[----:B------:R-:W4:Y:S04]  /*4b410*/  LDL.LU R64, [R1+0xa0c] ;  /* 0x000a0c0001407983 */ /* 0x000f280000300800 */
[----:B------:R-:W4:Y:S04]  /*4b420*/  LDL.LU R77, [R1+0x95c] ;  /* 0x00095c00014d7983 */ /* 0x000f280000300800 */
[----:B------:R-:W4:Y:S01]  /*4b430*/  LDL.LU R80, [R1+0x9d4] ;  /* 0x0009d40001507983 */ /* 0x000f220000300800 */
[----:B------:R-:W-:Y:S02]  /*4b440*/  PRMT R20, R70, 0x5410, R72 ;  /* 0x0000541046147816 */ /* 0x000fe40000000048 */
[----:B------:R-:W-:Y:S01]  /*4b450*/  PRMT R21, R71, 0x5410, R69 ;  /* 0x0000541047157816 */ /* 0x000fe20000000045 */
[----:B------:R-:W-:Y:S06]  /*4b460*/  BAR.SYNC.DEFER_BLOCKING 0x0 ;  /* 0x0000000000007b1d */ /* 0x000fec0000010000 */
[----:B------:R-:W4:Y:S04]  /*4b470*/  LDL.LU R76, [R1+0x5d4] ;  /* 0x0005d400014c7983 */ /* 0x000f280000300800 */
[----:B------:R-:W4:Y:S04]  /*4b480*/  LDL.LU R74, [R1+0x800] ;  /* 0x00080000014a7983 */ /* 0x000f280000300800 */
[----:B------:R-:W4:Y:S04]  /*4b490*/  LDL.LU R68, [R1+0x59c] ;  /* 0x00059c0001447983 */ /* 0x000f280000300800 */
[----:B------:R-:W4:Y:S04]  /*4b4a0*/  LDL.LU R62, [R1+0x7c8] ;  /* 0x0007c800013e7983 */ /* 0x000f280000300800 */
[----:B-1----:R-:W-:Y:S04]  /*4b4b0*/  STL.64 [R1+0x1350], R88 ;  /* 0x0013505801007387 */ /* 0x002fe80000100a00 */
[----:B------:R2:W-:Y:S04]  /*4b4c0*/  STSM.16.M88.4 [R2], R20 ;  /* 0x0000001402007844 */ /* 0x0005e80000000200 */
        /* <DEDUP_REMOVED lines=17> */
[----:B------:R0:W-:Y:S04]  /*4b5e0*/  STSM.16.M88.4 [R2], R20 ;  /* 0x0000001402007844 */ /* 0x0001e80000000200 */
[----:B------:R-:W-:Y:S04]  /*4b5f0*/  STL.64 [R1+0x1338], R86 ;  /* 0x0013385601007387 */ /* 0x000fe80000100a00 */
[----:B------:R-:W4:Y:S04]  /*4b600*/  LDL.LU R72, [R1+0x98c] ;  /* 0x00098c0001487983 */ /* 0x000f280000300800 */
[----:B------:R-:W4:Y:S04]  /*4b610*/  LDL.LU R70, [R1+0xa04] ;  /* 0x000a040001467983 */ /* 0x000f280000300800 */
[----:B------:R-:W4:Y:S04]  /*4b620*/  LDL.LU R69, [R1+0x954] ;  /* 0x0009540001457983 */ /* 0x000f280000300800 */
[----:B------:R-:W4:Y:S04]  /*4b630*/  LDL.LU R71, [R1+0x9cc] ;  /* 0x0009cc0001477983 */ /* 0x000f280000300800 */
[----:B------:R-:W4:Y:S04]  /*4b640*/  LDL.LU R66, [R1+0x5cc] ;  /* 0x0005cc0001427983 */ /* 0x000f280000300800 */
[----:B------:R-:W4:Y:S01]  /*4b650*/  LDL.LU R65, [R1+0x7f8] ;  /* 0x0007f80001417983 */ /* 0x000f220000300800 */
[----:B0-----:R-:W-:-:S03]  /*4b660*/  PRMT R20, R64, 0x5410, R67 ;  /* 0x0000541040147816 */ /* 0x001fc60000000043 */
[----:B------:R-:W4:Y:S04]  /*4b670*/  LDL.LU R67, [R1+0x594] ;  /* 0x0005940001437983 */ /* 0x000f280000300800 */
[----:B------:R-:W4:Y:S01]  /*4b680*/  LDL.LU R64, [R1+0x7c0] ;  /* 0x0007c00001407983 */ /* 0x000f220000300800 */
[----:B------:R-:W-:Y:S01]  /*4b690*/  PRMT R21, R80, 0x5410, R77 ;  /* 0x0000541050157816 */ /* 0x000fe2000000004d */
[----:B------:R-:W-:Y:S06]  /*4b6a0*/  BAR.SYNC.DEFER_BLOCKING 0x0 ;  /* 0x0000000000007b1d */ /* 0x000fec0000010000 */
[----:B------:R-:W0:Y:S01]  /*4b6b0*/  LDS.128 R80, [R242] ;  /* 0x00000000f2507984 */ /* 0x000e220000000c00 */
[----:B------:R-:W-:Y:S01]  /*4b6c0*/  PRMT R22, R74, 0x5410, R76 ;  /* 0x000054104a167816 */ /* 0x000fe2000000004c */
[----:B------:R-:W-:Y:S01]  /*4b6d0*/  BAR.SYNC.DEFER_BLOCKING 0x0 ;  /* 0x0000000000007b1d */ /* 0x000fe20000010000 */
[----:B------:R-:W-:-:S05]  /*4b6e0*/  PRMT R23, R62, 0x5410, R68 ;  /* 0x000054103e177816 */ /* 0x000fca0000000044 */
        /* <DEDUP_REMOVED lines=24> */
[----:B------:R-:W4:Y:S01]  /*4b870*/  LDL.LU R200, [R1+0x9c4] ;  /* 0x0009c40001c87983 */ /* 0x000f220000300800 */
[----:B0-----:R-:W-:-:S03]  /*4b880*/  PRMT R22, R65, 0x5410, R66 ;  /* 0x0000541041167816 */ /* 0x001fc60000000042 */
[----:B------:R-:W4:Y:S01]  /*4b890*/  LDL.LU R66, [R1+0x5c4] ;  /* 0x0005c40001427983 */ /* 0x000f220000300800 */
[----:B------:R-:W-:Y:S01]  /*4b8a0*/  PRMT R20, R70, 0x5410, R72 ;  /* 0x0000541046147816 */ /* 0x000fe20000000048 */
[----:B------:R-:W-:Y:S01]  /*4b8b0*/  BAR.SYNC.DEFER_BLOCKING 0x0 ;  /* 0x0000000000007b1d */ /* 0x000fe20000010000 */
[----:B------:R-:W-:-:S05]  /*4b8c0*/  PRMT R23, R64, 0x5410, R67 ;  /* 0x0000541040177816 */ /* 0x000fca0000000043 */
[----:B------:R-:W4:Y:S04]  /*4b8d0*/  LDL.LU R65, [R1+0x7f0] ;  /* 0x0007f00001417983 */ /* 0x000f280000300800 */
[----:B------:R-:W4:Y:S04]  /*4b8e0*/  LDL.LU R67, [R1+0x58c] ;  /* 0x00058c0001437983 */ /* 0x000f280000300800 */
[----:B------:R-:W4:Y:S04]  /*4b8f0*/  LDL.LU R64, [R1+0x7b8] ;  /* 0x0007b80001407983 */ /* 0x000f280000300800 */
[----:B------:R-:W0:Y:S01]  /*4b900*/  LDS.128 R72, [R242] ;  /* 0x00000000f2487984 */ /* 0x000e220000000c00 */
[----:B------:R-:W-:Y:S01]  /*4b910*/  PRMT R21, R71, 0x5410, R69 ;  /* 0x0000541047157816 */ /* 0x000fe20000000045 */
[----:B------:R-:W-:Y:S06]  /*4b920*/  BAR.SYNC.DEFER_BLOCKING 0x0 ;  /* 0x0000000000007b1d */ /* 0x000fec0000010000 */
[----:B------:R1:W-:Y:S04]  /*4b930*/  STSM.16.M88.4 [R2], R20 ;  /* 0x0000001402007844 */ /* 0x0003e80000000200 */
[----:B0-----:R-:W-:Y:S04]  /*4b940*/  STL.64 [R1+0x1308], R72 ;  /* 0x0013084801007387 */ /* 0x001fe80000100a00 */
[----:B------:R-:W-:Y:S04]  /*4b950*/  STL.64 [R1+0x1300], R74 ;  /* 0x0013004a01007387 */ /* 0x000fe80000100a00 */
[----:B------:R-:W4:Y:S04]  /*4b960*/  LDL.LU R208, [R1+0x980] ;  /* 0x0009800001d07983 */ /* 0x000f280000300800 */
[----:B------:R-:W4:Y:S04]  /*4b970*/  LDL.LU R198, [R1+0x9f8] ;  /* 0x0009f80001c67983 */ /* 0x000f280000300800 */
[----:B------:R-:W4:Y:S04]  /*4b980*/  LDL.LU R206, [R1+0x948] ;  /* 0x0009480001ce7983 */ /* 0x000f280000300800 */
[----:B------:R-:W4:Y:S01]  /*4b990*/  LDL.LU R196, [R1+0x9c0] ;  /* 0x0009c00001c47983 */ /* 0x000f220000300800 */
[----:B-1----:R-:W-:-:S03]  /*4b9a0*/  PRMT R20, R62, 0x5410, R68 ;  /* 0x000054103e147816 */ /* 0x002fc60000000044 */
        /* <DEDUP_REMOVED lines=13> */
[----:B------:R-:W4:Y:S04]  /*4ba80*/  LDL.LU R190, [R1+0x5bc] ;  /* 0x0005bc0001be7983 */ /* 0x000f280000300800 */
[----:B------:R-:W4:Y:S04]  /*4ba90*/  LDL.LU R58, [R1+0x7e8] ;  /* 0x0007e800013a7983 */ /* 0x000f280000300800 */
[----:B------:R-:W4:Y:S04]  /*4baa0*/  LDL.LU R59, [R1+0x584] ;  /* 0x00058400013b7983 */ /* 0x000f280000300800 */
[----:B------:R-:W4:Y:S01]  /*4bab0*/  LDL.LU R56, [R1+0x5fc] ;  /* 0x0005fc0001387983 */ /* 0x000f220000300800 */
[----:B------:R-:W-:Y:S06]  /*4bac0*/  BAR.SYNC.DEFER_BLOCKING 0x0 ;  /* 0x0000000000007b1d */ /* 0x000fec0000010000 */
[----:B------:R1:W-:Y:S02]  /*4bad0*/  STSM.16.M88.4 [R2], R20 ;  /* 0x0000001402007844 */ /* 0x0003e40000000200 */
[----:B-1----:R-:W-:-:S02]  /*4bae0*/  PRMT R22, R65, 0x5410, R66 ;  /* 0x0000541041167816 */ /* 0x002fc40000000042 */
[----:B------:R-:W-:Y:S01]  /*4baf0*/  PRMT R23, R64, 0x5410, R67 ;  /* 0x0000541040177816 */ /* 0x000fe20000000043 */
[----:B------:R-:W-:Y:S01]  /*4bb00*/  BAR.SYNC.DEFER_BLOCKING 0x0 ;  /* 0x0000000000007b1d */ /* 0x000fe20000010000 */
[----:B------:R-:W-:Y:S02]  /*4bb10*/  PRMT R20, R212, 0x5410, R214 ;  /* 0x00005410d4147816 */ /* 0x000fe400000000d6 */
[----:B------:R-:W-:-:S03]  /*4bb20*/  PRMT R21, R200, 0x5410, R210 ;  /* 0x00005410c8157816 */ /* 0x000fc600000000d2 */
[----:B------:R-:W1:Y:S02]  /*4bb30*/  LDS.128 R64, [R242] ;  /* 0x00000000f2407984 */ /* 0x000e640000000c00 */
[----:B------:R-:W-:Y:S06]  /*4bb40*/  BAR.SYNC.DEFER_BLOCKING 0x0 ;  /* 0x0000000000007b1d */ /* 0x000fec0000010000 */
[----:B0-----:R-:W-:Y:S04]  /*4bb50*/  STL.64 [R1+0x12f8], R68 ;  /* 0x0012f84401007387 */ /* 0x001fe80000100a00 */
[----:B------:R0:W-:Y:S04]  /*4bb60*/  STSM.16.M88.4 [R2], R20 ;  /* 0x0000001402007844 */ /* 0x0001e80000000200 */
[----:B------:R-:W-:Y:S04]  /*4bb70*/  STL.64 [R1+0x12e8], R70 ;  /* 0x0012e84601007387 */ /* 0x000fe80000100a00 */
[----:B------:R-:W4:Y:S04]  /*4bb80*/  LDL.LU R200, [R1+0x600] ;  /* 0x0006000001c87983 */ /* 0x000f280000300800 */
[----:B-1----:R-:W-:Y:S04]  /*4bb90*/  STL.64 [R1+0x12e0], R64 ;  /* 0x0012e04001007387 */ /* 0x002fe80000100a00 */
[----:B------:R-:W-:Y:S01]  /*4bba0*/  STL.64 [R1+0x12d8], R66 ;  /* 0x0012d84201007387 */ /* 0x000fe20000100a00 */
[----:B0-----:R-:W-:-:S03]  /*4bbb0*/  PRMT R20, R198, 0x5410, R208 ;  /* 0x00005410c6147816 */ /* 0x001fc600000000d0 */
[----:B------:R-:W4:Y:S01]  /*4bbc0*/  LDL.LU R198, [R1+0x604] ;  /* 0x0006040001c67983 */ /* 0x000f220000300800 */
[----:B------:R-:W-:-:S03]  /*4bbd0*/  PRMT R21, R196, 0x5410, R206 ;  /* 0x00005410c4157816 */ /* 0x000fc600000000ce */
[----:B------:R-:W4:Y:S01]  /*4bbe0*/  LDL.LU R196, [R1+0x608] ;  /* 0x0006080001c47983 */ /* 0x000f220000300800 */
[----:B--2---:R-:W-:Y:S02]  /*4bbf0*/  PRMT R22, R61, 0x5410, R62 ;  /* 0x000054103d167816 */ /* 0x004fe4000000003e */
[----:B---3--:R-:W-:Y:S01]  /*4bc00*/  PRMT R23, R60, 0x5410, R63 ;  /* 0x000054103c177816 */ /* 0x008fe2000000003f */
[----:B------:R-:W-:Y:S06]  /*4bc10*/  BAR.SYNC.DEFER_BLOCKING 0x0 ;  /* 0x0000000000007b1d */ /* 0x000fec0000010000 */
[----:B------:R-:W0:Y:S02]  /*4bc20*/  LDS.128 R60, [R242] ;  /* 0x00000000f23c7984 */ /* 0x000e240000000c00 */
[----:B------:R-:W-:Y:S06]  /*4bc30*/  BAR.SYNC.DEFER_BLOCKING 0x0 ;  /* 0x0000000000007b1d */ /* 0x000fec0000010000 */
[----:B------:R1:W-:Y:S04]  /*4bc40*/  STSM.16.M88.4 [R2], R20 ;  /* 0x0000001402007844 */ /* 0x0003e80000000200 */
[----:B0-----:R-:W-:Y:S04]  /*4bc50*/  STL.64 [R1+0x12c0], R60 ;  /* 0x0012c03c01007387 */ /* 0x001fe80000100a00 */
[----:B------:R-:W-:Y:S01]  /*4bc60*/  STL.64 [R1+0x12b8], R62 ;  /* 0x0012b83e01007387 */ /* 0x000fe20000100a00 */
[----:B-1----:R-:W-:-:S03]  /*4bc70*/  PRMT R20, R194, 0x5410, R204 ;  /* 0x00005410c2147816 */ /* 0x002fc600000000cc */
[----:B------:R-:W2:Y:S01]  /*4bc80*/  LDL.LU R194, [R1+0x60c] ;  /* 0x00060c0001c27983 */ /* 0x000ea20000300800 */
[----:B----4-:R-:W-:Y:S02]  /*4bc90*/  PRMT R21, R57, 0x5410, R202 ;  /* 0x0000541039157816 */ /* 0x010fe400000000ca */
[----:B------:R-:W-:Y:S02]  /*4bca0*/  PRMT R22, R58, 0x5410, R190 ;  /* 0x000054103a167816 */ /* 0x000fe400000000be */
[----:B------:R-:W-:Y:S01]  /*4bcb0*/  PRMT R23, R56, 0x5410, R59 ;  /* 0x0000541038177816 */ /* 0x000fe2000000003b */
[----:B------:R-:W-:Y:S06]  /*4bcc0*/  BAR.SYNC.DEFER_BLOCKING 0x0 ;  /* 0x0000000000007b1d */ /* 0x000fec0000010000 */
[----:B------:R-:W0:Y:S04]  /*4bcd0*/  LDS.128 R56, [R242] ;  /* 0x00000000f2387984 */ /* 0x000e280000000c00 */
[----:B------:R-:W-:Y:S01]  /*4bce0*/  STL.64 [R1+0x12f0], R242 ;  /* 0x0012f0f201007387 */ /* 0x000fe20000100a00 */
[----:B------:R-:W-:Y:S06]  /*4bcf0*/  BAR.SYNC.DEFER_BLOCKING 0x0 ;  /* 0x0000000000007b1d */ /* 0x000fec0000010000 */
[----:B0-----:R-:W-:Y:S04]  /*4bd00*/  STL.64 [R1+0x12d0], R56 ;  /* 0x0012d03801007387 */ /* 0x001fe80000100a00 */
[----:B------:R-:W-:Y:S04]  /*4bd10*/  STL.64 [R1+0x12c8], R58 ;  /* 0x0012c83a01007387 */ /* 0x000fe80000100a00 */
[----:B------:R-:W3:Y:S04]  /*4bd20*/  LDL.LU R208, [R1+0x610] ;  /* 0x0006100001d07983 */ /* 0x000ee80000300800 */
[----:B------:R-:W4:Y:S04]  /*4bd30*/  LDL.LU R214, [R1+0x614] ;  /* 0x0006140001d67983 */ /* 0x000f280000300800 */
[----:B------:R-:W4:Y:S04]  /*4bd40*/  LDL.LU R206, [R1+0x618] ;  /* 0x0006180001ce7983 */ /* 0x000f280000300800 */
[----:B------:R-:W4:Y:S04]  /*4bd50*/  LDL.LU R204, [R1+0x61c] ;  /* 0x00061c0001cc7983 */ /* 0x000f280000300800 */
[----:B------:R0:W-:Y:S04]  /*4bd60*/  STSM.16.M88.4 [R2], R20 ;  /* 0x0000001402007844 */ /* 0x0001e80000000200 */
[----:B------:R-:W4:Y:S01]  /*4bd70*/  LDL.LU R202, [R1+0x620] ;  /* 0x0006200001ca7983 */ /* 0x000f220000300800 */
[C---:B------:R-:W-:Y:S01]  /*4bd80*/  PRMT R190, R176.reuse, 0x7770, RZ ;  /* 0x00007770b0be7816 */ /* 0x040fe200000000ff */
[----:B------:R-:W-:Y:S06]  /*4bd90*/  BAR.SYNC.DEFER_BLOCKING 0x0 ;  /* 0x0000000000007b1d */ /* 0x000fec0000010000 */
[----:B------:R-:W4:Y:S01]  /*4bda0*/  LDL.LU R212, [R1+0x624] ;  /* 0x0006240001d47983 */ /* 0x000f220000300800 */
[----:B0-----:R-:W-:-:S03]  /*4bdb0*/  PRMT R20, R176, 0x7771, RZ ;  /* 0x00007771b0147816 */ /* 0x001fc600000000ff */
[----:B------:R0:W-:Y:S02]  /*4bdc0*/  @P4 STG.E.U8 desc[UR8][R12.64], R190 ;  /* 0x000000be0c004986 */ /* 0x0001e4000c101108 */
[----:B0-----:R-:W-:-:S04]  /*4bdd0*/  IADD3 R12, P4, R200, R10, RZ ;  /* 0x0000000ac80c7210 */ /* 0x001fc80007f9e0ff */
[----:B------:R-:W-:Y:S02]  /*4bde0*/  LEA.HI.X.SX32 R13, R200, R0, 0x1, P4 ;  /* 0x00000000c80d7211 */ /* 0x000fe400020f0eff */
[----:B------:R-:W4:Y:S04]  /*4bdf0*/  LDL.LU R200, [R1+0x628] ;  /* 0x0006280001c87983 */ /* 0x000f280000300800 */
[----:B------:R0:W-:Y:S02]  /*4be00*/  @P0 STG.E.U8 desc[UR8][R14.64], R20 ;  /* 0x000000140e000986 */ /* 0x0001e4000c101108 */
[----:B0-----:R-:W-:-:S04]  /*4be10*/  IADD3 R14, P4, R198, R10, RZ ;  /* 0x0000000ac60e7210 */ /* 0x001fc80007f9e0ff */
[----:B------:R-:W-:Y:S02]  /*4be20*/  LEA.HI.X.SX32 R15, R198, R0, 0x1, P4 ;  /* 0x00000000c60f7211 */ /* 0x000fe400020f0eff */
[----:B------:R-:W4:Y:S04]  /*4be30*/  LDL.LU R198, [R1+0x62c] ;  /* 0x00062c0001c67983 */ /* 0x000f280000300800 */
[----:B------:R-:W4:Y:S01]  /*4be40*/  LDL.LU R210, [R1+0x630] ;  /* 0x0006300001d27983 */ /* 0x000f220000300800 */
[C---:B------:R-:W-:Y:S02]  /*4be50*/  IADD3 R22, P4, R196.reuse, R10, RZ ;  /* 0x0000000ac4167210 */ /* 0x040fe40007f9e0ff */
[----:B------:R-:W-:Y:S02]  /*4be60*/  PRMT R20, R177, 0x7770, RZ ;  /* 0x00007770b1147816 */ /* 0x000fe400000000ff */
[----:B------:R-:W-:-:S02]  /*4be70*/  LEA.HI.X.SX32 R23, R196, R0, 0x1, P4 ;  /* 0x00000000c4177211 */ /* 0x000fc400020f0eff */
[----:B------:R-:W4:Y:S04]  /*4be80*/  LDL.LU R196, [R1+0x634] ;  /* 0x0006340001c47983 */ /* 0x000f280000300800 */
[----:B------:R2:W-:Y:S02]  /*4be90*/  @P1 STG.E.U8 desc[UR8][R16.64], R20 ;  /* 0x0000001410001986 */ /* 0x0005e4000c101108 */
[----:B--2---:R-:W-:-:S04]  /*4bea0*/  IADD3 R20, P4, R194, R10, RZ ;  /* 0x0000000ac2147210 */ /* 0x004fc80007f9e0ff */
[----:B------:R-:W-:Y:S02]  /*4beb0*/  LEA.HI.X.SX32 R21, R194, R0, 0x1, P4 ;  /* 0x00000000c2157211 */ /* 0x000fe400020f0eff */
[----:B------:R-:W2:Y:S01]  /*4bec0*/  LDL.LU R194, [R1+0x638] ;  /* 0x0006380001c27983 */ /* 0x000ea20000300800 */
[----:B------:R-:W-:-:S05]  /*4bed0*/  PRMT R16, R177, 0x7771, RZ ;  /* 0x00007771b1107816 */ /* 0x000fca00000000ff */
[----:B------:R0:W-:Y:S02]  /*4bee0*/  @P2 STG.E.U8 desc[UR8][R12.64], R16 ;  /* 0x000000100c002986 */ /* 0x0001e4000c101108 */
[----:B0-----:R-:W-:-:S05]  /*4bef0*/  PRMT R12, R178, 0x7770, RZ ;  /* 0x00007770b20c7816 */ /* 0x001fca00000000ff */
[----:B------:R4:W-:Y:S01]  /*4bf00*/  @P3 STG.E.U8 desc[UR8][R14.64], R12 ;  /* 0x0000000c0e003986 */ /* 0x0009e2000c101108 */
[----:B---3--:R-:W-:-:S04]  /*4bf10*/  IADD3 R16, P4, R208, R10, RZ ;  /* 0x0000000ad0107210 */ /* 0x008fc80007f9e0ff */
[----:B------:R-:W-:Y:S02]  /*4bf20*/  LEA.HI.X.SX32 R17, R208, R0, 0x1, P4 ;  /* 0x00000000d0117211 */ /* 0x000fe400020f0eff */
[----:B------:R-:W3:Y:S01]  /*4bf30*/  LDL.LU R208, [R1+0x63c] ;  /* 0x00063c0001d07983 */ /* 0x000ee20000300800 */
[----:B----4-:R-:W-:-:S03]  /*4bf40*/  IADD3 R12, P4, R214, R10, RZ ;  /* 0x0000000ad60c7210 */ /* 0x010fc60007f9e0ff */
[----:B------:R-:W4:Y:S01]  /*4bf50*/  LDL.LU R216, [R1+0x640] ;  /* 0x0006400001d87983 */ /* 0x000f220000300800 */
[----:B------:R-:W-:Y:S02]  /*4bf60*/  LEA.HI.X.SX32 R13, R214, R0, 0x1, P4 ;  /* 0x00000000d60d7211 */ /* 0x000fe400020f0eff */
[----:B------:R-:W-:-:S04]  /*4bf70*/  IADD3 R14, P4, R206, R10, RZ ;  /* 0x0000000ace0e7210 */ /* 0x000fc80007f9e0ff */
[----:B------:R-:W-:Y:S02]  /*4bf80*/  LEA.HI.X.SX32 R15, R206, R0, 0x1, P4 ;  /* 0x00000000ce0f7211 */ /* 0x000fe400020f0eff */
[----:B------:R-:W4:Y:S01]  /*4bf90*/  LDL.LU R206, [R1+0x644] ;  /* 0x0006440001ce7983 */ /* 0x000f220000300800 */
[----:B------:R-:W-:-:S04]  /*4bfa0*/  IADD3 R56, P4, R204, R10, RZ ;  /* 0x0000000acc387210 */ /* 0x000fc80007f9e0ff */
[----:B------:R-:W-:Y:S02]  /*4bfb0*/  LEA.HI.X.SX32 R57, R204, R0, 0x1, P4 ;  /* 0x00000000cc397211 */ /* 0x000fe400020f0eff */
[----:B------:R-:W4:Y:S01]  /*4bfc0*/  LDL.LU R204, [R1+0x648] ;  /* 0x0006480001cc7983 */ /* 0x000f220000300800 */
[----:B------:R-:W-:-:S04]  /*4bfd0*/  IADD3 R58, P4, R202, R10, RZ ;  /* 0x0000000aca3a7210 */ /* 0x000fc80007f9e0ff */
[----:B------:R-:W-:Y:S02]  /*4bfe0*/  LEA.HI.X.SX32 R59, R202, R0, 0x1, P4 ;  /* 0x00000000ca3b7211 */ /* 0x000fe400020f0eff */
[----:B------:R-:W4:Y:S04]  /*4bff0*/  LDL.LU R202, [R1+0x64c] ;  /* 0x00064c0001ca7983 */ /* 0x000f280000300800 */
[----:B------:R-:W4:Y:S01]  /*4c000*/  LDL.LU R214, [R1+0x650] ;  /* 0x0006500001d67983 */ /* 0x000f220000300800 */
        /* <DEDUP_REMOVED lines=9> */
[----:B------:R0:W-:Y:S02]  /*4c0a0*/  STL.64 [R1+0xab8], R8 ;  /* 0x000ab80801007387 */ /* 0x0001e40000100a00 */
[----:B0-----:R-:W-:-:S04]  /*4c0b0*/  IADD3 R8, P4, R210, R10, RZ ;  /* 0x0000000ad2087210 */ /* 0x001fc80007f9e0ff */
[----:B------:R-:W-:Y:S02]  /*4c0c0*/  LEA.HI.X.SX32 R9, R210, R0, 0x1, P4 ;  /* 0x00000000d2097211 */ /* 0x000fe400020f0eff */
[----:B------:R-:W4:Y:S04]  /*4c0d0*/  LDL.LU R210, [R1+0x660] ;  /* 0x0006600001d27983 */ /* 0x000f280000300800 */
[----:B------:R0:W-:Y:S02]  /*4c0e0*/  STL.64 [R1+0xab0], R8 ;  /* 0x000ab00801007387 */ /* 0x0001e40000100a00 */
[----:B0-----:R-:W-:-:S04]  /*4c0f0*/  IADD3 R8, P4, R196, R10, RZ ;  /* 0x0000000ac4087210 */ /* 0x001fc80007f9e0ff */
[----:B------:R-:W-:Y:S02]  /*4c100*/  LEA.HI.X.SX32 R9, R196, R0, 0x1, P4 ;  /* 0x00000000c4097211 */ /* 0x000fe400020f0eff */
[----:B------:R-:W4:Y:S04]  /*4c110*/  LDL.LU R196, [R1+0x664] ;  /* 0x0006640001c47983 */ /* 0x000f280000300800 */
[----:B------:R2:W-:Y:S02]  /*4c120*/  STL.64 [R1+0xaa8], R8 ;  /* 0x000aa80801007387 */ /* 0x0005e40000100a00 */
[----:B--2---:R-:W-:-:S04]  /*4c130*/  IADD3 R8, P4, R194, R10, RZ ;  /* 0x0000000ac2087210 */ /* 0x004fc80007f9e0ff */
[----:B------:R-:W-:Y:S02]  /*4c140*/  LEA.HI.X.SX32 R9, R194, R0, 0x1, P4 ;  /* 0x00000000c2097211 */ /* 0x000fe400020f0eff */
[----:B------:R-:W2:Y:S04]  /*4c150*/  LDL.LU R194, [R1+0x668] ;  /* 0x0006680001c27983 */ /* 0x000ea80000300800 */
[----:B------:R3:W-:Y:S02]  /*4c160*/  STL.64 [R1+0xaa0], R8 ;  /* 0x000aa00801007387 */ /* 0x0007e40000100a00 */
[----:B---3--:R-:W-:-:S04]  /*4c170*/  IADD3 R8, P4, R208, R10, RZ ;  /* 0x0000000ad0087210 */ /* 0x008fc80007f9e0ff */
[----:B------:R-:W-:Y:S02]  /*4c180*/  LEA.HI.X.SX32 R9, R208, R0, 0x1, P4 ;  /* 0x00000000d0097211 */ /* 0x000fe400020f0eff */
[----:B------:R-:W3:Y:S01]  /*4c190*/  LDL.LU R208, [R1+0x66c] ;  /* 0x00066c0001d07983 */ /* 0x000ee20000300800 */
[----:B----4-:R-:W-:-:S03]  /*4c1a0*/  IADD3 R174, P4, R216, R10, RZ ;  /* 0x0000000ad8ae7210 */ /* 0x010fc60007f9e0ff */
[----:B------:R0:W-:Y:S01]  /*4c1b0*/  STL.64 [R1+0xa98], R8 ;  /* 0x000a980801007387 */ /* 0x0001e20000100a00 */
[----:B------:R-:W-:Y:S02]  /*4c1c0*/  LEA.HI.X.SX32 R175, R216, R0, 0x1, P4 ;  /* 0x00000000d8af7211 */ /* 0x000fe400020f0eff */
        /* <DEDUP_REMOVED lines=13> */
[----:B------:R-:W-:-:S05]  /*4c2a0*/  LEA.HI.X.SX32 R9, R214, R0, 0x1, P4 ;  /* 0x00000000d6097211 */ /* 0x000fca00020f0eff */
        /* <DEDUP_REMOVED lines=24> */
[----:B------:R3:W-:Y:S04]  /*4c430*/  STL.64 [R1+0xa40], R8 ;  /* 0x000a400801007387 */ /* 0x0007e80000100a00 */
[----:B------:R-:W2:Y:S01]  /*4c440*/  LDL.LU R214, [R1+0x694] ;  /* 0x0006940001d67983 */ /* 0x000ea20000300800 */
[----:B---3--:R-:W-:-:S04]  /*4c450*/  IADD3 R8, P4, R208, R10, RZ ;  /* 0x0000000ad0087210 */ /* 0x008fc80007f9e0ff */
[----:B------:R-:W-:Y:S02]  /*4c460*/  LEA.HI.X.SX32 R9, R208, R0, 0x1, P4 ;  /* 0x00000000d0097211 */ /* 0x000fe400020f0eff */
[----:B------:R-:W3:Y:S04]  /*4c470*/  LDL.LU R208, [R1+0x698] ;  /* 0x0006980001d07983 */ /* 0x000ee80000300800 */
[----:B------:R0:W-:Y:S01]  /*4c480*/  STL.64 [R1+0xa38], R8 ;  /* 0x000a380801007387 */ /* 0x0001e20000100a00 */
[----:B----4-:R-:W-:-:S04]  /*4c490*/  IADD3 R168, P4, R206, R10, RZ ;  /* 0x0000000acea87210 */ /* 0x010fc80007f9e0ff */
[----:B------:R-:W-:Y:S02]  /*4c4a0*/  LEA.HI.X.SX32 R169, R206, R0, 0x1, P4 ;  /* 0x00000000cea97211 */ /* 0x000fe400020f0eff */
[----:B------:R-:W4:Y:S04]  /*4c4b0*/  LDL.LU R206, [R1+0x69c] ;  /* 0x00069c0001ce7983 */ /* 0x000f280000300800 */
[----:B------:R-:W-:Y:S01]  /*4c4c0*/  STL.64 [R1+0x14f0], R168 ;  /* 0x0014f0a801007387 */ /* 0x000fe20000100a00 */
[----:B0-----:R-:W-:-:S04]  /*4c4d0*/  IADD3 R8, P4, R204, R10, RZ ;  /* 0x0000000acc087210 */ /* 0x001fc80007f9e0ff */
[----:B------:R-:W-:Y:S02]  /*4c4e0*/  LEA.HI.X.SX32 R9, R204, R0, 0x1, P4 ;  /* 0x00000000cc097211 */ /* 0x000fe400020f0eff */
[----:B------:R-:W4:Y:S04]  /*4c4f0*/  LDL.LU R204, [R1+0x6a0] ;  /* 0x0006a00001cc7983 */ /* 0x000f280000300800 */
[----:B------:R0:W-:Y:S01]  /*4c500*/  STL.64 [R1+0xa28], R8 ;  /* 0x000a280801007387 */ /* 0x0001e20000100a00 */
[----:B------:R-:W-:-:S04]  /*4c510*/  IADD3 R170, P4, R202, R10, RZ ;  /* 0x0000000acaaa7210 */ /* 0x000fc80007f9e0ff */
[----:B------:R-:W-:Y:S02]  /*4c520*/  LEA.HI.X.SX32 R171, R202, R0, 0x1, P4 ;  /* 0x00000000caab7211 */ /* 0x000fe400020f0eff */
[----:B------:R-:W4:Y:S04]  /*4c530*/  LDL.LU R202, [R1+0x6a4] ;  /* 0x0006a40001ca7983 */ /* 0x000f280000300800 */
[----:B------:R-:W-:Y:S01]  /*4c540*/  STL.64 [R1+0x14f8], R170 ;  /* 0x0014f8aa01007387 */ /* 0x000fe20000100a00 */
        /* <DEDUP_REMOVED lines=24> */
[----:B0-----:R-:W-:-:S04]  /*4c6d0*/  IADD3 R8, P4, R214, R10, RZ ;  /* 0x0000000ad6087210 */ /* 0x001fc80007f9e0ff */
[----:B------:R-:W-:-:S05]  /*4c6e0*/  LEA.HI.X.SX32 R9, R214, R0, 0x1, P4 ;  /* 0x00000000d6097211 */ /* 0x000fca00020f0eff */
[----:B------:R3:W-:Y:S02]  /*4c6f0*/  STL.64 [R1+0x9e8], R8 ;  /* 0x0009e80801007387 */ /* 0x0007e40000100a00 */
[----:B---3--:R-:W-:-:S04]  /*4c700*/  IADD3 R8, P4, R208, R10, RZ ;  /* 0x0000000ad0087210 */ /* 0x008fc80007f9e0ff */
[----:B------:R-:W-:Y:S02]  /*4c710*/  LEA.HI.X.SX32 R9, R208, R0, 0x1, P4 ;  /* 0x00000000d0097211 */ /* 0x000fe400020f0eff */
[----:B------:R-:W3:Y:S04]  /*4c720*/  LDL.LU R208, [R1+0x6c0] ;  /* 0x0006c00001d07983 */ /* 0x000ee80000300800 */
[----:B------:R0:W-:Y:S04]  /*4c730*/  STL.64 [R1+0x9e0], R8 ;  /* 0x0009e00801007387 */ /* 0x0001e80000100a00 */
[----:B------:R-:W3:Y:S01]  /*4c740*/  LDL.LU R214, [R1+0x6c4] ;  /* 0x0006c40001d67983 */ /* 0x000ee20000300800 */
[----:B----4-:R-:W-:-:S04]  /*4c750*/  IADD3 R164, P4, R206, R10, RZ ;  /* 0x0000000acea47210 */ /* 0x010fc80007f9e0ff */
        /* <DEDUP_REMOVED lines=30> */
[----:B------:R3:W-:Y:S01]  /*4c940*/  STL.64 [R1+0x9a0], R8 ;  /* 0x0009a00801007387 */ /* 0x0007e20000100a00 */
[----:B--2---:R-:W-:-:S04]  /*4c950*/  IADD3 R166, P4, R194, R10, RZ ;  /* 0x0000000ac2a67210 */ /* 0x004fc80007f9e0ff */
[----:B------:R-:W-:Y:S02]  /*4c960*/  LEA.HI.X.SX32 R167, R194, R0, 0x1, P4 ;  /* 0x00000000c2a77211 */ /* 0x000fe400020f0eff */
[----:B------:R-:W2:Y:S04]  /*4c970*/  LDL.LU R194, [R1+0x6e8] ;  /* 0x0006e80001c27983 */ /* 0x000ea80000300800 */
[----:B------:R-:W-:Y:S01]  /*4c980*/  STL.64 [R1+0x14c8], R166 ;  /* 0x0014c8a601007387 */ /* 0x000fe20000100a00 */
[----:B---3--:R-:W-:-:S04]  /*4c990*/  IADD3 R8, P4, R208, R10, RZ ;  /* 0x0000000ad0087210 */ /* 0x008fc80007f9e0ff */
[----:B------:R-:W-:Y:S02]  /*4c9a0*/  LEA.HI.X.SX32 R9, R208, R0, 0x1, P4 ;  /* 0x00000000d0097211 */ /* 0x000fe400020f0eff */
[----:B------:R-:W3:Y:S04]  /*4c9b0*/  LDL.LU R208, [R1+0x6ec] ;  /* 0x0006ec0001d07983 */ /* 0x000ee80000300800 */
[----:B------:R0:W-:Y:S02]  /*4c9c0*/  STL.64 [R1+0x990], R8 ;  /* 0x0009900801007387 */ /* 0x0001e40000100a00 */
[----:B0-----:R-:W-:-:S04]  /*4c9d0*/  IADD3 R8, P4, R214, R10, RZ ;  /* 0x0000000ad6087210 */ /* 0x001fc80007f9e0ff */
[----:B------:R-:W-:-:S05]  /*4c9e0*/  LEA.HI.X.SX32 R9, R214, R0, 0x1, P4 ;  /* 0x00000000d6097211 */ /* 0x000fca00020f0eff */
[----:B------:R4:W-:Y:S02]  /*4c9f0*/  STL.64 [R1+0x988], R8 ;  /* 0x0009880801007387 */ /* 0x0009e40000100a00 */
[----:B----4-:R-:W-:-:S04]  /*4ca00*/  IADD3 R8, P4, R206, R10, RZ ;  /* 0x0000000ace087210 */ /* 0x010fc80007f9e0ff */
        /* <DEDUP_REMOVED lines=10> */
[----:B------:R0:W-:Y:S04]  /*4cab0*/  STL.64 [R1+0x970], R8 ;  /* 0x0009700801007387 */ /* 0x0001e80000100a00 */
[----:B------:R-:W4:Y:S01]  /*4cac0*/  LDL.LU R216, [R1+0x6fc] ;  /* 0x0006fc0001d87983 */ /* 0x000f220000300800 */
        /* <DEDUP_REMOVED lines=11> */
[----:B------:R-:W4:Y:S04]  /*4cb80*/  LDL.LU R214, [R1+0x708] ;  /* 0x0007080001d67983 */ /* 0x000f280000300800 */
[----:B------:R-:W4:Y:S01]  /*4cb90*/  LDL.LU R212, [R1+0x70c] ;  /* 0x00070c0001d47983 */ /* 0x000f220000300800 */
[----:B0-----:R-:W-:-:S04]  /*4cba0*/  IADD3 R8, P4, R210, R10, RZ ;  /* 0x0000000ad2087210 */ /* 0x001fc80007f9e0ff */
[----:B------:R-:W-:-:S05]  /*4cbb0*/  LEA.HI.X.SX32 R9, R210, R0, 0x1, P4 ;  /* 0x00000000d2097211 */ /* 0x000fca00020f0eff */
        /* <DEDUP_REMOVED lines=8> */
[----:B------:R-:W-:Y:S04]  /*4cc40*/  STL.64 [R1+0x1498], R160 ;  /* 0x001498a001007387 */ /* 0x000fe80000100a00 */
[----:B------:R-:W2:Y:S01]  /*4cc50*/  LDL.LU R210, [R1+0x718] ;  /* 0x0007180001d27983 */ /* 0x000ea20000300800 */
[----:B---3--:R-:W-:-:S04]  /*4cc60*/  IADD3 R162, P4, R208, R10, RZ ;  /* 0x0000000ad0a27210 */ /* 0x008fc80007f9e0ff */
[----:B------:R-:W-:Y:S02]  /*4cc70*/  LEA.HI.X.SX32 R163, R208, R0, 0x1, P4 ;  /* 0x00000000d0a37211 */ /* 0x000fe400020f0eff */
[----:B------:R-:W3:Y:S04]  /*4cc80*/  LDL.LU R208, [R1+0x71c] ;  /* 0x00071c0001d07983 */ /* 0x000ee80000300800 */
[----:B------:R-:W-:Y:S01]  /*4cc90*/  STL.64 [R1+0x14a0], R162 ;  /* 0x0014a0a201007387 */ /* 0x000fe20000100a00 */
        /* <DEDUP_REMOVED lines=39> */
[----:B------:R-:W-:Y:S02]  /*4cf10*/  LEA.HI.X.SX32 R9, R210, R0, 0x1, P4 ;  /* 0x00000000d2097211 */ /* 0x000fe400020f0eff */
[----:B------:R-:W2:Y:S04]  /*4cf20*/  LDL.LU R210, [R1+0x740] ;  /* 0x0007400001d27983 */ /* 0x000ea80000300800 */
[----:B------:R3:W-:Y:S02]  /*4cf30*/  STL.64 [R1+0x8e0], R8 ;  /* 0x0008e00801007387 */ /* 0x0007e40000100a00 */
[----:B---3--:R-:W-:-:S04]  /*4cf40*/  IADD3 R8, P4, R208, R10, RZ ;  /* 0x0000000ad0087210 */ /* 0x008fc80007f9e0ff */
[----:B------:R-:W-:Y:S02]  /*4cf50*/  LEA.HI.X.SX32 R9, R208, R0, 0x1, P4 ;  /* 0x00000000d0097211 */ /* 0x000fe400020f0eff */
[----:B------:R-:W3:Y:S04]  /*4cf60*/  LDL.LU R208, [R1+0x744] ;  /* 0x0007440001d07983 */ /* 0x000ee80000300800 */
[----:B------:R4:W-:Y:S02]  /*4cf70*/  STL.64 [R1+0x8d8], R8 ;  /* 0x0008d80801007387 */ /* 0x0009e40000100a00 */
[----:B----4-:R-:W-:-:S04]  /*4cf80*/  IADD3 R8, P4, R206, R10, RZ ;  /* 0x0000000ace087210 */ /* 0x010fc80007f9e0ff */
[----:B------:R-:W-:Y:S02]  /*4cf90*/  LEA.HI.X.SX32 R9, R206, R0, 0x1, P4 ;  /* 0x00000000ce097211 */ /* 0x000fe400020f0eff */
[----:B------:R-:W4:Y:S04]  /*4cfa0*/  LDL.LU R206, [R1+0x748] ;  /* 0x0007480001ce7983 */ /* 0x000f280000300800 */
[----:B------:R0:W-:Y:S04]  /*4cfb0*/  STL.64 [R1+0x8d0], R8 ;  /* 0x0008d00801007387 */ /* 0x0001e80000100a00 */
[----:B------:R-:W4:Y:S01]  /*4cfc0*/  LDL.LU R214, [R1+0x74c] ;  /* 0x00074c0001d67983 */ /* 0x000f220000300800 */
[----:B0-----:R-:W-:-:S04]  /*4cfd0*/  IADD3 R8, P4, R204, R10, RZ ;  /* 0x0000000acc087210 */ /* 0x001fc80007f9e0ff */
[----:B------:R-:W-:-:S05]  /*4cfe0*/  LEA.HI.X.SX32 R9, R204, R0, 0x1, P4 ;  /* 0x00000000cc097211 */ /* 0x000fca00020f0eff */
[----:B------:R0:W-:Y:S04]  /*4cff0*/  STL.64 [R1+0x8c8], R8 ;  /* 0x0008c80801007387 */ /* 0x0001e80000100a00 */
[----:B------:R-:W4:Y:S01]  /*4d000*/  LDL.LU R204, [R1+0x750] ;  /* 0x0007500001cc7983 */ /* 0x000f220000300800 */
[----:B------:R-:W-:-:S04]  /*4d010*/  IADD3 R156, P4, R202, R10, RZ ;  /* 0x0000000aca9c7210 */ /* 0x000fc80007f9e0ff */
[----:B------:R-:W-:-:S05]  /*4d020*/  LEA.HI.X.SX32 R157, R202, R0, 0x1, P4 ;  /* 0x00000000ca9d7211 */ /* 0x000fca00020f0eff */
[----:B------:R-:W-:Y:S04]  /*4d030*/  STL.64 [R1+0x14a8], R156 ;  /* 0x0014a89c01007387 */ /* 0x000fe80000100a00 */
[----:B------:R-:W4:Y:S01]  /*4d040*/  LDL.LU R202, [R1+0x754] ;  /* 0x0007540001ca7983 */ /* 0x000f220000300800 */
[----:B0-----:R-:W-:-:S04]  /*4d050*/  IADD3 R8, P4, R200, R10, RZ ;  /* 0x0000000ac8087210 */ /* 0x001fc80007f9e0ff */
[----:B------:R-:W-:-:S05]  /*4d060*/  LEA.HI.X.SX32 R9, R200, R0, 0x1, P4 ;  /* 0x00000000c8097211 */ /* 0x000fca00020f0eff */
[----:B------:R0:W-:Y:S04]  /*4d070*/  STL.64 [R1+0x8b8], R8 ;  /* 0x0008b80801007387 */ /* 0x0001e80000100a00 */
[----:B------:R-:W4:Y:S01]  /*4d080*/  LDL.LU R200, [R1+0x758] ;  /* 0x0007580001c87983 */ /* 0x000f220000300800 */
        /* <DEDUP_REMOVED lines=15> */
[----:B------:R3:W-:Y:S01]  /*4d180*/  STL.64 [R1+0x14d8], R8 ;  /* 0x0014d80801007387 */ /* 0x0007e20000100a00 */
[----:B------:R-:W-:-:S04]  /*4d190*/  IADD3 R62, P4, R210, R10, RZ ;  /* 0x0000000ad23e7210 */ /* 0x000fc80007f9e0ff */
[----:B------:R-:W-:Y:S02]  /*4d1a0*/  LEA.HI.X.SX32 R63, R210, R0, 0x1, P4 ;  /* 0x00000000d23f7211 */ /* 0x000fe400020f0eff */
[----:B------:R-:W2:Y:S04]  /*4d1b0*/  LDL.LU R210, [R1+0x76c] ;  /* 0x00076c0001d27983 */ /* 0x000ea80000300800 */
[----:B------:R-:W-:Y:S01]  /*4d1c0*/  STL.64 [R1+0x890], R62 ;  /* 0x0008903e01007387 */ /* 0x000fe20000100a00 */
[----:B---3--:R-:W-:-:S04]  /*4d1d0*/  IADD3 R8, P4, R208, R10, RZ ;  /* 0x0000000ad0087210 */ /* 0x008fc80007f9e0ff */
[----:B------:R-:W-:Y:S02]  /*4d1e0*/  LEA.HI.X.SX32 R9, R208, R0, 0x1, P4 ;  /* 0x00000000d0097211 */ /* 0x000fe400020f0eff */
[----:B------:R-:W3:Y:S04]  /*4d1f0*/  LDL.LU R208, [R1+0x770] ;  /* 0x0007700001d07983 */ /* 0x000ee80000300800 */
        /* <DEDUP_REMOVED lines=35> */
[----:B------:R-:W2:Y:S01]  /*4d430*/  LDL.LU R194, [R1+0x794] ;  /* 0x0007940001c27983 */ /* 0x000ea20000300800 */
[----:B0-----:R-:W-:-:S04]  /*4d440*/  IADD3 R8, P4, R210, R10, RZ ;  /* 0x0000000ad2087210 */ /* 0x001fc80007f9e0ff */
[----:B------:R-:W-:Y:S02]  /*4d450*/  LEA.HI.X.SX32 R9, R210, R0, 0x1, P4 ;  /* 0x00000000d2097211 */ /* 0x000fe400020f0eff */
[----:B------:R-:W2:Y:S04]  /*4d460*/  LDL.LU R210, [R1+0x798] ;  /* 0x0007980001d27983 */ /* 0x000ea80000300800 */
[----:B------:R3:W-:Y:S02]  /*4d470*/  STL.64 [R1+0x838], R8 ;  /* 0x0008380801007387 */ /* 0x0007e40000100a00 */
[----:B---3--:R-:W-:-:S04]  /*4d480*/  IADD3 R8, P4, R208, R10, RZ ;  /* 0x0000000ad0087210 */ /* 0x008fc80007f9e0ff */
[----:B------:R-:W-:Y:S02]  /*4d490*/  LEA.HI.X.SX32 R9, R208, R0, 0x1, P4 ;  /* 0x00000000d0097211 */ /* 0x000fe400020f0eff */
[----:B------:R-:W3:Y:S04]  /*4d4a0*/  LDL.LU R208, [R1+0x79c] ;  /* 0x00079c0001d07983 */ /* 0x000ee80000300800 */
[----:B------:R0:W-:Y:S01]  /*4d4b0*/  STL.64 [R1+0x830], R8 ;  /* 0x0008300801007387 */ /* 0x0001e20000100a00 */
[----:B----4-:R-:W-:-:S04]  /*4d4c0*/  IADD3 R154, P4, R206, R10, RZ ;  /* 0x0000000ace9a7210 */ /* 0x010fc80007f9e0ff */
[----:B------:R-:W-:Y:S02]  /*4d4d0*/  LEA.HI.X.SX32 R155, R206, R0, 0x1, P4 ;  /* 0x00000000ce9b7211 */ /* 0x000fe400020f0eff */
[----:B------:R-:W4:Y:S01]  /*4d4e0*/  LDL.LU R206, [R1+0x7a0] ;  /* 0x0007a00001ce7983 */ /* 0x000f220000300800 */
        /* <DEDUP_REMOVED lines=47> */
[----:B------:R0:W-:Y:S01]  /*4d7e0*/  STL.64 [R1+0x7c8], R8 ;  /* 0x0007c80801007387 */ /* 0x0001e20000100a00 */
[----:B------:R-:W-:-:S04]  /*4d7f0*/  IADD3 R148, P4, R204, R10, RZ ;  /* 0x0000000acc947210 */ /* 0x000fc80007f9e0ff */
        /* <DEDUP_REMOVED lines=113> */
[----:B------:R-:W2:Y:S01]  /*4df10*/  LDL.LU R210, [R1+0xba4] ;  /* 0x000ba40001d27983 */ /* 0x000ea20000300800 */
        /* <DEDUP_REMOVED lines=128> */
[----:B------:R4:W-:Y:S01]  /*4e720*/  STL.64 [R1+0x5d0], R8 ;  /* 0x0005d00801007387 */ /* 0x0009e20000100a00 */
[----:B---3--:R-:W-:-:S04]  /*4e730*/  IADD3 R132, P4, R208, R10, RZ ;  /* 0x0000000ad0847210 */ /* 0x008fc80007f9e0ff */
[----:B------:R-:W-:Y:S02]  /*4e740*/  LEA.HI.X.SX32 R133, R208, R0, 0x1, P4 ;  /* 0x00000000d0857211 */ /* 0x000fe400020f0eff */
[----:B------:R-:W3:Y:S01]  /*4e750*/  LDL.LU R208, [R1+0xc44] ;  /* 0x000c440001d07983 */ /* 0x000ee20000300800 */
        /* <DEDUP_REMOVED lines=258> */
[----:B------:R0:W-:Y:S01]  /*4f780*/  STL.64 [R1+0x3b0], R8 ;  /* 0x0003b00801007387 */ /* 0x0001e20000100a00 */
[----:B------:R-:W-:-:S04]  /*4f790*/  IADD3 R248, P4, R214, R10, RZ ;  /* 0x0000000ad6f87210 */ /* 0x000fc80007f9e0ff */
[----:B------:R-:W-:Y:S02]  /*4f7a0*/  LEA.HI.X.SX32 R249, R214, R0, 0x1, P4 ;  /* 0x00000000d6f97211 */ /* 0x000fe400020f0eff */
[----:B------:R-:W4:Y:S01]  /*4f7b0*/  LDL.LU R214, [R1+0xfac] ;  /* 0x000fac0001d67983 */ /* 0x000f220000300800 */
        /* <DEDUP_REMOVED lines=666> */
[----:B------:R-:W2:Y:S01]  /*52160*/  LDL.LU R224, [R1+0xe74] ;  /* 0x000e740001e07983 */ /* 0x000ea20000300800 */
[----:B0-----:R-:W-:-:S04]  /*52170*/  IADD3 R8, P4, R210, R10, RZ ;  /* 0x0000000ad2087210 */ /* 0x001fc80007f9e0ff */
[----:B------:R-:W-:-:S05]  /*52180*/  LEA.HI.X.SX32 R9, R210, R0, 0x1, P4 ;  /* 0x00000000d2097211 */ /* 0x000fca00020f0eff */
[----:B------:R3:W-:Y:S04]  /*52190*/  STL.64 [R1+0xb10], R8 ;  /* 0x000b100801007387 */ /* 0x0007e80000100a00 */
[----:B------:R-:W2:Y:S04]  /*521a0*/  LDL.LU R222, [R1+0xe78] ;  /* 0x000e780001de7983 */ /* 0x000ea80000300800 */
[----:B------:R-:W2:Y:S01]  /*521b0*/  LDL.LU R220, [R1+0xe7c] ;  /* 0x000e7c0001dc7983 */ /* 0x000ea20000300800 */
[----:B---3--:R-:W-:-:S04]  /*521c0*/  IADD3 R8, P4, R208, R10, RZ ;  /* 0x0000000ad0087210 */ /* 0x008fc80007f9e0ff */
[----:B------:R-:W-:-:S05]  /*521d0*/  LEA.HI.X.SX32 R9, R208, R0, 0x1, P4 ;  /* 0x00000000d0097211 */ /* 0x000fca00020f0eff */
[----:B------:R0:W-:Y:S04]  /*521e0*/  STL.64 [R1+0x150], R8 ;  /* 0x0001500801007387 */ /* 0x0001e80000100a00 */
[----:B------:R-:W3:Y:S04]  /*521f0*/  LDL.LU R218, [R1+0xe80] ;  /* 0x000e800001da7983 */ /* 0x000ee80000300800 */
[----:B------:R-:W3:Y:S04]  /*52200*/  LDL.LU R216, [R1+0xe84] ;  /* 0x000e840001d87983 */ /* 0x000ee80000300800 */
[----:B------:R-:W3:Y:S04]  /*52210*/  LDL.LU R214, [R1+0xe88] ;  /* 0x000e880001d67983 */ /* 0x000ee80000300800 */
[----:B------:R-:W3:Y:S01]  /*52220*/  LDL.LU R212, [R1+0xe8c] ;  /* 0x000e8c0001d47983 */ /* 0x000ee20000300800 */
[----:B----4-:R-:W-:-:S04]  /*52230*/  IADD3 R74, P4, R206, R10, RZ ;  /* 0x0000000ace4a7210 */ /* 0x010fc80007f9e0ff */
[----:B------:R-:W-:Y:S02]  /*52240*/  LEA.HI.X.SX32 R75, R206, R0, 0x1, P4 ;  /* 0x00000000ce4b7211 */ /* 0x000fe400020f0eff */
[----:B0-----:R-:W-:-:S04]  /*52250*/  IADD3 R8, P4, R204, R10, RZ ;  /* 0x0000000acc087210 */ /* 0x001fc80007f9e0ff */
[----:B------:R-:W-:-:S05]  /*52260*/  LEA.HI.X.SX32 R9, R204, R0, 0x1, P4 ;  /* 0x00000000cc097211 */ /* 0x000fca00020f0eff */
[----:B------:R0:W-:Y:S04]  /*52270*/  STL.64 [R1+0x140], R8 ;  /* 0x0001400801007387 */ /* 0x0001e80000100a00 */
[----:B------:R-:W4:Y:S04]  /*52280*/  LDL.LU R210, [R1+0xe90] ;  /* 0x000e900001d27983 */ /* 0x000f280000300800 */
[----:B------:R-:W4:Y:S01]  /*52290*/  LDL.LU R208, [R1+0xe94] ;  /* 0x000e940001d07983 */ /* 0x000f220000300800 */
        /* <DEDUP_REMOVED lines=25> */
[----:B0-----:R-:W-:-:S04]  /*52430*/  IADD3 R8, P4, R222, R10, RZ ;  /* 0x0000000ade087210 */ /* 0x001fc80007f9e0ff */
[----:B------:R-:W-:-:S05]  /*52440*/  LEA.HI.X.SX32 R9, R222, R0, 0x1, P4 ;  /* 0x00000000de097211 */ /* 0x000fca00020f0eff */
[----:B------:R0:W-:Y:S02]  /*52450*/  STL.64 [R1+0x108], R8 ;  /* 0x0001080801007387 */ /* 0x0001e40000100a00 */
[----:B0-----:R-:W-:-:S04]  /*52460*/  IADD3 R8, P4, R220, R10, RZ ;  /* 0x0000000adc087210 */ /* 0x001fc80007f9e0ff */
[----:B------:R-:W-:-:S05]  /*52470*/  LEA.HI.X.SX32 R9, R220, R0, 0x1, P4 ;  /* 0x00000000dc097211 */ /* 0x000fca00020f0eff */
[----:B------:R3:W-:Y:S02]  /*52480*/  STL.64 [R1+0x100], R8 ;  /* 0x0001000801007387 */ /* 0x0007e40000100a00 */
[----:B---3--:R-:W-:-:S04]  /*52490*/  IADD3 R8, P4, R218, R10, RZ ;  /* 0x0000000ada087210 */ /* 0x008fc80007f9e0ff */
        /* <DEDUP_REMOVED lines=9> */
[----:B------:R-:W-:Y:S02]  /*52530*/  LEA.HI.X.SX32 R9, R212, R0, 0x1, P4 ;  /* 0x00000000d4097211 */ /* 0x000fe400020f0eff */
[----:B----4-:R-:W-:-:S04]  /*52540*/  IADD3 R68, P4, R210, R10, RZ ;  /* 0x0000000ad2447210 */ /* 0x010fc80007f9e0ff */
[----:B------:R-:W-:Y:S02]  /*52550*/  LEA.HI.X.SX32 R69, R210, R0, 0x1, P4 ;  /* 0x00000000d2457211 */ /* 0x000fe400020f0eff */
[C---:B------:R-:W-:Y:S01]  /*52560*/  IADD3 R242, P4, R208.reuse, R10, RZ ;  /* 0x0000000ad0f27210 */ /* 0x040fe20007f9e0ff */
[----:B------:R0:W-:Y:S03]  /*52570*/  STL.64 [R1+0xe0], R8 ;  /* 0x0000e00801007387 */ /* 0x0001e60000100a00 */
[----:B------:R-:W-:Y:S02]  /*52580*/  LEA.HI.X.SX32 R243, R208, R0, 0x1, P4 ;  /* 0x00000000d0f37211 */ /* 0x000fe400020f0eff */
[----:B0-----:R-:W-:-:S04]  /*52590*/  IADD3 R8, P4, R206, R10, RZ ;  /* 0x0000000ace087210 */ /* 0x001fc80007f9e0ff */
[----:B------:R-:W-:Y:S02]  /*525a0*/  LEA.HI.X.SX32 R9, R206, R0, 0x1, P4 ;  /* 0x00000000ce097211 */ /* 0x000fe400020f0eff */
[----:B------:R-:W-:-:S03]  /*525b0*/  IADD3 R70, P4, R204, R10, RZ ;  /* 0x0000000acc467210 */ /* 0x000fc60007f9e0ff */
[----:B------:R0:W-:Y:S01]  /*525c0*/  STL.64 [R1+0xc8], R8 ;  /* 0x0000c80801007387 */ /* 0x0001e20000100a00 */
[----:B------:R-:W-:Y:S02]  /*525d0*/  LEA.HI.X.SX32 R71, R204, R0, 0x1, P4 ;  /* 0x00000000cc477211 */ /* 0x000fe400020f0eff */
        /* <DEDUP_REMOVED lines=12> */
[----:B--2---:R-:W-:-:S04]  /*526a0*/  IADD3 R8, P4, R194, R10, RZ ;  /* 0x0000000ac2087210 */ /* 0x004fc80007f9e0ff */
        /* <DEDUP_REMOVED lines=41> */
[----:B------:R0:W-:Y:S01]  /*52940*/  STL.64 [R1+0x28], R8 ;  /* 0x0000280801007387 */ /* 0x0001e20000100a00 */
[----:B------:R-:W-:Y:S02]  /*52950*/  IMAD.MOV.U32 R164, RZ, RZ, R56 ;  /* 0x000000ffffa47224 */ /* 0x000fe400078e0038 */
[----:B------:R-:W-:Y:S01]  /*52960*/  IMAD.MOV.U32 R165, RZ, RZ, R57 ;  /* 0x000000ffffa57224 */ /* 0x000fe200078e0039 */
[----:B0-----:R-:W-:-:S04]  /*52970*/  IADD3 R8, P4, R34, R10, RZ ;  /* 0x0000000a22087210 */ /* 0x001fc80007f9e0ff */
[----:B------:R-:W-:Y:S02]  /*52980*/  LEA.HI.X.SX32 R9, R34, R0, 0x1, P4 ;  /* 0x0000000022097211 */ /* 0x000fe400020f0eff */
[----:B------:R-:W-:Y:S01]  /*52990*/  IADD3 R56, P4, R35, R10, RZ ;  /* 0x0000000a23387210 */ /* 0x000fe20007f9e0ff */
[----:B------:R-:W-:-:S03]  /*529a0*/  IMAD.MOV.U32 R170, RZ, RZ, R58 ;  /* 0x000000ffffaa7224 */ /* 0x000fc600078e003a */
[----:B------:R-:W-:Y:S02]  /*529b0*/  LEA.HI.X.SX32 R57, R35, R0, 0x1, P4 ;  /* 0x0000000023397211 */ /* 0x000fe400020f0eff */
[C---:B------:R-:W-:Y:S01]  /*529c0*/  IADD3 R58, P4, R36.reuse, R10, RZ ;  /* 0x0000000a243a7210 */ /* 0x040fe20007f9e0ff */
[----:B------:R-:W-:Y:S02]  /*529d0*/  IMAD.MOV.U32 R171, RZ, RZ, R59 ;  /* 0x000000ffffab7224 */ /* 0x000fe400078e003b */
[----:B------:R-:W-:Y:S01]  /*529e0*/  IMAD.MOV.U32 R168, RZ, RZ, R60 ;  /* 0x000000ffffa87224 */ /* 0x000fe200078e003c */
[----:B------:R-:W-:Y:S02]  /*529f0*/  LEA.HI.X.SX32 R59, R36, R0, 0x1, P4 ;  /* 0x00000000243b7211 */ /* 0x000fe400020f0eff */
[----:B------:R-:W-:Y:S01]  /*52a00*/  IADD3 R60, P4, R37, R10, RZ ;  /* 0x0000000a253c7210 */ /* 0x000fe20007f9e0ff */
[----:B------:R-:W-:-:S03]  /*52a10*/  IMAD.MOV.U32 R169, RZ, RZ, R61 ;  /* 0x000000ffffa97224 */ /* 0x000fc600078e003d */
        /* <DEDUP_REMOVED lines=8> */
[C---:B------:R-:W-:Y:S01]  /*52aa0*/  IADD3 R14, P4, R40.reuse, R10, RZ ;  /* 0x0000000a280e7210 */ /* 0x040fe20007f9e0ff */
[----:B------:R-:W-:Y:S02]  /*52ab0*/  IMAD.MOV.U32 R167, RZ, RZ, R15 ;  /* 0x000000ffffa77224 */ /* 0x000fe400078e000f */
[----:B------:R-:W-:Y:S01]  /*52ac0*/  IMAD.MOV.U32 R162, RZ, RZ, R16 ;  /* 0x000000ffffa27224 */ /* 0x000fe200078e0010 */
[----:B------:R-:W-:-:S02]  /*52ad0*/  LEA.HI.X.SX32 R15, R40, R0, 0x1, P4 ;  /* 0x00000000280f7211 */ /* 0x000fc400020f0eff */
        /* <DEDUP_REMOVED lines=13> */
[----:B------:R-:W-:-:S04]  /*52bb0*/  IADD3 R24, P4, R45, R10, RZ ;  /* 0x0000000a2d187210 */ /* 0x000fc80007f9e0ff */
        /* <DEDUP_REMOVED lines=85> */
[----:B------:R-:W-:Y:S02]  /*53110*/  IADD3 R234, P4, R235, R10, RZ ;  /* 0x0000000aebea7210 */ /* 0x000fe40007f9e0ff */
[----:B------:R-:W-:Y:S02]  /*53120*/  LOP3.LUT P5, RZ, R5, 0x4000, RZ, 0xc0, !PT ;  /* 0x0000400005ff7812 */ /* 0x000fe400078ac0ff */
[----:B------:R-:W-:Y:S02]  /*53130*/  LEA.HI.X.SX32 R235, R235, R0, 0x1, P4 ;  /* 0x00000000ebeb7211 */ /* 0x000fe400020f0eff */
[----:B------:R-:W-:-:S04]  /*53140*/  IADD3 R236, P4, R237, R10, RZ ;  /* 0x0000000aedec7210 */ /* 0x000fc80007f9e0ff */
[----:B------:R-:W-:Y:S02]  /*53150*/  LEA.HI.X.SX32 R237, R237, R0, 0x1, P4 ;  /* 0x00000000eded7211 */ /* 0x000fe400020f0eff */
[C---:B------:R-:W-:Y:S02]  /*53160*/  IADD3 R238, P4, R239.reuse, R10, RZ ;  /* 0x0000000aefee7210 */ /* 0x040fe40007f9e0ff */
[----:B------:R-:W-:Y:S02]  /*53170*/  LOP3.LUT R2, R2, 0xffffffef, RZ, 0xc0, !PT ;  /* 0xffffffef02027812 */ /* 0x000fe400078ec0ff */
[----:B------:R-:W-:Y:S02]  /*53180*/  LEA.HI.X.SX32 R239, R239, R0, 0x1, P4 ;  /* 0x00000000efef7211 */ /* 0x000fe400020f0eff */
[----:B------:R-:W-:Y:S02]  /*53190*/  IADD3 R240, P4, R241, R10, RZ ;  /* 0x0000000af1f07210 */ /* 0x000fe40007f9e0ff */
[----:B------:R-:W-:-:S02]  /*531a0*/  @P5 LOP3.LUT R2, R2, 0x10, RZ, 0xfc, !PT ;  /* 0x0000001002025812 */ /* 0x000fc400078efcff */
[----:B------:R-:W-:Y:S02]  /*531b0*/  LOP3.LUT P5, RZ, R5, 0x1000, RZ, 0xc0, !PT ;  /* 0x0000100005ff7812 */ /* 0x000fe400078ac0ff */
[----:B------:R-:W-:Y:S02]  /*531c0*/  LEA.HI.X.SX32 R241, R241, R0, 0x1, P4 ;  /* 0x00000000f1f17211 */ /* 0x000fe400020f0eff */
[----:B------:R-:W-:-:S04]  /*531d0*/  IADD3 R10, P4, R252, R10, RZ ;  /* 0x0000000afc0a7210 */ /* 0x000fc80007f9e0ff */
[----:B------:R-:W-:Y:S02]  /*531e0*/  LEA.HI.X.SX32 R11, R252, R0, 0x1, P4 ;  /* 0x00000000fc0b7211 */ /* 0x000fe400020f0eff */
[----:B------:R-:W-:Y:S02]  /*531f0*/  LOP3.LUT P4, RZ, R5, 0x2000, RZ, 0xc0, !PT ;  /* 0x0000200005ff7812 */ /* 0x000fe4000788c0ff */
[----:B------:R-:W-:-:S05]  /*53200*/  PRMT R252, R178, 0x7771, RZ ;  /* 0x00007771b2fc7816 */ /* 0x000fca00000000ff */
[----:B------:R0:W-:Y:S01]  /*53210*/  @P5 STG.E.U8 desc[UR8][R158.64], R252 ;  /* 0x000000fc9e005986 */ /* 0x0001e2000c101108 */
[----:B------:R-:W-:Y:S02]  /*53220*/  LOP3.LUT P5, RZ, R2, 0x10, RZ, 0xc0, !PT ;  /* 0x0000001002ff7812 */ /* 0x000fe400078ac0ff */
[C---:B------:R-:W-:Y:S02]  /*53230*/  LOP3.LUT P6, RZ, R5.reuse, 0x8000, RZ, 0xc0, !PT ;  /* 0x0000800005ff7812 */ /* 0x040fe400078cc0ff */
[----:B------:R-:W-:Y:S02]  /*53240*/  LOP3.LUT P0, RZ, R5, 0x10000, RZ, 0xc0, !PT ;  /* 0x0001000005ff7812 */ /* 0x000fe4000780c0ff */
[----:B0-----:R-:W-:-:S05]  /*53250*/  PRMT R252, R179, 0x7770, RZ ;  /* 0x00007770b3fc7816 */ /* 0x001fca00000000ff */
[----:B------:R0:W-:Y:S01]  /*53260*/  @P4 STG.E.U8 desc[UR8][R156.64], R252 ;  /* 0x000000fc9c004986 */ /* 0x0001e2000c101108 */
[----:B------:R-:W-:Y:S02]  /*53270*/  LOP3.LUT P1, RZ, R5, 0x20000, RZ, 0xc0, !PT ;  /* 0x0002000005ff7812 */ /* 0x000fe4000782c0ff */
[----:B0-----:R-:W-:-:S05]  /*53280*/  PRMT R252, R179, 0x7771, RZ ;  /* 0x00007771b3fc7816 */ /* 0x001fca00000000ff */
[----:B------:R0:W-:Y:S01]  /*53290*/  @P5 STG.E.U8 desc[UR8][R162.64], R252 ;  /* 0x000000fca2005986 */ /* 0x0001e2000c101108 */
[C---:B------:R-:W-:Y:S02]  /*532a0*/  LOP3.LUT P2, RZ, R5.reuse, 0x40000, RZ, 0xc0, !PT ;  /* 0x0004000005ff7812 */ /* 0x040fe4000784c0ff */
[----:B------:R-:W-:Y:S02]  /*532b0*/  LOP3.LUT P3, RZ, R5, 0x80000, RZ, 0xc0, !PT ;  /* 0x0008000005ff7812 */ /* 0x000fe4000786c0ff */
[C---:B0-----:R-:W-:Y:S02]  /*532c0*/  PRMT R252, R176.reuse, 0x7772, RZ ;  /* 0x00007772b0fc7816 */ /* 0x041fe400000000ff */
[----:B------:R-:W-:-:S03]  /*532d0*/  PRMT R176, R176, 0x7773, RZ ;  /* 0x00007773b0b07816 */ /* 0x000fc600000000ff */
[----:B------:R-:W-:Y:S04]  /*532e0*/  @P6 STG.E.U8 desc[UR8][R160.64], R252 ;  /* 0x000000fca0006986 */ /* 0x000fe8000c101108 */
[----:B------:R0:W-:Y:S01]  /*532f0*/  @P0 STG.E.U8 desc[UR8][R166.64], R176 ;  /* 0x000000b0a6000986 */ /* 0x0001e2000c101108 */
[----:B------:R-:W-:Y:S02]  /*53300*/  LOP3.LUT P0, RZ, R5, 0x100000, RZ, 0xc0, !PT ;  /* 0x0010000005ff7812 */ /* 0x000fe4000780c0ff */
[C---:B0-----:R-:W-:Y:S02]  /*53310*/  PRMT R176, R177.reuse, 0x7772, RZ ;  /* 0x00007772b1b07816 */ /* 0x041fe400000000ff */
[----:B------:R-:W-:-:S03]  /*53320*/  PRMT R177, R177, 0x7773, RZ ;  /* 0x00007773b1b17816 */ /* 0x000fc600000000ff */
[----:B------:R0:W-:Y:S04]  /*53330*/  @P1 STG.E.U8 desc[UR8][R164.64], R176 ;  /* 0x000000b0a4001986 */ /* 0x0001e8000c101108 */
[----:B------:R-:W-:Y:S01]  /*53340*/  @P2 STG.E.U8 desc[UR8][R170.64], R177 ;  /* 0x000000b1aa002986 */ /* 0x000fe2000c101108 */
[----:B0-----:R-:W-:-:S03]  /*53350*/  PRMT R176, R178, 0x7772, RZ ;  /* 0x00007772b2b07816 */ /* 0x001fc600000000ff */
[----:B------:R-:W-:Y:S01]  /*53360*/  STL.64 [R1+0x20], R8 ;  /* 0x0000200801007387 */ /* 0x000fe20000100a00 */
[----:B------:R-:W-:-:S03]  /*53370*/  PRMT R178, R178, 0x7773, RZ ;  /* 0x00007773b2b27816 */ /* 0x000fc600000000ff */
[----:B------:R0:W-:Y:S04]  /*53380*/  @P3 STG.E.U8 desc[UR8][R168.64], R176 ;  /* 0x000000b0a8003986 */ /* 0x0001e8000c101108 */
[----:B------:R1:W-:Y:S04]  /*53390*/  @P0 STG.E.U8 desc[UR8][R172.64], R178 ;  /* 0x000000b2ac000986 */ /* 0x0003e8000c101108 */
[----:B0-----:R-:W2:Y:S04]  /*533a0*/  LDL.LU.64 R168, [R1+0xab8] ;  /* 0x000ab80001a87983 */ /* 0x001ea80000300a00 */
[----:B------:R-:W3:Y:S04]  /*533b0*/  LDL.LU.64 R162, [R1+0xab0] ;  /* 0x000ab00001a27983 */ /* 0x000ee80000300a00 */
[----:B------:R-:W4:Y:S04]  /*533c0*/  LDL.LU.64 R160, [R1+0xaa8] ;  /* 0x000aa80001a07983 */ /* 0x000f280000300a00 */
[----:B------:R-:W4:Y:S04]  /*533d0*/  LDL.LU.64 R166, [R1+0xaa0] ;  /* 0x000aa00001a67983 */ /* 0x000f280000300a00 */
[----:B------:R-:W4:Y:S04]  /*533e0*/  LDL.LU.64 R164, [R1+0xa98] ;  /* 0x000a980001a47983 */ /* 0x000f280000300a00 */
[----:B-1----:R-:W4:Y:S01]  /*533f0*/  LDL.LU.64 R172, [R1+0x1508] ;  /* 0x0015080001ac7983 */ /* 0x002f220000300a00 */
[----:B------:R-:W-:-:S02]  /*53400*/  LOP3.LUT P4, RZ, R6, 0x1, RZ, 0xc0, !PT ;  /* 0x0000000106ff7812 */ /* 0x000fc4000788c0ff */
[----:B------:R-:W-:Y:S01]  /*53410*/  LOP3.LUT R0, R0, 0xefffffff, RZ, 0xc0, !PT ;  /* 0xefffffff00007812 */ /* 0x000fe200078ec0ff */
[----:B------:R-:W4:Y:S10]  /*53420*/  LDL.LU.64 R170, [R1+0xa88] ;  /* 0x000a880001aa7983 */ /* 0x000f340000300a00 */
[----:B------:R-:W-:-:S02]  /*53430*/  @P4 LOP3.LUT R0, R0, 0x10000000, RZ, 0xfc, !PT ;  /* 0x1000000000004812 */ /* 0x000fc400078efcff */
[----:B------:R-:W-:Y:S02]  /*53440*/  LOP3.LUT P4, RZ, R5, 0x80000000, RZ, 0xc0, !PT ;  /* 0x8000000005ff7812 */ /* 0x000fe4000788c0ff */
[----:B------:R-:W-:-:S11]  /*53450*/  LOP3.LUT R0, R0, 0xdfffffff, RZ, 0xc0, !PT ;  /* 0xdfffffff00007812 */ /* 0x000fd600078ec0ff */
[----:B------:R-:W-:Y:S02]  /*53460*/  @P4 LOP3.LUT R0, R0, 0x20000000, RZ, 0xfc, !PT ;  /* 0x2000000000004812 */ /* 0x000fe400078efcff */
        /* <DEDUP_REMOVED lines=12> */
[C---:B------:R-:W-:Y:S02]  /*53530*/  LOP3.LUT P4, RZ, R5.reuse, 0x4000000, RZ, 0xc0, !PT ;  /* 0x0400000005ff7812 */ /* 0x040fe4000788c0ff */
[----:B------:R-:W-:Y:S02]  /*53540*/  LOP3.LUT R2, R2, 0xfffffffb, RZ, 0xc0, !PT ;  /* 0xfffffffb02027812 */ /* 0x000fe400078ec0ff */
[----:B------:R-:W-:-:S09]  /*53550*/  LOP3.LUT P1, RZ, R5, 0x200000, RZ, 0xc0, !PT ;  /* 0x0020000005ff7812 */ /* 0x000fd2000782c0ff */
[----:B------:R-:W-:Y:S02]  /*53560*/  @P4 LOP3.LUT R2, R2, 0x4, RZ, 0xfc, !PT ;  /* 0x0000000402024812 */ /* 0x000fe400078efcff */
[C---:B------:R-:W-:Y:S02]  /*53570*/  LOP3.LUT P4, RZ, R5.reuse, 0x2000000, RZ, 0xc0, !PT ;  /* 0x0200000005ff7812 */ /* 0x040fe4000788c0ff */
[C---:B------:R-:W-:Y:S02]  /*53580*/  LOP3.LUT P2, RZ, R5.reuse, 0x400000, RZ, 0xc0, !PT ;  /* 0x0040000005ff7812 */ /* 0x040fe4000784c0ff */
[----:B------:R-:W-:Y:S02]  /*53590*/  LOP3.LUT P3, RZ, R5, 0x800000, RZ, 0xc0, !PT ;  /* 0x0080000005ff7812 */ /* 0x000fe4000786c0ff */
[----:B------:R-:W-:Y:S02]  /*535a0*/  LOP3.LUT R2, R2, 0xfffffff7, RZ, 0xc0, !PT ;  /* 0xfffffff702027812 */ /* 0x000fe400078ec0ff */
[----:B------:R-:W-:-:S02]  /*535b0*/  PRMT R176, R179, 0x7772, RZ ;  /* 0x00007772b3b07816 */ /* 0x000fc400000000ff */
[----:B------:R-:W-:-:S03]  /*535c0*/  PRMT R179, R179, 0x7773, RZ ;  /* 0x00007773b3b37816 */ /* 0x000fc600000000ff */
[----:B------:R-:W-:Y:S02]  /*535d0*/  @P4 LOP3.LUT R2, R2, 0x8, RZ, 0xfc, !PT ;  /* 0x0000000802024812 */ /* 0x000fe400078efcff */
[----:B------:R-:W-:Y:S01]  /*535e0*/  LOP3.LUT P4, RZ, R5, 0x1000000, RZ, 0xc0, !PT ;  /* 0x0100000005ff7812 */ /* 0x000fe2000788c0ff */
[----:B--2---:R0:W-:Y:S04]  /*535f0*/  @P1 STG.E.U8 desc[UR8][R168.64], R176 ;  /* 0x000000b0a8001986 */ /* 0x0041e8000c101108 */
[----:B---3--:R1:W-:Y:S04]  /*53600*/  @P2 STG.E.U8 desc[UR8][R162.64], R179 ;  /* 0x000000b3a2002986 */ /* 0x0083e8000c101108 */
[----:B0-----:R-:W2:Y:S04]  /*53610*/  LDL.LU.64 R168, [R1+0xa80] ;  /* 0x000a800001a87983 */ /* 0x001ea80000300a00 */
[----:B-1----:R-:W3:Y:S01]  /*53620*/  LDL.LU.64 R178, [R1+0xa70] ;  /* 0x000a700001b27983 */ /* 0x002ee20000300a00 */
[----:B----4-:R-:W-:-:S03]  /*53630*/  PRMT R176, R172, 0x7770, RZ ;  /* 0x00007770acb07816 */ /* 0x010fc600000000ff */
[----:B------:R-:W4:Y:S04]  /*53640*/  LDL.LU.64 R8, [R1+0xa68] ;  /* 0x000a680001087983 */ /* 0x000f280000300a00 */
[----:B------:R0:W-:Y:S04]  /*53650*/  @P3 STG.E.U8 desc[UR8][R160.64], R176 ;  /* 0x000000b0a0003986 */ /* 0x0001e8000c101108 */
[----:B------:R-:W4:Y:S04]  /*53660*/  LDL.LU.64 R158, [R1+0xa60] ;  /* 0x000a6000019e7983 */ /* 0x000f280000300a00 */
[----:B------:R-:W4:Y:S01]  /*53670*/  LDL.LU.64 R156, [R1+0xa58] ;  /* 0x000a5800019c7983 */ /* 0x000f220000300a00 */
[----:B0-----:R-:W-:-:S03]  /*53680*/  PRMT R176, R172, 0x7771, RZ ;  /* 0x00007771acb07816 */ /* 0x001fc600000000ff */
[----:B------:R-:W4:Y:S04]  /*53690*/  LDL.LU.64 R162, [R1+0xa50] ;  /* 0x000a500001a27983 */ /* 0x000f280000300a00 */
[----:B------:R0:W-:Y:S01]  /*536a0*/  @P4 STG.E.U8 desc[UR8][R166.64], R176 ;  /* 0x000000b0a6004986 */ /* 0x0001e2000c101108 */
[----:B------:R-:W-:-:S03]  /*536b0*/  LOP3.LUT P4, RZ, R2, 0x8, RZ, 0xc0, !PT ;  /* 0x0000000802ff7812 */ /* 0x000fc6000788c0ff */
[----:B------:R-:W4:Y:S01]  /*536c0*/  LDL.LU.64 R160, [R1+0xa48] ;  /* 0x000a480001a07983 */ /* 0x000f220000300a00 */
[----:B0-----:R-:W-:-:S03]  /*536d0*/  PRMT R176, R173, 0x7770, RZ ;  /* 0x00007770adb07816 */ /* 0x001fc600000000ff */
[----:B------:R-:W4:Y:S06]  /*536e0*/  LDL.LU.64 R166, [R1+0xa40] ;  /* 0x000a400001a67983 */ /* 0x000f2c0000300a00 */
[----:B------:R0:W-:Y:S01]  /*536f0*/  @P4 STG.E.U8 desc[UR8][R164.64], R176 ;  /* 0x000000b0a4004986 */ /* 0x0001e2000c101108 */
[C---:B------:R-:W-:Y:S02]  /*53700*/  LOP3.LUT P4, RZ, R2.reuse, 0x4, RZ, 0xc0, !PT ;  /* 0x0000000402ff7812 */ /* 0x040fe4000788c0ff */
[----:B0-----:R-:W-:Y:S01]  /*53710*/  PRMT R176, R173, 0x7771, RZ ;  /* 0x00007771adb07816 */ /* 0x001fe200000000ff */
[----:B------:R-:W4:Y:S10]  /*53720*/  LDL.LU.64 R164, [R1+0xa38] ;  /* 0x000a380001a47983 */ /* 0x000f340000300a00 */
[----:B------:R0:W-:Y:S04]  /*53730*/  @P4 STG.E.U8 desc[UR8][R174.64], R176 ;  /* 0x000000b0ae004986 */ /* 0x0001e8000c101108 */
[----:B0-----:R-:W2:Y:S01]  /*53740*/  LDL.LU.64 R174, [R1+0x1500] ;  /* 0x0015000001ae7983 */ /* 0x001ea20000300a00 */
[----:B------:R-:W-:-:S02]  /*53750*/  LOP3.LUT P4, RZ, R2, 0x2, RZ, 0xc0, !PT ;  /* 0x0000000202ff7812 */ /* 0x000fc4000788c0ff */
[----:B--2---:R-:W-:-:S11]  /*53760*/  PRMT R176, R174, 0x7770, RZ ;  /* 0x00007770aeb07816 */ /* 0x004fd600000000ff */
[----:B------:R0:W-:Y:S04]  /*53770*/  @P4 STG.E.U8 desc[UR8][R170.64], R176 ;  /* 0x000000b0aa004986 */ /* 0x0001e8000c101108 */
[----:B0-----:R-:W2:Y:S04]  /*53780*/  LDL.LU.64 R170, [R1+0x14f8] ;  /* 0x0014f80001aa7983 */ /* 0x001ea80000300a00 */
[----:B------:R-:W3:Y:S01]  /*53790*/  LDL.LU.64 R176, [R1+0xa78] ;  /* 0x000a780001b07983 */ /* 0x000ee20000300a00 */
[----:B------:R-:W-:Y:S02]  /*537a0*/  LOP3.LUT P4, RZ, R2, 0x1, RZ, 0xc0, !PT ;  /* 0x0000000102ff7812 */ /* 0x000fe4000788c0ff */
[----:B------:R-:W-:-:S11]  /*537b0*/  PRMT R2, R174, 0x7771, RZ ;  /* 0x00007771ae027816 */ /* 0x000fd600000000ff */
[----:B------:R0:W-:Y:S04]  /*537c0*/  @P4 STG.E.U8 desc[UR8][R168.64], R2 ;  /* 0x00000002a8004986 */ /* 0x0001e8000c101108 */
[----:B0-----:R-:W2:Y:S01]  /*537d0*/  LDL.LU.64 R168, [R1+0x14f0] ;  /* 0x0014f00001a87983 */ /* 0x001ea20000300a00 */
[----:B------:R-:W-:Y:S02]  /*537e0*/  LOP3.LUT P4, RZ, R0, 0x80000000, RZ, 0xc0, !PT ;  /* 0x8000000000ff7812 */ /* 0x000fe4000788c0ff */
[----:B------:R-:W-:Y:S02]  /*537f0*/  PRMT R2, R175, 0x7770, RZ ;  /* 0x00007770af027816 */ /* 0x000fe400000000ff */
[C---:B------:R-:W-:Y:S02]  /*53800*/  LOP3.LUT P5, RZ, R6.reuse, 0x2, RZ, 0xc0, !PT ;  /* 0x0000000206ff7812 */ /* 0x040fe400078ac0ff */
[----:B------:R-:W-:-:S02]  /*53810*/  LOP3.LUT P6, RZ, R6, 0x4, RZ, 0xc0, !PT ;  /* 0x0000000406ff7812 */ /* 0x000fc400078cc0ff */
[C---:B------:R-:W-:Y:S02]  /*53820*/  LOP3.LUT P0, RZ, R6.reuse, 0x8, RZ, 0xc0, !PT ;  /* 0x0000000806ff7812 */ /* 0x040fe4000780c0ff */
[C---:B------:R-:W-:Y:S02]  /*53830*/  LOP3.LUT P1, RZ, R6.reuse, 0x10, RZ, 0xc0, !PT ;  /* 0x0000001006ff7812 */ /* 0x040fe4000782c0ff */
[C---:B------:R-:W-:Y:S02]  /*53840*/  LOP3.LUT P2, RZ, R6.reuse, 0x20, RZ, 0xc0, !PT ;  /* 0x0000002006ff7812 */ /* 0x040fe4000784c0ff */
[----:B------:R-:W-:Y:S01]  /*53850*/  LOP3.LUT P3, RZ, R6, 0x40, RZ, 0xc0, !PT ;  /* 0x0000004006ff7812 */ /* 0x000fe2000786c0ff */
[----:B---3--:R0:W-:Y:S01]  /*53860*/  @P4 STG.E.U8 desc[UR8][R176.64], R2 ;  /* 0x00000002b0004986 */ /* 0x0081e2000c101108 */
[----:B------:R-:W-:Y:S02]  /*53870*/  LOP3.LUT P4, RZ, R0, 0x40000000, RZ, 0xc0, !PT ;  /* 0x4000000000ff7812 */ /* 0x000fe4000788c0ff */
[----:B0-----:R-:W-:-:S11]  /*53880*/  PRMT R2, R175, 0x7771, RZ ;  /* 0x00007771af027816 */ /* 0x001fd600000000ff */
[----:B------:R0:W-:Y:S01]  /*53890*/  @P4 STG.E.U8 desc[UR8][R178.64], R2 ;  /* 0x00000002b2004986 */ /* 0x0001e2000c101108 */
[----:B------:R-:W-:Y:S02]  /*538a0*/  LOP3.LUT P4, RZ, R0, 0x20000000, RZ, 0xc0, !PT ;  /* 0x2000000000ff7812 */ /* 0x000fe4000788c0ff */
[----:B0-----:R-:W-:-:S11]  /*538b0*/  PRMT R2, R172, 0x7772, RZ ;  /* 0x00007772ac027816 */ /* 0x001fd600000000ff */
[----:B----4-:R0:W-:Y:S01]  /*538c0*/  @P4 STG.E.U8 desc[UR8][R8.64], R2 ;  /* 0x0000000208004986 */ /* 0x0101e2000c101108 */
[----:B------:R-:W-:Y:S02]  /*538d0*/  LOP3.LUT P4, RZ, R0, 0x10000000, RZ, 0xc0, !PT ;  /* 0x1000000000ff7812 */ /* 0x000fe4000788c0ff */
[----:B------:R-:W-:Y:S02]  /*538e0*/  PRMT R172, R172, 0x7773, RZ ;  /* 0x00007773acac7816 */ /* 0x000fe400000000ff */
[----:B0-----:R-:W-:-:S09]  /*538f0*/  PRMT R2, R173, 0x7772, RZ ;  /* 0x00007772ad027816 */ /* 0x001fd200000000ff */
[----:B------:R-:W-:Y:S01]  /*53900*/  @P4 STG.E.U8 desc[UR8][R158.64], R172 ;  /* 0x000000ac9e004986 */ /* 0x000fe2000c101108 */
[----:B------:R-:W-:-:S03]  /*53910*/  PRMT R173, R173, 0x7773, RZ ;  /* 0x00007773adad7816 */ /* 0x000fc600000000ff */
[----:B------:R0:W-:Y:S04]  /*53920*/  @P5 STG.E.U8 desc[UR8][R156.64], R2 ;  /* 0x000000029c005986 */ /* 0x0001e8000c101108 */
[----:B------:R-:W-:Y:S01]  /*53930*/  @P6 STG.E.U8 desc[UR8][R162.64], R173 ;  /* 0x000000ada2006986 */ /* 0x000fe2000c101108 */
[C---:B0-----:R-:W-:Y:S02]  /*53940*/  PRMT R2, R174.reuse, 0x7772, RZ ;  /* 0x00007772ae027816 */ /* 0x041fe400000000ff */
[----:B------:R-:W-:-:S03]  /*53950*/  PRMT R174, R174, 0x7773, RZ ;  /* 0x00007773aeae7816 */ /* 0x000fc600000000ff */
[----:B------:R0:W-:Y:S04]  /*53960*/  @P0 STG.E.U8 desc[UR8][R160.64], R2 ;  /* 0x00000002a0000986 */ /* 0x0001e8000c101108 */
[----:B------:R-:W-:Y:S01]  /*53970*/  @P1 STG.E.U8 desc[UR8][R166.64], R174 ;  /* 0x000000aea6001986 */ /* 0x000fe2000c101108 */
[C---:B0-----:R-:W-:Y:S02]  /*53980*/  PRMT R2, R175.reuse, 0x7772, RZ ;  /* 0x00007772af027816 */ /* 0x041fe400000000ff */
[----:B------:R-:W-:-:S03]  /*53990*/  PRMT R175, R175, 0x7773, RZ ;  /* 0x00007773afaf7816 */ /* 0x000fc600000000ff */
[----:B------:R-:W-:Y:S04]  /*539a0*/  @P2 STG.E.U8 desc[UR8][R164.64], R2 ;  /* 0x00000002a4002986 */ /* 0x000fe8000c101108 */
[----:B--2---:R0:W-:Y:S04]  /*539b0*/  @P3 STG.E.U8 desc[UR8][R168.64], R175 ;  /* 0x000000afa8003986 */ /* 0x0041e8000c101108 */
[----:B0-----:R-:W2:Y:S04]  /*539c0*/  LDL.LU.64 R168, [R1+0x14e8] ;  /* 0x0014e80001a87983 */ /* 0x001ea80000300a00 */
[----:B------:R-:W3:Y:S01]  /*539d0*/  LDL.LU.64 R164, [R1+0xa28] ;  /* 0x000a280001a47983 */ /* 0x000ee20000300a00 */
[----:B------:R-:W-:-:S02]  /*539e0*/  LOP3.LUT P0, RZ, R6, 0x80, RZ, 0xc0, !PT ;  /* 0x0000008006ff7812 */ /* 0x000fc4000780c0ff */
[C---:B------:R-:W-:Y:S01]  /*539f0*/  LOP3.LUT P1, RZ, R6.reuse, 0x100, RZ, 0xc0, !PT ;  /* 0x0000010006ff7812 */ /* 0x040fe2000782c0ff */
[----:B------:R-:W4:Y:S04]  /*53a00*/  LDL.LU.64 R178, [R1+0xa18] ;  /* 0x000a180001b27983 */ /* 0x000f280000300a00 */
[----:B------:R-:W4:Y:S04]  /*53a10*/  LDL.LU.64 R156, [R1+0xa10] ;  /* 0x000a1000019c7983 */ /* 0x000f280000300a00 */
[----:B------:R-:W4:Y:S04]  /*53a20*/  LDL.LU.64 R162, [R1+0xa08] ;  /* 0x000a080001a27983 */ /* 0x000f280000300a00 */
[----:B------:R-:W4:Y:S04]  /*53a30*/  LDL.LU.64 R160, [R1+0xa00] ;  /* 0x000a000001a07983 */ /* 0x000f280000300a00 */
[----:B------:R-:W4:Y:S04]  /*53a40*/  LDL.LU.64 R8, [R1+0x9f8] ;  /* 0x0009f80001087983 */ /* 0x000f280000300a00 */
[----:B------:R-:W4:Y:S04]  /*53a50*/  LDL.LU.64 R158, [R1+0x9f0] ;  /* 0x0009f000019e7983 */ /* 0x000f280000300a00 */
[----:B------:R-:W4:Y:S01]  /*53a60*/  LDL.LU.64 R166, [R1+0x9e8] ;  /* 0x0009e80001a67983 */ /* 0x000f220000300a00 */
[----:B------:R-:W-:-:S02]  /*53a70*/  LOP3.LUT P4, RZ, R6, 0x80000, RZ, 0xc0, !PT ;  /* 0x0008000006ff7812 */ /* 0x000fc4000788c0ff */
[----:B------:R-:W-:-:S11]  /*53a80*/  LOP3.LUT R0, R0, 0xffefffff, RZ, 0xc0, !PT ;  /* 0xffefffff00007812 */ /* 0x000fd600078ec0ff */
[----:B------:R-:W-:Y:S02]  /*53a90*/  @P4 LOP3.LUT R0, R0, 0x100000, RZ, 0xfc, !PT ;  /* 0x0010000000004812 */ /* 0x000fe400078efcff */
[----:B------:R-:W-:Y:S02]  /*53aa0*/  LOP3.LUT P4, RZ, R6, 0x40000, RZ, 0xc0, !PT ;  /* 0x0004000006ff7812 */ /* 0x000fe4000788c0ff */
[----:B------:R-:W-:-:S11]  /*53ab0*/  LOP3.LUT R0, R0, 0xffdfffff, RZ, 0xc0, !PT ;  /* 0xffdfffff00007812 */ /* 0x000fd600078ec0ff */
[----:B------:R-:W-:Y:S02]  /*53ac0*/  @P4 LOP3.LUT R0, R0, 0x200000, RZ, 0xfc, !PT ;  /* 0x0020000000004812 */ /* 0x000fe400078efcff */
[----:B------:R-:W-:Y:S02]  /*53ad0*/  LOP3.LUT P4, RZ, R6, 0x20000, RZ, 0xc0, !PT ;  /* 0x0002000006ff7812 */ /* 0x000fe4000788c0ff */
[----:B------:R-:W-:Y:S02]  /*53ae0*/  LOP3.LUT R0, R0, 0xffbfffff, RZ, 0xc0, !PT ;  /* 0xffbfffff00007812 */ /* 0x000fe400078ec0ff */
[----:B--2---:R-:W-:-:S05]  /*53af0*/  PRMT R2, R168, 0x7770, RZ ;  /* 0x00007770a8027816 */ /* 0x004fca00000000ff */
[----:B---3--:R0:W-:Y:S02]  /*53b00*/  @P0 STG.E.U8 desc[UR8][R164.64], R2 ;  /* 0x00000002a4000986 */ /* 0x0081e4000c101108 */
[----:B0-----:R-:W-:-:S05]  /*53b10*/  PRMT R2, R168, 0x7771, RZ ;  /* 0x00007771a8027816 */ /* 0x001fca00000000ff */
[----:B------:R0:W-:Y:S04]  /*53b20*/  @P1 STG.E.U8 desc[UR8][R170.64], R2 ;  /* 0x00000002aa001986 */ /* 0x0001e8000c101108 */
[----:B0-----:R-:W2:Y:S04]  /*53b30*/  LDL.LU.64 R170, [R1+0x14e0] ;  /* 0x0014e00001aa7983 */ /* 0x001ea80000300a00 */
[----:B------:R-:W3:Y:S01]  /*53b40*/  LDL.LU.64 R164, [R1+0x9e0] ;  /* 0x0009e00001a47983 */ /* 0x000ee20000300a00 */
[----:B------:R-:W-:Y:S02]  /*53b50*/  @P4 LOP3.LUT R0, R0, 0x400000, RZ, 0xfc, !PT ;  /* 0x0040000000004812 */ /* 0x000fe400078efcff */
[----:B------:R-:W-:Y:S01]  /*53b60*/  LOP3.LUT P4, RZ, R6, 0x10000, RZ, 0xc0, !PT ;  /* 0x0001000006ff7812 */ /* 0x000fe2000788c0ff */
[----:B------:R-:W3:Y:S01]  /*53b70*/  LDL.LU.64 R174, [R1+0x9d0] ;  /* 0x0009d00001ae7983 */ /* 0x000ee20000300a00 */
[----:B------:R-:W-:-:S02]  /*53b80*/  LOP3.LUT R0, R0, 0xff7fffff, RZ, 0xc0, !PT ;  /* 0xff7fffff00007812 */ /* 0x000fc400078ec0ff */
[C---:B------:R-:W-:Y:S01]  /*53b90*/  LOP3.LUT P2, RZ, R6.reuse, 0x200, RZ, 0xc0, !PT ;  /* 0x0000020006ff7812 */ /* 0x040fe2000784c0ff */
[----:B------:R-:W3:Y:S01]  /*53ba0*/  LDL.LU.64 R172, [R1+0x9c8] ;  /* 0x0009c80001ac7983 */ /* 0x000ee20000300a00 */
[----:B------:R-:W-:Y:S02]  /*53bb0*/  LOP3.LUT P3, RZ, R6, 0x400, RZ, 0xc0, !PT ;  /* 0x0000040006ff7812 */ /* 0x000fe4000786c0ff */
[----:B------:R-:W-:Y:S01]  /*53bc0*/  PRMT R2, R169, 0x7770, RZ ;  /* 0x00007770a9027816 */ /* 0x000fe200000000ff */
[----:B------:R-:W3:Y:S04]  /*53bd0*/  LDL.LU.64 R176, [R1+0x9c0] ;  /* 0x0009c00001b07983 */ /* 0x000ee80000300a00 */
[----:B------:R-:W-:Y:S02]  /*53be0*/  @P4 LOP3.LUT R0, R0, 0x800000, RZ, 0xfc, !PT ;  /* 0x0080000000004812 */ /* 0x000fe400078efcff */
[----:B------:R-:W-:-:S02]  /*53bf0*/  LOP3.LUT P4, RZ, R6, 0x8000, RZ, 0xc0, !PT ;  /* 0x0000800006ff7812 */ /* 0x000fc4000788c0ff */
        /* <DEDUP_REMOVED lines=9> */
[----:B------:R-:W-:Y:S01]  /*53c90*/  LOP3.LUT R0, R0, 0xf7ffffff, RZ, 0xc0, !PT ;  /* 0xf7ffffff00007812 */ /* 0x000fe200078ec0ff */
[----:B----4-:R0:W-:Y:S10]  /*53ca0*/  @P2 STG.E.U8 desc[UR8][R178.64], R2 ;  /* 0x00000002b2002986 */ /* 0x0101f4000c101108 */
[----:B------:R-:W-:-:S02]  /*53cb0*/  @P4 LOP3.LUT R0, R0, 0x8000000, RZ, 0xfc, !PT ;  /* 0x0800000000004812 */ /* 0x000fc400078efcff */
[----:B------:R-:W-:Y:S01]  /*53cc0*/  LOP3.LUT P4, RZ, R6, 0x800, RZ, 0xc0, !PT ;  /* 0x0000080006ff7812 */ /* 0x000fe2000788c0ff */
[----:B0-----:R-:W4:Y:S01]  /*53cd0*/  LDL.LU.64 R178, [R1+0x9b8] ;  /* 0x0009b80001b27983 */ /* 0x001f220000300a00 */
[----:B------:R-:W-:-:S05]  /*53ce0*/  PRMT R2, R169, 0x7771, RZ ;  /* 0x00007771a9027816 */ /* 0x000fca00000000ff */
[----:B------:R0:W-:Y:S04]  /*53cf0*/  @P3 STG.E.U8 desc[UR8][R156.64], R2 ;  /* 0x000000029c003986 */ /* 0x0001e8000c101108 */
[----:B0-----:R-:W4:Y:S01]  /*53d00*/  LDL.LU.64 R156, [R1+0x9b0] ;  /* 0x0009b000019c7983 */ /* 0x001f220000300a00 */
[----:B--2---:R-:W-:-:S05]  /*53d10*/  PRMT R2, R170, 0x7770, RZ ;  /* 0x00007770aa027816 */ /* 0x004fca00000000ff */
[----:B------:R0:W-:Y:S01]  /*53d20*/  @P4 STG.E.U8 desc[UR8][R162.64], R2 ;  /* 0x00000002a2004986 */ /* 0x0001e2000c101108 */
[----:B------:R-:W-:Y:S02]  /*53d30*/  LOP3.LUT P4, RZ, R0, 0x8000000, RZ, 0xc0, !PT ;  /* 0x0800000000ff7812 */ /* 0x000fe4000788c0ff */
[----:B0-----:R-:W-:Y:S01]  /*53d40*/  PRMT R2, R170, 0x7771, RZ ;  /* 0x00007771aa027816 */ /* 0x001fe200000000ff */
[----:B------:R-:W2:Y:S10]  /*53d50*/  LDL.LU.64 R162, [R1+0x9a8] ;  /* 0x0009a80001a27983 */ /* 0x000eb40000300a00 */
[----:B------:R0:W-:Y:S01]  /*53d60*/  @P4 STG.E.U8 desc[UR8][R160.64], R2 ;  /* 0x00000002a0004986 */ /* 0x0001e2000c101108 */
[----:B------:R-:W-:-:S02]  /*53d70*/  LOP3.LUT P4, RZ, R0, 0x4000000, RZ, 0xc0, !PT ;  /* 0x0400000000ff7812 */ /* 0x000fc4000788c0ff */
        /* <DEDUP_REMOVED lines=12> */
[----:B------:R-:W-:Y:S01]  /*53e40*/  PRMT R168, R168, 0x7773, RZ ;  /* 0x00007773a8a87816 */ /* 0x000fe200000000ff */
[----:B0-----:R-:W2:Y:S10]  /*53e50*/  LDL.LU.64 R166, [R1+0x14c8] ;  /* 0x0014c80001a67983 */ /* 0x001eb40000300a00 */
[----:B---3--:R0:W-:Y:S04]  /*53e60*/  @P4 STG.E.U8 desc[UR8][R164.64], R168 ;  /* 0x000000a8a4004986 */ /* 0x0081e8000c101108 */
[----:B0-----:R-:W3:Y:S01]  /*53e70*/  LDL.LU.64 R164, [R1+0x14c0] ;  /* 0x0014c00001a47983 */ /* 0x001ee20000300a00 */
[----:B------:R-:W-:-:S02]  /*53e80*/  LOP3.LUT P4, RZ, R0, 0x400000, RZ, 0xc0, !PT ;  /* 0x0040000000ff7812 */ /* 0x000fc4000788c0ff */
[C---:B------:R-:W-:Y:S02]  /*53e90*/  PRMT R2, R169.reuse, 0x7772, RZ ;  /* 0x00007772a9027816 */ /* 0x040fe400000000ff */
[----:B------:R-:W-:Y:S02]  /*53ea0*/  PRMT R169, R169, 0x7773, RZ ;  /* 0x00007773a9a97816 */ /* 0x000fe400000000ff */
[C---:B------:R-:W-:Y:S02]  /*53eb0*/  LOP3.LUT P5, RZ, R6.reuse, 0x100000, RZ, 0xc0, !PT ;  /* 0x0010000006ff7812 */ /* 0x040fe400078ac0ff */
[----:B------:R-:W-:-:S05]  /*53ec0*/  LOP3.LUT P6, RZ, R6, 0x200000, RZ, 0xc0, !PT ;  /* 0x0020000006ff7812 */ /* 0x000fca00078cc0ff */
[----:B---3--:R0:W-:Y:S04]  /*53ed0*/  @P4 STG.E.U8 desc[UR8][R164.64], R2 ;  /* 0x00000002a4004986 */ /* 0x0081e8000c101108 */
[----:B0-----:R-:W3:Y:S01]  /*53ee0*/  LDL.LU.64 R164, [R1+0x14b8] ;  /* 0x0014b80001a47983 */ /* 0x001ee20000300a00 */
[----:B------:R-:W-:Y:S02]  /*53ef0*/  LOP3.LUT P4, RZ, R0, 0x200000, RZ, 0xc0, !PT ;  /* 0x0020000000ff7812 */ /* 0x000fe4000788c0ff */
[----:B------:R-:W-:-:S11]  /*53f00*/  PRMT R2, R170, 0x7772, RZ ;  /* 0x00007772aa027816 */ /* 0x000fd600000000ff */
[----:B------:R-:W-:Y:S01]  /*53f10*/  @P4 STG.E.U8 desc[UR8][R174.64], R169 ;  /* 0x000000a9ae004986 */ /* 0x000fe2000c101108 */
[----:B------:R-:W-:Y:S02]  /*53f20*/  LOP3.LUT P4, RZ, R0, 0x100000, RZ, 0xc0, !PT ;  /* 0x0010000000ff7812 */ /* 0x000fe4000788c0ff */
[C---:B------:R-:W-:Y:S02]  /*53f30*/  LOP3.LUT P0, RZ, R6.reuse, 0x400000, RZ, 0xc0, !PT ;  /* 0x0040000006ff7812 */ /* 0x040fe4000780c0ff */
[----:B------:R-:W-:Y:S02]  /*53f40*/  LOP3.LUT P1, RZ, R6, 0x800000, RZ, 0xc0, !PT ;  /* 0x0080000006ff7812 */ /* 0x000fe4000782c0ff */
[----:B------:R-:W-:Y:S02]  /*53f50*/  PRMT R170, R170, 0x7773, RZ ;  /* 0x00007773aaaa7816 */ /* 0x000fe400000000ff */
[----:B------:R-:W-:-:S05]  /*53f60*/  LOP3.LUT P2, RZ, R6, 0x1000000, RZ, 0xc0, !PT ;  /* 0x0100000006ff7812 */ /* 0x000fca000784c0ff */
[----:B------:R0:W-:Y:S04]  /*53f70*/  @P4 STG.E.U8 desc[UR8][R172.64], R2 ;  /* 0x00000002ac004986 */ /* 0x0001e8000c101108 */
[----:B------:R-:W-:Y:S01]  /*53f80*/  @P5 STG.E.U8 desc[UR8][R176.64], R170 ;  /* 0x000000aab0005986 */ /* 0x000fe2000c101108 */
[C---:B0-----:R-:W-:Y:S02]  /*53f90*/  PRMT R2, R171.reuse, 0x7772, RZ ;  /* 0x00007772ab027816 */ /* 0x041fe400000000ff */
[----:B------:R-:W-:-:S03]  /*53fa0*/  PRMT R171, R171, 0x7773, RZ ;  /* 0x00007773abab7816 */ /* 0x000fc600000000ff */
[----:B----4-:R3:W-:Y:S01]  /*53fb0*/  @P6 STG.E.U8 desc[UR8][R178.64], R2 ;  /* 0x00000002b2006986 */ /* 0x0107e2000c101108 */
[----:B------:R-:W-:-:S03]  /*53fc0*/  LOP3.LUT P3, RZ, R6, 0x2000000, RZ, 0xc0, !PT ;  /* 0x0200000006ff7812 */ /* 0x000fc6000786c0ff */
[----:B------:R-:W-:Y:S01]  /*53fd0*/  @P0 STG.E.U8 desc[UR8][R156.64], R171 ;  /* 0x000000ab9c000986 */ /* 0x000fe2000c101108 */
[----:B---3--:R-:W-:-:S05]  /*53fe0*/  PRMT R2, R164, 0x7770, RZ ;  /* 0x00007770a4027816 */ /* 0x008fca00000000ff */
[----:B--2---:R0:W-:Y:S02]  /*53ff0*/  @P1 STG.E.U8 desc[UR8][R162.64], R2 ;  /* 0x00000002a2001986 */ /* 0x0041e4000c101108 */
[----:B0-----:R-:W-:-:S05]  /*54000*/  PRMT R2, R164, 0x7771, RZ ;  /* 0x00007771a4027816 */ /* 0x001fca00000000ff */
[----:B------:R0:W-:Y:S02]  /*54010*/  @P2 STG.E.U8 desc[UR8][R160.64], R2 ;  /* 0x00000002a0002986 */ /* 0x0001e4000c101108 */
[----:B0-----:R-:W-:-:S05]  /*54020*/  PRMT R2, R165, 0x7770, RZ ;  /* 0x00007770a5027816 */ /* 0x001fca00000000ff */
[----:B------:R0:W-:Y:S04]  /*54030*/  @P3 STG.E.U8 desc[UR8][R166.64], R2 ;  /* 0x00000002a6003986 */ /* 0x0001e8000c101108 */
[----:B0-----:R-:W2:Y:S04]  /*54040*/  LDL.LU.64 R166, [R1+0x14b0] ;  /* 0x0014b00001a67983 */ /* 0x001ea80000300a00 */
[----:B------:R-:W3:Y:S04]  /*54050*/  LDL.LU.64 R162, [R1+0x990] ;  /* 0x0009900001a27983 */ /* 0x000ee80000300a00 */
[----:B------:R-:W4:Y:S04]  /*54060*/  LDL.LU.64 R160, [R1+0x988] ;  /* 0x0009880001a07983 */ /* 0x000f280000300a00 */
[----:B------:R-:W4:Y:S04]  /*54070*/  LDL.LU.64 R168, [R1+0x980] ;  /* 0x0009800001a87983 */ /* 0x000f280000300a00 */
[----:B------:R-:W4:Y:S04]  /*54080*/  LDL.LU.64 R174, [R1+0x978] ;  /* 0x0009780001ae7983 */ /* 0x000f280000300a00 */
[----:B------:R-:W4:Y:S04]  /*54090*/  LDL.LU.64 R172, [R1+0x970] ;  /* 0x0009700001ac7983 */ /* 0x000f280000300a00 */
[----:B------:R-:W4:Y:S04]  /*540a0*/  LDL.LU.64 R176, [R1+0x968] ;  /* 0x0009680001b07983 */ /* 0x000f280000300a00 */
[----:B------:R-:W4:Y:S01]  /*540b0*/  LDL.LU.64 R178, [R1+0x960] ;  /* 0x0009600001b27983 */ /* 0x000f220000300a00 */
[----:B------:R-:W-:-:S03]  /*540c0*/  LOP3.LUT P0, RZ, R6, 0x4000000, RZ, 0xc0, !PT ;  /* 0x0400000006ff7812 */ /* 0x000fc6000780c0ff */
[----:B------:R-:W4:Y:S01]  /*540d0*/  LDL.LU.64 R156, [R1+0x958] ;  /* 0x00095800019c7983 */ /* 0x000f220000300a00 */
[----:B------:R-:W-:Y:S02]  /*540e0*/  PRMT R2, R165, 0x7771, RZ ;  /* 0x00007771a5027816 */ /* 0x000fe400000000ff */
[----:B------:R-:W-:Y:S02]  /*540f0*/  LOP3.LUT P1, RZ, R6, 0x8000000, RZ, 0xc0, !PT ;  /* 0x0800000006ff7812 */ /* 0x000fe4000782c0ff */
        /* <DEDUP_REMOVED lines=15> */
[----:B------:R-:W-:Y:S01]  /*541f0*/  LOP3.LUT P4, RZ, R7, 0x2, RZ, 0xc0, !PT ;  /* 0x0000000207ff7812 */ /* 0x000fe2000788c0ff */
[----:B---3--:R0:W-:Y:S04]  /*54200*/  @P0 STG.E.U8 desc[UR8][R162.64], R2 ;  /* 0x00000002a2000986 */ /* 0x0081e8000c101108 */
[----:B0-----:R-:W3:Y:S01]  /*54210*/  LDL.LU.64 R162, [R1+0x950] ;  /* 0x0009500001a27983 */ /* 0x001ee20000300a00 */
[----:B--2---:R-:W-:-:S05]  /*54220*/  PRMT R2, R166, 0x7770, RZ ;  /* 0x00007770a6027816 */ /* 0x004fca00000000ff */
[----:B----4-:R0:W-:Y:S04]  /*54230*/  @P1 STG.E.U8 desc[UR8][R160.64], R2 ;  /* 0x00000002a0001986 */ /* 0x0101e8000c101108 */
[----:B0-----:R-:W2:Y:S01]  /*54240*/  LDL.LU.64 R160, [R1+0x948] ;  /* 0x0009480001a07983 */ /* 0x001ea20000300a00 */
[----:B------:R-:W-:Y:S02]  /*54250*/  LOP3.LUT R0, R0, 0xfffdffff, RZ, 0xc0, !PT ;  /* 0xfffdffff00007812 */ /* 0x000fe400078ec0ff */
[----:B------:R-:W-:Y:S01]  /*54260*/  LOP3.LUT P2, RZ, R6, 0x10000000, RZ, 0xc0, !PT ;  /* 0x1000000006ff7812 */ /* 0x000fe2000784c0ff */
[----:B------:R-:W4:Y:S01]  /*54270*/  LDL.LU.64 R170, [R1+0x928] ;  /* 0x0009280001aa7983 */ /* 0x000f220000300a00 */
[----:B------:R-:W-:Y:S02]  /*54280*/  @P4 LOP3.LUT R0, R0, 0x20000, RZ, 0xfc, !PT ;  /* 0x0002000000004812 */ /* 0x000fe400078efcff */
[----:B------:R-:W-:-:S02]  /*54290*/  LOP3.LUT P4, RZ, R7, 0x1, RZ, 0xc0, !PT ;  /* 0x0000000107ff7812 */ /* 0x000fc4000788c0ff */
[----:B------:R-:W-:Y:S02]  /*542a0*/  LOP3.LUT R0, R0, 0xfffbffff, RZ, 0xc0, !PT ;  /* 0xfffbffff00007812 */ /* 0x000fe400078ec0ff */
[----:B------:R-:W-:-:S09]  /*542b0*/  LOP3.LUT P3, RZ, R6, 0x20000000, RZ, 0xc0, !PT ;  /* 0x2000000006ff7812 */ /* 0x000fd2000786c0ff */
[----:B------:R-:W-:Y:S02]  /*542c0*/  @P4 LOP3.LUT R0, R0, 0x40000, RZ, 0xfc, !PT ;  /* 0x0004000000004812 */ /* 0x000fe400078efcff */
[----:B------:R-:W-:Y:S02]  /*542d0*/  LOP3.LUT P4, RZ, R6, 0x80000000, RZ, 0xc0, !PT ;  /* 0x8000000006ff7812 */ /* 0x000fe4000788c0ff */
[----:B------:R-:W-:Y:S02]  /*542e0*/  LOP3.LUT R0, R0, 0xfff7ffff, RZ, 0xc0, !PT ;  /* 0xfff7ffff00007812 */ /* 0x000fe400078ec0ff */
[----:B------:R-:W-:-:S05]  /*542f0*/  PRMT R2, R166, 0x7771, RZ ;  /* 0x00007771a6027816 */ /* 0x000fca00000000ff */
[----:B------:R0:W-:Y:S04]  /*54300*/  @P2 STG.E.U8 desc[UR8][R168.64], R2 ;  /* 0x00000002a8002986 */ /* 0x0001e8000c101108 */
[----:B------:R-:W-:Y:S02]  /*54310*/  @P4 LOP3.LUT R0, R0, 0x80000, RZ, 0xfc, !PT ;  /* 0x0008000000004812 */ /* 0x000fe400078efcff */
[----:B------:R-:W-:Y:S02]  /*54320*/  LOP3.LUT P4, RZ, R6, 0x40000000, RZ, 0xc0, !PT ;  /* 0x4000000006ff7812 */ /* 0x000fe4000788c0ff */
[C---:B0-----:R-:W-:Y:S01]  /*54330*/  PRMT R2, R167.reuse, 0x7770, RZ ;  /* 0x00007770a7027816 */ /* 0x041fe200000000ff */
[----:B------:R-:W4:Y:S04]  /*54340*/  LDL.LU.64 R168, [R1+0x920] ;  /* 0x0009200001a87983 */ /* 0x000f280000300a00 */
[----:B------:R0:W-:Y:S02]  /*54350*/  @P3 STG.E.U8 desc[UR8][R174.64], R2 ;  /* 0x00000002ae003986 */ /* 0x0001e4000c101108 */
[----:B0-----:R-:W-:-:S02]  /*54360*/  PRMT R2, R167, 0x7771, RZ ;  /* 0x00007771a7027816 */ /* 0x001fc400000000ff */
[----:B------:R-:W4:Y:S04]  /*54370*/  LDL.LU.64 R174, [R1+0x918] ;  /* 0x0009180001ae7983 */ /* 0x000f280000300a00 */
[----:B------:R0:W-:Y:S01]  /*54380*/  @P4 STG.E.U8 desc[UR8][R172.64], R2 ;  /* 0x00000002ac004986 */ /* 0x0001e2000c101108 */
[----:B------:R-:W-:Y:S02]  /*54390*/  LOP3.LUT P4, RZ, R0, 0x80000, RZ, 0xc0, !PT ;  /* 0x0008000000ff7812 */ /* 0x000fe4000788c0ff */
[----:B0-----:R-:W-:Y:S01]  /*543a0*/  PRMT R2, R164, 0x7772, RZ ;  /* 0x00007772a4027816 */ /* 0x001fe200000000ff */
[----:B------:R-:W4:Y:S10]  /*543b0*/  LDL.LU.64 R172, [R1+0x910] ;  /* 0x0009100001ac7983 */ /* 0x000f340000300a00 */
[----:B------:R0:W-:Y:S01]  /*543c0*/  @P4 STG.E.U8 desc[UR8][R176.64], R2 ;  /* 0x00000002b0004986 */ /* 0x0001e2000c101108 */
[----:B------:R-:W-:-:S02]  /*543d0*/  LOP3.LUT P4, RZ, R0, 0x40000, RZ, 0xc0, !PT ;  /* 0x0004000000ff7812 */ /* 0x000fc4000788c0ff */
[----:B------:R-:W-:Y:S02]  /*543e0*/  PRMT R164, R164, 0x7773, RZ ;  /* 0x00007773a4a47816 */ /* 0x000fe400000000ff */
[----:B0-----:R-:W-:Y:S01]  /*543f0*/  PRMT R2, R165, 0x7772, RZ ;  /* 0x00007772a5027816 */ /* 0x001fe200000000ff */
[----:B------:R-:W4:Y:S08]  /*54400*/  LDL.LU.64 R176, [R1+0x908] ;  /* 0x0009080001b07983 */ /* 0x000f300000300a00 */
[----:B------:R0:W-:Y:S01]  /*54410*/  @P4 STG.E.U8 desc[UR8][R178.64], R164 ;  /* 0x000000a4b2004986 */ /* 0x0001e2000c101108 */
[----:B------:R-:W-:-:S02]  /*54420*/  LOP3.LUT P4, RZ, R0, 0x20000, RZ, 0xc0, !PT ;  /* 0x0002000000ff7812 */ /* 0x000fc4000788c0ff */
[----:B------:R-:W-:Y:S01]  /*54430*/  PRMT R165, R165, 0x7773, RZ ;  /* 0x00007773a5a57816 */ /* 0x000fe200000000ff */
[----:B0-----:R-:W4:Y:S10]  /*54440*/  LDL.LU.64 R178, [R1+0x900] ;  /* 0x0009000001b27983 */ /* 0x001f340000300a00 */
[----:B------:R0:W-:Y:S01]  /*54450*/  @P4 STG.E.U8 desc[UR8][R156.64], R2 ;  /* 0x000000029c004986 */ /* 0x0001e2000c101108 */
[----:B------:R-:W-:-:S02]  /*54460*/  LOP3.LUT P4, RZ, R0, 0x10000, RZ, 0xc0, !PT ;  /* 0x0001000000ff7812 */ /* 0x000fc4000788c0ff */
[----:B0-----:R-:W-:Y:S01]  /*54470*/  PRMT R2, R166, 0x7772, RZ ;  /* 0x00007772a6027816 */ /* 0x001fe200000000ff */
[----:B------:R-:W4:Y:S10]  /*54480*/  LDL.LU.64 R156, [R1+0x14a8] ;  /* 0x0014a800019c7983 */ /* 0x000f340000300a00 */
[----:B---3--:R0:W-:Y:S01]  /*54490*/  @P4 STG.E.U8 desc[UR8][R162.64], R165 ;  /* 0x000000a5a2004986 */ /* 0x0081e2000c101108 */
[----:B------:R-:W-:-:S03]  /*544a0*/  LOP3.LUT P4, RZ, R0, 0x8000, RZ, 0xc0, !PT ;  /* 0x0000800000ff7812 */ /* 0x000fc6000788c0ff */
[----:B0-----:R-:W3:Y:S04]  /*544b0*/  LDL.LU.64 R162, [R1+0x14a0] ;  /* 0x0014a00001a27983 */ /* 0x001ee80000300a00 */
[----:B------:R-:W4:Y:S06]  /*544c0*/  LDL.LU.64 R164, [R1+0x930] ;  /* 0x0009300001a47983 */ /* 0x000f2c0000300a00 */
[----:B--2---:R0:W-:Y:S04]  /*544d0*/  @P4 STG.E.U8 desc[UR8][R160.64], R2 ;  /* 0x00000002a0004986 */ /* 0x0041e8000c101108 */
[----:B0-----:R-:W2:Y:S01]  /*544e0*/  LDL.LU.64 R160, [R1+0x1498] ;  /* 0x0014980001a07983 */ /* 0x001ea20000300a00 */
[----:B------:R-:W-:-:S02]  /*544f0*/  LOP3.LUT P4, RZ, R0, 0x4000, RZ, 0xc0, !PT ;  /* 0x0000400000ff7812 */ /* 0x000fc4000788c0ff */
[----:B------:R-:W-:Y:S02]  /*54500*/  PRMT R166, R166, 0x7773, RZ ;  /* 0x00007773a6a67816 */ /* 0x000fe400000000ff */
[----:B------:R-:W-:Y:S02]  /*54510*/  PRMT R2, R167, 0x7772, RZ ;  /* 0x00007772a7027816 */ /* 0x000fe400000000ff */
[----:B------:R-:W-:-:S07]  /*54520*/  LOP3.LUT P5, RZ, R7, 0x80, RZ, 0xc0, !PT ;  /* 0x0000008007ff7812 */ /* 0x000fce00078ac0ff */
[----:B--2---:R0:W-:Y:S04]  /*54530*/  @P4 STG.E.U8 desc[UR8][R160.64], R166 ;  /* 0x000000a6a0004986 */ /* 0x0041e8000c101108 */
[----:B0-----:R-:W2:Y:S01]  /*54540*/  LDL.LU.64 R160, [R1+0x1490] ;  /* 0x0014900001a07983 */ /* 0x001ea20000300a00 */
[----:B------:R-:W-:-:S13]  /*54550*/  LOP3.LUT P4, RZ, R0, 0x2000, RZ, 0xc0, !PT ;  /* 0x0000200000ff7812 */ /* 0x000fda000788c0ff */
[----:B---3--:R0:W-:Y:S04]  /*54560*/  @P4 STG.E.U8 desc[UR8][R162.64], R2 ;  /* 0x00000002a2004986 */ /* 0x0081e8000c101108 */
[----:B0-----:R-:W3:Y:S01]  /*54570*/  LDL.LU.64 R162, [R1+0x1488] ;  /* 0x0014880001a27983 */ /* 0x001ee20000300a00 */
[----:B------:R-:W-:Y:S02]  /*54580*/  LOP3.LUT P4, RZ, R0, 0x1000, RZ, 0xc0, !PT ;  /* 0x0000100000ff7812 */ /* 0x000fe4000788c0ff */
[----:B------:R-:W-:Y:S02]  /*54590*/  LOP3.LUT P6, RZ, R7, 0x100, RZ, 0xc0, !PT ;  /* 0x0000010007ff7812 */ /* 0x000fe400078cc0ff */
[----:B------:R-:W-:Y:S02]  /*545a0*/  PRMT R167, R167, 0x7773, RZ ;  /* 0x00007773a7a77816 */ /* 0x000fe400000000ff */
[----:B------:R-:W-:-:S07]  /*545b0*/  LOP3.LUT P0, RZ, R7, 0x200, RZ, 0xc0, !PT ;  /* 0x0000020007ff7812 */ /* 0x000fce000780c0ff */
[----:B----4-:R0:W-:Y:S01]  /*545c0*/  @P4 STG.E.U8 desc[UR8][R164.64], R167 ;  /* 0x000000a7a4004986 */ /* 0x0101e2000c101108 */
[----:B------:R-:W-:-:S03]  /*545d0*/  LOP3.LUT P1, RZ, R7, 0x400, RZ, 0xc0, !PT ;  /* 0x0000040007ff7812 */ /* 0x000fc6000782c0ff */
[----:B0-----:R-:W4:Y:S01]  /*545e0*/  LDL.LU.64 R164, [R1+0x8f8] ;  /* 0x0008f80001a47983 */ /* 0x001f220000300a00 */
[C---:B------:R-:W-:Y:S02]  /*545f0*/  LOP3.LUT P2, RZ, R7.reuse, 0x800, RZ, 0xc0, !PT ;  /* 0x0000080007ff7812 */ /* 0x040fe4000784c0ff */
[C---:B------:R-:W-:Y:S02]  /*54600*/  LOP3.LUT P3, RZ, R7.reuse, 0x1000, RZ, 0xc0, !PT ;  /* 0x0000100007ff7812 */ /* 0x040fe4000786c0ff */
[----:B------:R-:W-:Y:S02]  /*54610*/  LOP3.LUT P4, RZ, R7, 0x2000000, RZ, 0xc0, !PT ;  /* 0x0200000007ff7812 */ /* 0x000fe4000788c0ff */
[----:B------:R-:W-:-:S11]  /*54620*/  LOP3.LUT R0, R0, 0xffffffef, RZ, 0xc0, !PT ;  /* 0xffffffef00007812 */ /* 0x000fd600078ec0ff */
[----:B------:R-:W-:Y:S02]  /*54630*/  @P4 LOP3.LUT R0, R0, 0x10, RZ, 0xfc, !PT ;  /* 0x0000001000004812 */ /* 0x000fe400078efcff */
[----:B------:R-:W-:Y:S02]  /*54640*/  LOP3.LUT P4, RZ, R7, 0x1000000, RZ, 0xc0, !PT ;  /* 0x0100000007ff7812 */ /* 0x000fe4000788c0ff */
[----:B------:R-:W-:Y:S02]  /*54650*/  LOP3.LUT R0, R0, 0xffffffdf, RZ, 0xc0, !PT ;  /* 0xffffffdf00007812 */ /* 0x000fe400078ec0ff */
[----:B--2---:R-:W-:-:S05]  /*54660*/  PRMT R2, R160, 0x7770, RZ ;  /* 0x00007770a0027816 */ /* 0x004fca00000000ff */
[----:B------:R0:W-:Y:S02]  /*54670*/  @P5 STG.E.U8 desc[UR8][R170.64], R2 ;  /* 0x00000002aa005986 */ /* 0x0001e4000c101108 */
[----:B0-----:R-:W-:Y:S02]  /*54680*/  PRMT R2, R160, 0x7771, RZ ;  /* 0x00007771a0027816 */ /* 0x001fe400000000ff */
[----:B------:R-:W2:Y:S04]  /*54690*/  LDL.LU.64 R170, [R1+0x8f0] ;  /* 0x0008f00001aa7983 */ /* 0x000ea80000300a00 */
[----:B------:R0:W-:Y:S02]  /*546a0*/  @P6 STG.E.U8 desc[UR8][R168.64], R2 ;  /* 0x00000002a8006986 */ /* 0x0001e4000c101108 */
[----:B0-----:R-:W-:-:S02]  /*546b0*/  PRMT R2, R161, 0x7770, RZ ;  /* 0x00007770a1027816 */ /* 0x001fc400000000ff */
[----:B------:R-:W2:Y:S04]  /*546c0*/  LDL.LU.64 R168, [R1+0x8e8] ;  /* 0x0008e80001a87983 */ /* 0x000ea80000300a00 */
[----:B------:R0:W-:Y:S02]  /*546d0*/  @P0 STG.E.U8 desc[UR8][R174.64], R2 ;  /* 0x00000002ae000986 */ /* 0x0001e4000c101108 */
[----:B0-----:R-:W-:Y:S02]  /*546e0*/  PRMT R2, R161, 0x7771, RZ ;  /* 0x00007771a1027816 */ /* 0x001fe400000000ff */
[----:B------:R-:W2:Y:S04]  /*546f0*/  LDL.LU.64 R174, [R1+0x8e0] ;  /* 0x0008e00001ae7983 */ /* 0x000ea80000300a00 */
[----:B------:R0:W-:Y:S04]  /*54700*/  @P1 STG.E.U8 desc[UR8][R172.64], R2 ;  /* 0x00000002ac001986 */ /* 0x0001e8000c101108 */
[----:B0-----:R-:W2:Y:S01]  /*54710*/  LDL.LU.64 R172, [R1+0x8d8] ;  /* 0x0008d80001ac7983 */ /* 0x001ea20000300a00 */
[----:B---3--:R-:W-:-:S05]  /*54720*/  PRMT R2, R162, 0x7770, RZ ;  /* 0x00007770a2027816 */ /* 0x008fca00000000ff */
[----:B------:R0:W-:Y:S04]  /*54730*/  @P2 STG.E.U8 desc[UR8][R176.64], R2 ;  /* 0x00000002b0002986 */ /* 0x0001e8000c101108 */
[----:B0-----:R-:W3:Y:S01]  /*54740*/  LDL.LU.64 R176, [R1+0x8d0] ;  /* 0x0008d00001b07983 */ /* 0x001ee20000300a00 */
[----:B------:R-:W-:-:S05]  /*54750*/  PRMT R2, R162, 0x7771, RZ ;  /* 0x00007771a2027816 */ /* 0x000fca00000000ff */
[----:B------:R0:W-:Y:S04]  /*54760*/  @P3 STG.E.U8 desc[UR8][R178.64], R2 ;  /* 0x00000002b2003986 */ /* 0x0001e8000c101108 */
[----:B0-----:R-:W3:Y:S01]  /*54770*/  LDL.LU.64 R178, [R1+0x8c8] ;  /* 0x0008c80001b27983 */ /* 0x001ee20000300a00 */
[----:B------:R-:W-:Y:S02]  /*54780*/  @P4 LOP3.LUT R0, R0, 0x20, RZ, 0xfc, !PT ;  /* 0x0000002000004812 */ /* 0x000fe400078efcff */
[----:B------:R-:W-:Y:S01]  /*54790*/  LOP3.LUT P4, RZ, R7, 0x800000, RZ, 0xc0, !PT ;  /* 0x0080000007ff7812 */ /* 0x000fe2000788c0ff */
[----:B------:R-:W3:Y:S01]  /*547a0*/  LDL.LU.64 R166, [R1+0x8a8] ;  /* 0x0008a80001a67983 */ /* 0x000ee20000300a00 */
        /* <DEDUP_REMOVED lines=13> */
[C---:B------:R-:W-:Y:S02]  /*54880*/  LOP3.LUT P0, RZ, R7.reuse, 0x2000, RZ, 0xc0, !PT ;  /* 0x0000200007ff7812 */ /* 0x040fe4000780c0ff */
[----:B------:R-:W-:Y:S02]  /*54890*/  LOP3.LUT P1, RZ, R7, 0x4000, RZ, 0xc0, !PT ;  /* 0x0000400007ff7812 */ /* 0x000fe4000782c0ff */
[----:B------:R-:W-:-:S05]  /*548a0*/  PRMT R2, R163, 0x7770, RZ ;  /* 0x00007770a3027816 */ /* 0x000fca00000000ff */
[----:B------:R-:W-:Y:S02]  /*548b0*/  @P4 LOP3.LUT R0, R0, 0x400, RZ, 0xfc, !PT ;  /* 0x0000040000004812 */ /* 0x000fe400078efcff */
[C---:B------:R-:W-:Y:S02]  /*548c0*/  LOP3.LUT P4, RZ, R7.reuse, 0x40000, RZ, 0xc0, !PT ;  /* 0x0004000007ff7812 */ /* 0x040fe4000788c0ff */
[C---:B------:R-:W-:Y:S01]  /*548d0*/  LOP3.LUT P2, RZ, R7.reuse, 0x8000, RZ, 0xc0, !PT ;  /* 0x0000800007ff7812 */ /* 0x040fe2000784c0ff */
[----:B----4-:R0:W-:Y:S01]  /*548e0*/  @P0 STG.E.U8 desc[UR8][R164.64], R2 ;  /* 0x00000002a4000986 */ /* 0x0101e2000c101108 */
[----:B------:R-:W-:Y:S02]  /*548f0*/  LOP3.LUT R0, R0, 0xfffff7ff, RZ, 0xc0, !PT ;  /* 0xfffff7ff00007812 */ /* 0x000fe400078ec0ff */
[----:B------:R-:W-:Y:S02]  /*54900*/  LOP3.LUT P3, RZ, R7, 0x10000, RZ, 0xc0, !PT ;  /* 0x0001000007ff7812 */ /* 0x000fe4000786c0ff */
[----:B0-----:R-:W-:Y:S01]  /*54910*/  PRMT R2, R163, 0x7771, RZ ;  /* 0x00007771a3027816 */ /* 0x001fe200000000ff */
[----:B------:R-:W4:Y:S04]  /*54920*/  LDL.LU.64 R164, [R1+0x8a0] ;  /* 0x0008a00001a47983 */ /* 0x000f280000300a00 */
[----:B------:R-:W-:-:S02]  /*54930*/  @P4 LOP3.LUT R0, R0, 0x800, RZ, 0xfc, !PT ;  /* 0x0000080000004812 */ /* 0x000fc400078efcff */
[----:B------:R-:W-:Y:S01]  /*54940*/  LOP3.LUT P4, RZ, R7, 0x20000, RZ, 0xc0, !PT ;  /* 0x0002000007ff7812 */ /* 0x000fe2000788c0ff */
[----:B--2---:R0:W-:Y:S02]  /*54950*/  @P1 STG.E.U8 desc[UR8][R170.64], R2 ;  /* 0x00000002aa001986 */ /* 0x0041e4000c101108 */
[C---:B0-----:R-:W-:Y:S02]  /*54960*/  PRMT R2, R160.reuse, 0x7772, RZ ;  /* 0x00007772a0027816 */ /* 0x041fe400000000ff */
[----:B------:R-:W2:Y:S01]  /*54970*/  LDL.LU.64 R170, [R1+0x890] ;  /* 0x0008900001aa7983 */ /* 0x000ea20000300a00 */
[----:B------:R-:W-:-:S03]  /*54980*/  PRMT R160, R160, 0x7773, RZ ;  /* 0x00007773a0a07816 */ /* 0x000fc600000000ff */
[----:B------:R0:W-:Y:S02]  /*54990*/  @P2 STG.E.U8 desc[UR8][R168.64], R2 ;  /* 0x00000002a8002986 */ /* 0x0001e4000c101108 */
[C---:B0-----:R-:W-:Y:S02]  /*549a0*/  PRMT R2, R161.reuse, 0x7772, RZ ;  /* 0x00007772a1027816 */ /* 0x041fe400000000ff */
[----:B------:R-:W2:Y:S04]  /*549b0*/  LDL.LU.64 R168, [R1+0x888] ;  /* 0x0008880001a87983 */ /* 0x000ea80000300a00 */
[----:B------:R0:W-:Y:S01]  /*549c0*/  @P3 STG.E.U8 desc[UR8][R174.64], R160 ;  /* 0x000000a0ae003986 */ /* 0x0001e2000c101108 */
[----:B------:R-:W-:-:S03]  /*549d0*/  PRMT R161, R161, 0x7773, RZ ;  /* 0x00007773a1a17816 */ /* 0x000fc600000000ff */
[----:B0-----:R-:W2:Y:S04]  /*549e0*/  LDL.LU.64 R174, [R1+0x880] ;  /* 0x0008800001ae7983 */ /* 0x001ea80000300a00 */
[----:B------:R-:W-:Y:S01]  /*549f0*/  @P4 STG.E.U8 desc[UR8][R172.64], R2 ;  /* 0x00000002ac004986 */ /* 0x000fe2000c101108 */
[----:B------:R-:W-:-:S13]  /*54a00*/  LOP3.LUT P4, RZ, R0, 0x800, RZ, 0xc0, !PT ;  /* 0x0000080000ff7812 */ /* 0x000fda000788c0ff */
[----:B---3--:R0:W-:Y:S04]  /*54a10*/  @P4 STG.E.U8 desc[UR8][R176.64], R161 ;  /* 0x000000a1b0004986 */ /* 0x0081e8000c101108 */
[----:B0-----:R-:W3:Y:S01]  /*54a20*/  LDL.LU.64 R160, [R1+0x8b8] ;  /* 0x0008b80001a07983 */ /* 0x001ee20000300a00 */
[----:B------:R-:W-:Y:S02]  /*54a30*/  LOP3.LUT P4, RZ, R0, 0x400, RZ, 0xc0, !PT ;  /* 0x0000040000ff7812 */ /* 0x000fe4000788c0ff */
[C---:B------:R-:W-:Y:S01]  /*54a40*/  PRMT R2, R162.reuse, 0x7772, RZ ;  /* 0x00007772a2027816 */ /* 0x040fe200000000ff */
[----:B------:R-:W2:Y:S01]  /*54a50*/  LDL.LU.64 R172, [R1+0x878] ;  /* 0x0008780001ac7983 */ /* 0x000ea20000300a00 */
[----:B------:R-:W-:-:S03]  /*54a60*/  PRMT R162, R162, 0x7773, RZ ;  /* 0x00007773a2a27816 */ /* 0x000fc600000000ff */
[----:B------:R-:W2:Y:S06]  /*54a70*/  LDL.LU.64 R176, [R1+0x870] ;  /* 0x0008700001b07983 */ /* 0x000eac0000300a00 */
[----:B------:R0:W-:Y:S01]  /*54a80*/  @P4 STG.E.U8 desc[UR8][R178.64], R2 ;  /* 0x00000002b2004986 */ /* 0x0001e2000c101108 */
[----:B------:R-:W-:-:S03]  /*54a90*/  LOP3.LUT P4, RZ, R0, 0x200, RZ, 0xc0, !PT ;  /* 0x0000020000ff7812 */ /* 0x000fc6000788c0ff */
[----:B0-----:R-:W2:Y:S10]  /*54aa0*/  LDL.LU.64 R178, [R1+0x868] ;  /* 0x0008680001b27983 */ /* 0x001eb40000300a00 */
[----:B------:R0:W-:Y:S04]  /*54ab0*/  @P4 STG.E.U8 desc[UR8][R156.64], R162 ;  /* 0x000000a29c004986 */ /* 0x0001e8000c101108 */
[----:B0-----:R-:W4:Y:S01]  /*54ac0*/  LDL.LU.64 R156, [R1+0x1480] ;  /* 0x00148000019c7983 */ /* 0x001f220000300a00 */
[----:B------:R-:W-:-:S02]  /*54ad0*/  LOP3.LUT P4, RZ, R0, 0x100, RZ, 0xc0, !PT ;  /* 0x0000010000ff7812 */ /* 0x000fc4000788c0ff */
[C---:B------:R-:W-:Y:S02]  /*54ae0*/  PRMT R2, R163.reuse, 0x7772, RZ ;  /* 0x00007772a3027816 */ /* 0x040fe400000000ff */
[----:B------:R-:W-:-:S09]  /*54af0*/  PRMT R163, R163, 0x7773, RZ ;  /* 0x00007773a3a37816 */ /* 0x000fd200000000ff */
[----:B---3--:R-:W-:Y:S01]  /*54b00*/  @P4 STG.E.U8 desc[UR8][R160.64], R2 ;  /* 0x00000002a0004986 */ /* 0x008fe2000c101108 */
[----:B------:R-:W-:-:S13]  /*54b10*/  LOP3.LUT P4, RZ, R0, 0x80, RZ, 0xc0, !PT ;  /* 0x0000008000ff7812 */ /* 0x000fda000788c0ff */
[----:B------:R0:W-:Y:S04]  /*54b20*/  @P4 STG.E.U8 desc[UR8][R158.64], R163 ;  /* 0x000000a39e004986 */ /* 0x0001e8000c101108 */
[----:B0-----:R-:W3:Y:S01]  /*54b30*/  LDL.LU.64 R158, [R1+0x1478] ;  /* 0x00147800019e7983 */ /* 0x001ee20000300a00 */
[----:B------:R-:W-:Y:S02]  /*54b40*/  LOP3.LUT P4, RZ, R0, 0x40, RZ, 0xc0, !PT ;  /* 0x0000004000ff7812 */ /* 0x000fe4000788c0ff */
[----:B----4-:R-:W-:-:S11]  /*54b50*/  PRMT R2, R156, 0x7770, RZ ;  /* 0x000077709c027816 */ /* 0x010fd600000000ff */
[----:B------:R0:W-:Y:S01]  /*54b60*/  @P4 STG.E.U8 desc[UR8][R166.64], R2 ;  /* 0x00000002a6004986 */ /* 0x0001e2000c101108 */
[----:B------:R-:W-:Y:S02]  /*54b70*/  LOP3.LUT P4, RZ, R0, 0x20, RZ, 0xc0, !PT ;  /* 0x0000002000ff7812 */ /* 0x000fe4000788c0ff */
[----:B0-----:R-:W-:-:S11]  /*54b80*/  PRMT R2, R156, 0x7771, RZ ;  /* 0x000077719c027816 */ /* 0x001fd600000000ff */
[----:B------:R0:W-:Y:S01]  /*54b90*/  @P4 STG.E.U8 desc[UR8][R164.64], R2 ;  /* 0x00000002a4004986 */ /* 0x0001e2000c101108 */
[----:B------:R-:W-:Y:S02]  /*54ba0*/  LOP3.LUT P4, RZ, R0, 0x10, RZ, 0xc0, !PT ;  /* 0x0000001000ff7812 */ /* 0x000fe4000788c0ff */
[----:B0-----:R-:W-:-:S11]  /*54bb0*/  PRMT R2, R157, 0x7770, RZ ;  /* 0x000077709d027816 */ /* 0x001fd600000000ff */
[----:B------:R0:W-:Y:S04]  /*54bc0*/  @P4 STG.E.U8 desc[UR8][R8.64], R2 ;  /* 0x0000000208004986 */ /* 0x0001e8000c101108 */
[----:B0-----:R-:W4:Y:S01]  /*54bd0*/  LDL.LU.64 R8, [R1+0x1470] ;  /* 0x0014700001087983 */ /* 0x001f220000300a00 */
[C---:B------:R-:W-:Y:S02]  /*54be0*/  LOP3.LUT P5, RZ, R7.reuse, 0x4000000, RZ, 0xc0, !PT ;  /* 0x0400000007ff7812 */ /* 0x040fe400078ac0ff */
[----:B------:R-:W-:Y:S02]  /*54bf0*/  LOP3.LUT P6, RZ, R7, 0x8000000, RZ, 0xc0, !PT ;  /* 0x0800000007ff7812 */ /* 0x000fe400078cc0ff */
[----:B------:R-:W-:Y:S02]  /*54c00*/  PRMT R2, R157, 0x7771, RZ ;  /* 0x000077719d027816 */ /* 0x000fe400000000ff */
[----:B------:R-:W-:-:S02]  /*54c10*/  LOP3.LUT P0, RZ, R7, 0x10000000, RZ, 0xc0, !PT ;  /* 0x1000000007ff7812 */ /* 0x000fc4000780c0ff */
[----:B------:R-:W-:-:S05]  /*54c20*/  LOP3.LUT P1, RZ, R7, 0x20000000, RZ, 0xc0, !PT ;  /* 0x2000000007ff7812 */ /* 0x000fca000782c0ff */
[----:B--2---:R0:W-:Y:S04]  /*54c30*/  @P5 STG.E.U8 desc[UR8][R170.64], R2 ;  /* 0x00000002aa005986 */ /* 0x0041e8000c101108 */
[----:B0-----:R-:W2:Y:S01]  /*54c40*/  LDL.LU.64 R170, [R1+0x860] ;  /* 0x0008600001aa7983 */ /* 0x001ea20000300a00 */
[----:B------:R-:W-:Y:S02]  /*54c50*/  LOP3.LUT R6, R6, 0xefffffff, RZ, 0xc0, !PT ;  /* 0xefffffff06067812 */ /* 0x000fe400078ec0ff */
[----:B---3--:R-:W-:-:S05]  /*54c60*/  PRMT R2, R158, 0x7770, RZ ;  /* 0x000077709e027816 */ /* 0x008fca00000000ff */
[----:B------:R0:W-:Y:S02]  /*54c70*/  @P6 STG.E.U8 desc[UR8][R168.64], R2 ;  /* 0x00000002a8006986 */ /* 0x0001e4000c101108 */
[----:B0-----:R-:W-:Y:S02]  /*54c80*/  PRMT R2, R158, 0x7771, RZ ;  /* 0x000077719e027816 */ /* 0x001fe400000000ff */
[----:B------:R-:W3:Y:S04]  /*54c90*/  LDL.LU.64 R168, [R1+0x858] ;  /* 0x0008580001a87983 */ /* 0x000ee80000300a00 */
[----:B------:R0:W-:Y:S02]  /*54ca0*/  @P0 STG.E.U8 desc[UR8][R174.64], R2 ;  /* 0x00000002ae000986 */ /* 0x0001e4000c101108 */
[----:B0-----:R-:W-:-:S02]  /*54cb0*/  PRMT R2, R159, 0x7770, RZ ;  /* 0x000077709f027816 */ /* 0x001fc400000000ff */
[----:B------:R-:W3:Y:S04]  /*54cc0*/  LDL.LU.64 R174, [R1+0x850] ;  /* 0x0008500001ae7983 */ /* 0x000ee80000300a00 */
[----:B------:R0:W-:Y:S04]  /*54cd0*/  @P1 STG.E.U8 desc[UR8][R172.64], R2 ;  /* 0x00000002ac001986 */ /* 0x0001e8000c101108 */
[----:B0-----:R-:W3:Y:S01]  /*54ce0*/  LDL.LU.64 R172, [R1+0x848] ;  /* 0x0008480001ac7983 */ /* 0x001ee20000300a00 */
[----:B----4-:R-:W-:-:S13]  /*54cf0*/  LOP3.LUT P4, RZ, R8, 0x1000, RZ, 0xc0, !PT ;  /* 0x0000100008ff7812 */ /* 0x010fda000788c0ff */
        /* <DEDUP_REMOVED lines=14> */
[----:B------:R-:W-:Y:S02]  /*54de0*/  LOP3.LUT R0, R0, 0xfffffffd, RZ, 0xc0, !PT ;  /* 0xfffffffd00007812 */ /* 0x000fe400078ec0ff */
[----:B------:R-:W-:-:S09]  /*54df0*/  LOP3.LUT P2, RZ, R7, 0x40000000, RZ, 0xc0, !PT ;  /* 0x4000000007ff7812 */ /* 0x000fd2000784c0ff */
[----:B------:R-:W-:Y:S02]  /*54e00*/  @P4 LOP3.LUT R0, R0, 0x2, RZ, 0xfc, !PT ;  /* 0x0000000200004812 */ /* 0x000fe400078efcff */
[----:B------:R-:W-:Y:S02]  /*54e10*/  LOP3.LUT P4, RZ, R8, 0x40, RZ, 0xc0, !PT ;  /* 0x0000004008ff7812 */ /* 0x000fe4000788c0ff */
[----:B------:R-:W-:Y:S02]  /*54e20*/  LOP3.LUT R0, R0, 0xfffffffb, RZ, 0xc0, !PT ;  /* 0xfffffffb00007812 */ /* 0x000fe400078ec0ff */
[----:B------:R-:W-:Y:S02]  /*54e30*/  LOP3.LUT P3, RZ, R7, 0x80000000, RZ, 0xc0, !PT ;  /* 0x8000000007ff7812 */ /* 0x000fe4000786c0ff */
[----:B------:R-:W-:-:S07]  /*54e40*/  PRMT R2, R159, 0x7771, RZ ;  /* 0x000077719f027816 */ /* 0x000fce00000000ff */
[----:B------:R-:W-:Y:S02]  /*54e50*/  @P4 LOP3.LUT R0, R0, 0x4, RZ, 0xfc, !PT ;  /* 0x0000000400004812 */ /* 0x000fe400078efcff */
[C---:B------:R-:W-:Y:S01]  /*54e60*/  LOP3.LUT P4, RZ, R8.reuse, 0x20, RZ, 0xc0, !PT ;  /* 0x0000002008ff7812 */ /* 0x040fe2000788c0ff */
[----:B------:R0:W-:Y:S01]  /*54e70*/  @P2 STG.E.U8 desc[UR8][R176.64], R2 ;  /* 0x00000002b0002986 */ /* 0x0001e2000c101108 */
[C---:B------:R-:W-:Y:S02]  /*54e80*/  LOP3.LUT P0, RZ, R8.reuse, 0x1, RZ, 0xc0, !PT ;  /* 0x0000000108ff7812 */ /* 0x040fe4000780c0ff */
[----:B------:R-:W-:Y:S02]  /*54e90*/  LOP3.LUT P1, RZ, R8, 0x2, RZ, 0xc0, !PT ;  /* 0x0000000208ff7812 */ /* 0x000fe4000782c0ff */
[----:B------:R-:W-:Y:S02]  /*54ea0*/  LOP3.LUT R0, R0, 0xfffffff7, RZ, 0xc0, !PT ;  /* 0xfffffff700007812 */ /* 0x000fe400078ec0ff */
[----:B------:R-:W-:Y:S01]  /*54eb0*/  LOP3.LUT P2, RZ, R8, 0x4, RZ, 0xc0, !PT ;  /* 0x0000000408ff7812 */ /* 0x000fe2000784c0ff */
[----:B0-----:R-:W4:Y:S01]  /*54ec0*/  LDL.LU.64 R176, [R1+0x838] ;  /* 0x0008380001b07983 */ /* 0x001f220000300a00 */
[----:B------:R-:W-:-:S03]  /*54ed0*/  PRMT R2, R156, 0x7772, RZ ;  /* 0x000077729c027816 */ /* 0x000fc600000000ff */
[----:B------:R-:W-:Y:S02]  /*54ee0*/  @P4 LOP3.LUT R0, R0, 0x8, RZ, 0xfc, !PT ;  /* 0x0000000800004812 */ /* 0x000fe400078efcff */
[----:B------:R0:W-:Y:S01]  /*54ef0*/  @P3 STG.E.U8 desc[UR8][R178.64], R2 ;  /* 0x00000002b2003986 */ /* 0x0001e2000c101108 */
[C---:B------:R-:W-:Y:S02]  /*54f00*/  LOP3.LUT P3, RZ, R8.reuse, 0x8, RZ, 0xc0, !PT ;  /* 0x0000000808ff7812 */ /* 0x040fe4000786c0ff */
[----:B------:R-:W-:Y:S02]  /*54f10*/  LOP3.LUT P4, RZ, R8, 0x10, RZ, 0xc0, !PT ;  /* 0x0000001008ff7812 */ /* 0x000fe4000788c0ff */
[----:B------:R-:W-:Y:S02]  /*54f20*/  PRMT R156, R156, 0x7773, RZ ;  /* 0x000077739c9c7816 */ /* 0x000fe400000000ff */
[C---:B0-----:R-:W-:Y:S01]  /*54f30*/  PRMT R2, R157.reuse, 0x7772, RZ ;  /* 0x000077729d027816 */ /* 0x041fe200000000ff */
[----:B------:R-:W4:Y:S01]  /*54f40*/  LDL.LU.64 R178, [R1+0x830] ;  /* 0x0008300001b27983 */ /* 0x000f220000300a00 */
[----:B------:R-:W-:-:S03]  /*54f50*/  PRMT R157, R157, 0x7773, RZ ;  /* 0x000077739d9d7816 */ /* 0x000fc600000000ff */
[----:B--2---:R-:W-:Y:S04]  /*54f60*/  @P0 STG.E.U8 desc[UR8][R170.64], R156 ;  /* 0x0000009caa000986 */ /* 0x004fe8000c101108 */
[----:B------:R-:W2:Y:S04]  /*54f70*/  LDL.LU.64 R162, [R1+0x818] ;  /* 0x0008180001a27983 */ /* 0x000ea80000300a00 */
[----:B---3--:R0:W-:Y:S02]  /*54f80*/  @P1 STG.E.U8 desc[UR8][R168.64], R2 ;  /* 0x00000002a8001986 */ /* 0x0081e4000c101108 */
[----:B0-----:R-:W-:-:S02]  /*54f90*/  PRMT R2, R158, 0x7772, RZ ;  /* 0x000077729e027816 */ /* 0x001fc400000000ff */
[----:B------:R-:W-:Y:S01]  /*54fa0*/  PRMT R158, R158, 0x7773, RZ ;  /* 0x000077739e9e7816 */ /* 0x000fe200000000ff */
[----:B------:R0:W-:Y:S04]  /*54fb0*/  @P2 STG.E.U8 desc[UR8][R174.64], R157 ;  /* 0x0000009dae002986 */ /* 0x0001e8000c101108 */
[----:B0-----:R-:W3:Y:S04]  /*54fc0*/  LDL.LU.64 R156, [R1+0x820] ;  /* 0x00082000019c7983 */ /* 0x001ee80000300a00 */
[----:B------:R-:W2:Y:S04]  /*54fd0*/  LDL.LU.64 R160, [R1+0x810] ;  /* 0x0008100001a07983 */ /* 0x000ea80000300a00 */
[----:B------:R-:W-:Y:S04]  /*54fe0*/  @P3 STG.E.U8 desc[UR8][R172.64], R2 ;  /* 0x00000002ac003986 */ /* 0x000fe8000c101108 */
[----:B------:R-:W2:Y:S04]  /*54ff0*/  LDL.LU.64 R166, [R1+0x808] ;  /* 0x0008080001a67983 */ /* 0x000ea80000300a00 */
[----:B------:R-:W2:Y:S04]  /*55000*/  LDL.LU.64 R164, [R1+0x800] ;  /* 0x0008000001a47983 */ /* 0x000ea80000300a00 */
[----:B------:R0:W-:Y:S04]  /*55010*/  @P4 STG.E.U8 desc[UR8][R152.64], R158 ;  /* 0x0000009e98004986 */ /* 0x0001e8000c101108 */
[----:B0-----:R-:W3:Y:S01]  /*55020*/  LDL.LU.64 R152, [R1+0x1468] ;  /* 0x0014680001987983 */ /* 0x001ee20000300a00 */
[----:B------:R-:W-:-:S02]  /*55030*/  LOP3.LUT P4, RZ, R0, 0x8, RZ, 0xc0, !PT ;  /* 0x0000000800ff7812 */ /* 0x000fc4000788c0ff */
[C---:B------:R-:W-:Y:S01]  /*55040*/  PRMT R2, R159.reuse, 0x7772, RZ ;  /* 0x000077729f027816 */ /* 0x040fe200000000ff */
[----:B------:R-:W2:Y:S01]  /*55050*/  LDL.LU.64 R170, [R1+0x7f8] ;  /* 0x0007f80001aa7983 */ /* 0x000ea20000300a00 */
[----:B------:R-:W-:-:S03]  /*55060*/  PRMT R159, R159, 0x7773, RZ ;  /* 0x000077739f9f7816 */ /* 0x000fc600000000ff */
[----:B------:R-:W2:Y:S04]  /*55070*/  LDL.LU.64 R168, [R1+0x7f0] ;  /* 0x0007f00001a87983 */ /* 0x000ea80000300a00 */
[----:B------:R-:W2:Y:S04]  /*55080*/  LDL.LU.64 R174, [R1+0x7e8] ;  /* 0x0007e80001ae7983 */ /* 0x000ea80000300a00 */
[----:B------:R-:W2:Y:S04]  /*55090*/  LDL.LU.64 R172, [R1+0x7e0] ;  /* 0x0007e00001ac7983 */ /* 0x000ea80000300a00 */
[----:B----4-:R0:W-:Y:S01]  /*550a0*/  @P4 STG.E.U8 desc[UR8][R176.64], R2 ;  /* 0x00000002b0004986 */ /* 0x0101e2000c101108 */
[----:B------:R-:W-:-:S03]  /*550b0*/  LOP3.LUT P4, RZ, R0, 0x4, RZ, 0xc0, !PT ;  /* 0x0000000400ff7812 */ /* 0x000fc6000788c0ff */
[----:B0-----:R-:W4:Y:S10]  /*550c0*/  LDL.LU.64 R176, [R1+0x7d8] ;  /* 0x0007d80001b07983 */ /* 0x001f340000300a00 */
[----:B------:R0:W-:Y:S01]  /*550d0*/  @P4 STG.E.U8 desc[UR8][R178.64], R159 ;  /* 0x0000009fb2004986 */ /* 0x0001e2000c101108 */
[----:B------:R-:W-:-:S03]  /*550e0*/  LOP3.LUT P4, RZ, R0, 0x2, RZ, 0xc0, !PT ;  /* 0x0000000200ff7812 */ /* 0x000fc6000788c0ff */
[----:B0-----:R-:W4:Y:S01]  /*550f0*/  LDL.LU.64 R178, [R1+0x7d0] ;  /* 0x0007d00001b27983 */ /* 0x001f220000300a00 */
[----:B---3--:R-:W-:-:S09]  /*55100*/  PRMT R2, R152, 0x7770, RZ ;  /* 0x0000777098027816 */ /* 0x008fd200000000ff */
[----:B------:R0:W-:Y:S04]  /*55110*/  @P4 STG.E.U8 desc[UR8][R154.64], R2 ;  /* 0x000000029a004986 */ /* 0x0001e8000c101108 */
[----:B0-----:R-:W3:Y:S01]  /*55120*/  LDL.LU.64 R154, [R1+0x1460] ;  /* 0x00146000019a7983 */ /* 0x001ee20000300a00 */
[----:B------:R-:W-:Y:S02]  /*55130*/  LOP3.LUT P4, RZ, R0, 0x1, RZ, 0xc0, !PT ;  /* 0x0000000100ff7812 */ /* 0x000fe4000788c0ff */
[----:B------:R-:W-:-:S11]  /*55140*/  PRMT R0, R152, 0x7771, RZ ;  /* 0x0000777198007816 */ /* 0x000fd600000000ff */
[----:B------:R0:W-:Y:S01]  /*55150*/  @P4 STG.E.U8 desc[UR8][R156.64], R0 ;  /* 0x000000009c004986 */ /* 0x0001e2000c101108 */
[----:B------:R-:W-:Y:S02]  /*55160*/  LOP3.LUT P4, RZ, R6, 0x80000000, RZ, 0xc0, !PT ;  /* 0x8000000006ff7812 */ /* 0x000fe4000788c0ff */
[----:B0-----:R-:W-:-:S11]  /*55170*/  PRMT R0, R153, 0x7770, RZ ;  /* 0x0000777099007816 */ /* 0x001fd600000000ff */
[----:B--2---:R0:W-:Y:S01]  /*55180*/  @P4 STG.E.U8 desc[UR8][R162.64], R0 ;  /* 0x00000000a2004986 */ /* 0x0041e2000c101108 */
[----:B------:R-:W-:Y:S02]  /*55190*/  LOP3.LUT P4, RZ, R6, 0x40000000, RZ, 0xc0, !PT ;  /* 0x4000000006ff7812 */ /* 0x000fe4000788c0ff */
[----:B0-----:R-:W-:-:S11]  /*551a0*/  PRMT R0, R153, 0x7771, RZ ;  /* 0x0000777199007816 */ /* 0x001fd600000000ff */
[----:B------:R3:W-:Y:S01]  /*551b0*/  @P4 STG.E.U8 desc[UR8][R160.64], R0 ;  /* 0x00000000a0004986 */ /* 0x0007e2000c101108 */
[----:B------:R-:W-:Y:S02]  /*551c0*/  LOP3.LUT P4, RZ, R6, 0x20000000, RZ, 0xc0, !PT ;  /* 0x2000000006ff7812 */ /* 0x000fe4000788c0ff */
[C---:B------:R-:W-:Y:S02]  /*551d0*/  LOP3.LUT P5, RZ, R8.reuse, 0x2000, RZ, 0xc0, !PT ;  /* 0x0000200008ff7812 */ /* 0x040fe400078ac0ff */
[C---:B------:R-:W-:Y:S02]  /*551e0*/  LOP3.LUT P6, RZ, R8.reuse, 0x4000, RZ, 0xc0, !PT ;  /* 0x0000400008ff7812 */ /* 0x040fe400078cc0ff */
[----:B------:R-:W-:Y:S02]  /*551f0*/  LOP3.LUT P0, RZ, R8, 0x8000, RZ, 0xc0, !PT ;  /* 0x0000800008ff7812 */ /* 0x000fe4000780c0ff */
[----:B---3--:R-:W-:-:S05]  /*55200*/  PRMT R0, R154, 0x7770, RZ ;  /* 0x000077709a007816 */ /* 0x008fca00000000ff */
[----:B------:R0:W-:Y:S01]  /*55210*/  @P4 STG.E.U8 desc[UR8][R166.64], R0 ;  /* 0x00000000a6004986 */ /* 0x0001e2000c101108 */
[----:B------:R-:W-:Y:S02]  /*55220*/  LOP3.LUT P4, RZ, R6, 0x10000000, RZ, 0xc0, !PT ;  /* 0x1000000006ff7812 */ /* 0x000fe4000788c0ff */
[----:B0-----:R-:W-:-:S11]  /*55230*/  PRMT R0, R154, 0x7771, RZ ;  /* 0x000077719a007816 */ /* 0x001fd600000000ff */
[----:B------:R0:W-:Y:S02]  /*55240*/  @P4 STG.E.U8 desc[UR8][R164.64], R0 ;  /* 0x00000000a4004986 */ /* 0x0001e4000c101108 */
[----:B0-----:R-:W-:-:S05]  /*55250*/  PRMT R0, R155, 0x7770, RZ ;  /* 0x000077709b007816 */ /* 0x001fca00000000ff */
[----:B------:R0:W-:Y:S02]  /*55260*/  @P5 STG.E.U8 desc[UR8][R170.64], R0 ;  /* 0x00000000aa005986 */ /* 0x0001e4000c101108 */
[----:B0-----:R-:W-:-:S05]  /*55270*/  PRMT R0, R155, 0x7771, RZ ;  /* 0x000077719b007816 */ /* 0x001fca00000000ff */
[----:B------:R0:W-:Y:S02]  /*55280*/  @P6 STG.E.U8 desc[UR8][R168.64], R0 ;  /* 0x00000000a8006986 */ /* 0x0001e4000c101108 */
[----:B0-----:R-:W-:-:S05]  /*55290*/  PRMT R0, R152, 0x7772, RZ ;  /* 0x0000777298007816 */ /* 0x001fca00000000ff */
[----:B------:R0:W-:Y:S04]  /*552a0*/  @P0 STG.E.U8 desc[UR8][R174.64], R0 ;  /* 0x00000000ae000986 */ /* 0x0001e8000c101108 */
[----:B0-----:R-:W2:Y:S01]  /*552b0*/  LDL.LU.64 R174, [R1+0x7c8] ;  /* 0x0007c80001ae7983 */ /* 0x001ea20000300a00 */
[C---:B------:R-:W-:Y:S02]  /*552c0*/  LOP3.LUT P1, RZ, R8.reuse, 0x10000, RZ, 0xc0, !PT ;  /* 0x0001000008ff7812 */ /* 0x040fe4000782c0ff */
[----:B------:R-:W-:Y:S02]  /*552d0*/  LOP3.LUT P2, RZ, R8, 0x20000, RZ, 0xc0, !PT ;  /* 0x0002000008ff7812 */ /* 0x000fe4000784c0ff */
[----:B------:R-:W-:Y:S02]  /*552e0*/  PRMT R152, R152, 0x7773, RZ ;  /* 0x0000777398987816 */ /* 0x000fe400000000ff */
[----:B------:R-:W-:-:S02]  /*552f0*/  LOP3.LUT P3, RZ, R8, 0x40000, RZ, 0xc0, !PT ;  /* 0x0004000008ff7812 */ /* 0x000fc4000786c0ff */
[----:B------:R-:W-:Y:S02]  /*55300*/  LOP3.LUT P0, RZ, R8, 0x80000, RZ, 0xc0, !PT ;  /* 0x0008000008ff7812 */ /* 0x000fe4000780c0ff */
[----:B------:R-:W-:-:S03]  /*55310*/  PRMT R0, R153, 0x7772, RZ ;  /* 0x0000777299007816 */ /* 0x000fc600000000ff */
[----:B------:R0:W-:Y:S01]  /*55320*/  @P1 STG.E.U8 desc[UR8][R172.64], R152 ;  /* 0x00000098ac001986 */ /* 0x0001e2000c101108 */
[----:B------:R-:W-:Y:S02]  /*55330*/  LOP3.LUT P1, RZ, R8, 0x100000, RZ, 0xc0, !PT ;  /* 0x0010000008ff7812 */ /* 0x000fe4000782c0ff */
[----:B------:R-:W-:Y:S01]  /*55340*/  PRMT R153, R153, 0x7773, RZ ;  /* 0x0000777399997816 */ /* 0x000fe200000000ff */
[----:B----4-:R1:W-:Y:S04]  /*55350*/  @P2 STG.E.U8 desc[UR8][R176.64], R0 ;  /* 0x00000000b0002986 */ /* 0x0103e8000c101108 */
[----:B------:R3:W-:Y:S04]  /*55360*/  @P3 STG.E.U8 desc[UR8][R178.64], R153 ;  /* 0x00000099b2003986 */ /* 0x0007e8000c101108 */
[----:B0-----:R-:W4:Y:S01]  /*55370*/  LDL.LU.64 R172, [R1+0x7b8] ;  /* 0x0007b80001ac7983 */ /* 0x001f220000300a00 */
[----:B-1----:R-:W-:-:S03]  /*55380*/  PRMT R0, R154, 0x7772, RZ ;  /* 0x000077729a007816 */ /* 0x002fc600000000ff */
[----:B------:R-:W4:Y:S01]  /*55390*/  LDL.LU.64 R176, [R1+0x7b0] ;  /* 0x0007b00001b07983 */ /* 0x000f220000300a00 */
[----:B------:R-:W-:-:S03]  /*553a0*/  PRMT R154, R154, 0x7773, RZ ;  /* 0x000077739a9a7816 */ /* 0x000fc600000000ff */
[----:B---3--:R-:W3:Y:S04]  /*553b0*/  LDL.LU.64 R178, [R1+0x7a0] ;  /* 0x0007a00001b27983 */ /* 0x008ee80000300a00 */
[----:B------:R-:W3:Y:S04]  /*553c0*/  LDL.LU.64 R158, [R1+0x798] ;  /* 0x00079800019e7983 */ /* 0x000ee80000300a00 */
[----:B------:R-:W3:Y:S01]  /*553d0*/  LDL.LU.64 R156, [R1+0x790] ;  /* 0x00079000019c7983 */ /* 0x000ee20000300a00 */
        /* <DEDUP_REMOVED lines=8> */
[----:B--2---:R-:W-:Y:S04]  /*55460*/  @P0 STG.E.U8 desc[UR8][R174.64], R0 ;  /* 0x00000000ae000986 */ /* 0x004fe8000c101108 */
[----:B------:R0:W-:Y:S04]  /*55470*/  @P1 STG.E.U8 desc[UR8][R148.64], R154 ;  /* 0x0000009a94001986 */ /* 0x0001e8000c101108 */
[----:B0-----:R-:W2:Y:S02]  /*55480*/  LDL.LU.64 R148, [R1+0x1458] ;  /* 0x0014580001947983 */ /* 0x001ea40000300a00 */
[----:B------:R-:W-:-:S02]  /*55490*/  @P4 LOP3.LUT R6, R6, 0x400000, RZ, 0xfc, !PT ;  /* 0x0040000006064812 */ /* 0x000fc400078efcff */
[----:B------:R-:W-:Y:S01]  /*554a0*/  LOP3.LUT P4, RZ, R8, 0x10000000, RZ, 0xc0, !PT ;  /* 0x1000000008ff7812 */ /* 0x000fe2000788c0ff */
[----:B------:R-:W3:Y:S01]  /*554b0*/  LDL.LU.64 R162, [R1+0x788] ;  /* 0x0007880001a27983 */ /* 0x000ee20000300a00 */
[----:B------:R-:W-:Y:S02]  /*554c0*/  LOP3.LUT R6, R6, 0xff7fffff, RZ, 0xc0, !PT ;  /* 0xff7fffff06067812 */ /* 0x000fe400078ec0ff */
[C---:B------:R-:W-:Y:S01]  /*554d0*/  LOP3.LUT P2, RZ, R8.reuse, 0x200000, RZ, 0xc0, !PT ;  /* 0x0020000008ff7812 */ /* 0x040fe2000784c0ff */
[----:B------:R-:W3:Y:S01]  /*554e0*/  LDL.LU.64 R160, [R1+0x780] ;  /* 0x0007800001a07983 */ /* 0x000ee20000300a00 */
[----:B------:R-:W-:Y:S02]  /*554f0*/  LOP3.LUT P3, RZ, R8, 0x400000, RZ, 0xc0, !PT ;  /* 0x0040000008ff7812 */ /* 0x000fe4000786c0ff */
[----:B------:R-:W-:Y:S01]  /*55500*/  PRMT R0, R155, 0x7772, RZ ;  /* 0x000077729b007816 */ /* 0x000fe200000000ff */
[----:B------:R-:W3:Y:S04]  /*55510*/  LDL.LU.64 R166, [R1+0x778] ;  /* 0x0007780001a67983 */ /* 0x000ee80000300a00 */
[----:B------:R-:W-:Y:S01]  /*55520*/  @P4 LOP3.LUT R6, R6, 0x800000, RZ, 0xfc, !PT ;  /* 0x0080000006064812 */ /* 0x000fe200078efcff */
[----:B------:R-:W3:Y:S01]  /*55530*/  LDL.LU.64 R164, [R1+0x770] ;  /* 0x0007700001a47983 */ /* 0x000ee20000300a00 */
[----:B------:R-:W-:-:S02]  /*55540*/  LOP3.LUT P4, RZ, R8, 0x8000000, RZ, 0xc0, !PT ;  /* 0x0800000008ff7812 */ /* 0x000fc4000788c0ff */
[----:B------:R-:W-:Y:S01]  /*55550*/  LOP3.LUT R6, R6, 0xfeffffff, RZ, 0xc0, !PT ;  /* 0xfeffffff06067812 */ /* 0x000fe200078ec0ff */
[----:B----4-:R2:W-:Y:S01]  /*55560*/  @P2 STG.E.U8 desc[UR8][R172.64], R0 ;  /* 0x00000000ac002986 */ /* 0x0105e2000c101108 */
[----:B------:R-:W-:-:S03]  /*55570*/  PRMT R155, R155, 0x7773, RZ ;  /* 0x000077739b9b7816 */ /* 0x000fc600000000ff */
[----:B------:R-:W4:Y:S06]  /*55580*/  LDL.LU.64 R170, [R1+0x768] ;  /* 0x0007680001aa7983 */ /* 0x000f2c0000300a00 */
[----:B------:R-:W-:Y:S01]  /*55590*/  @P4 LOP3.LUT R6, R6, 0x1000000, RZ, 0xfc, !PT ;  /* 0x0100000006064812 */ /* 0x000fe200078efcff */
[----:B------:R-:W-:Y:S01]  /*555a0*/  @P3 STG.E.U8 desc[UR8][R176.64], R155 ;  /* 0x0000009bb0003986 */ /* 0x000fe2000c101108 */
[----:B------:R-:W-:Y:S02]  /*555b0*/  LOP3.LUT P4, RZ, R8, 0x4000000, RZ, 0xc0, !PT ;  /* 0x0400000008ff7812 */ /* 0x000fe4000788c0ff */
        /* <DEDUP_REMOVED lines=10> */
[----:B--2---:R-:W-:-:S11]  /*55660*/  PRMT R0, R148, 0x7770, RZ ;  /* 0x0000777094007816 */ /* 0x004fd600000000ff */
[----:B------:R0:W-:Y:S04]  /*55670*/  @P4 STG.E.U8 desc[UR8][R150.64], R0 ;  /* 0x0000000096004986 */ /* 0x0001e8000c101108 */
[----:B0-----:R-:W2:Y:S01]  /*55680*/  LDL.LU.64 R150, [R1+0x1450] ;  /* 0x0014500001967983 */ /* 0x001ea20000300a00 */
[----:B------:R-:W-:-:S03]  /*55690*/  LOP3.LUT P4, RZ, R6, 0x8000000, RZ, 0xc0, !PT ;  /* 0x0800000006ff7812 */ /* 0x000fc6000788c0ff */
[----:B------:R-:W4:Y:S01]  /*556a0*/  LDL.LU.64 R174, [R1+0x758] ;  /* 0x0007580001ae7983 */ /* 0x000f220000300a00 */
[----:B------:R-:W-:-:S03]  /*556b0*/  PRMT R0, R148, 0x7771, RZ ;  /* 0x0000777194007816 */ /* 0x000fc600000000ff */
[----:B------:R-:W4:Y:S04]  /*556c0*/  LDL.LU.64 R172, [R1+0x750] ;  /* 0x0007500001ac7983 */ /* 0x000f280000300a00 */
[----:B------:R-:W4:Y:S04]  /*556d0*/  LDL.LU.64 R176, [R1+0x748] ;  /* 0x0007480001b07983 */ /* 0x000f280000300a00 */
[----:B---3--:R0:W-:Y:S04]  /*556e0*/  @P4 STG.E.U8 desc[UR8][R178.64], R0 ;  /* 0x00000000b2004986 */ /* 0x0081e8000c101108 */
[----:B0-----:R-:W3:Y:S01]  /*556f0*/  LDL.LU.64 R178, [R1+0x740] ;  /* 0x0007400001b27983 */ /* 0x001ee20000300a00 */
[----:B------:R-:W-:-:S02]  /*55700*/  LOP3.LUT P4, RZ, R6, 0x4000000, RZ, 0xc0, !PT ;  /* 0x0400000006ff7812 */ /* 0x000fc4000788c0ff */
[----:B------:R-:W-:-:S11]  /*55710*/  PRMT R0, R149, 0x7770, RZ ;  /* 0x0000777095007816 */ /* 0x000fd600000000ff */
[----:B------:R0:W-:Y:S01]  /*55720*/  @P4 STG.E.U8 desc[UR8][R158.64], R0 ;  /* 0x000000009e004986 */ /* 0x0001e2000c101108 */
[----:B------:R-:W-:Y:S02]  /*55730*/  LOP3.LUT P4, RZ, R6, 0x2000000, RZ, 0xc0, !PT ;  /* 0x0200000006ff7812 */ /* 0x000fe4000788c0ff */
[----:B0-----:R-:W-:-:S11]  /*55740*/  PRMT R0, R149, 0x7771, RZ ;  /* 0x0000777195007816 */ /* 0x001fd600000000ff */
[----:B------:R2:W-:Y:S01]  /*55750*/  @P4 STG.E.U8 desc[UR8][R156.64], R0 ;  /* 0x000000009c004986 */ /* 0x0005e2000c101108 */
[----:B------:R-:W-:Y:S02]  /*55760*/  LOP3.LUT P4, RZ, R6, 0x1000000, RZ, 0xc0, !PT ;  /* 0x0100000006ff7812 */ /* 0x000fe4000788c0ff */
[C---:B------:R-:W-:Y:S02]  /*55770*/  LOP3.LUT P5, RZ, R9.reuse, 0x1, RZ, 0xc0, !PT ;  /* 0x0000000109ff7812 */ /* 0x040fe400078ac0ff */
[C---:B------:R-:W-:Y:S02]  /*55780*/  LOP3.LUT P6, RZ, R9.reuse, 0x2, RZ, 0xc0, !PT ;  /* 0x0000000209ff7812 */ /* 0x040fe400078cc0ff */
[C---:B------:R-:W-:Y:S02]  /*55790*/  LOP3.LUT P0, RZ, R9.reuse, 0x4, RZ, 0xc0, !PT ;  /* 0x0000000409ff7812 */ /* 0x040fe4000780c0ff */
[C---:B------:R-:W-:Y:S02]  /*557a0*/  LOP3.LUT P1, RZ, R9.reuse, 0x8, RZ, 0xc0, !PT ;  /* 0x0000000809ff7812 */ /* 0x040fe4000782c0ff */
[----:B------:R-:W-:-:S02]  /*557b0*/  LOP3.LUT P2, RZ, R9, 0x10, RZ, 0xc0, !PT ;  /* 0x0000001009ff7812 */ /* 0x000fc4000784c0ff */
[----:B------:R-:W-:Y:S02]  /*557c0*/  LOP3.LUT P3, RZ, R9, 0x20, RZ, 0xc0, !PT ;  /* 0x0000002009ff7812 */ /* 0x000fe4000786c0ff */
[----:B--2---:R-:W-:-:S05]  /*557d0*/  PRMT R0, R150, 0x7770, RZ ;  /* 0x0000777096007816 */ /* 0x004fca00000000ff */
[----:B------:R0:W-:Y:S01]  /*557e0*/  @P4 STG.E.U8 desc[UR8][R162.64], R0 ;  /* 0x00000000a2004986 */ /* 0x0001e2000c101108 */
[----:B------:R-:W-:Y:S02]  /*557f0*/  LOP3.LUT P4, RZ, R6, 0x800000, RZ, 0xc0, !PT ;  /* 0x0080000006ff7812 */ /* 0x000fe4000788c0ff */
[----:B0-----:R-:W-:-:S11]  /*55800*/  PRMT R0, R150, 0x7771, RZ ;  /* 0x0000777196007816 */ /* 0x001fd600000000ff */
        /* <DEDUP_REMOVED lines=8> */
[C---:B0-----:R-:W-:Y:S02]  /*55890*/  PRMT R0, R148.reuse, 0x7772, RZ ;  /* 0x0000777294007816 */ /* 0x041fe400000000ff */
[----:B------:R-:W-:-:S09]  /*558a0*/  PRMT R148, R148, 0x7773, RZ ;  /* 0x0000777394947816 */ /* 0x000fd200000000ff */
[----:B----4-:R0:W-:Y:S04]  /*558b0*/  @P4 STG.E.U8 desc[UR8][R170.64], R0 ;  /* 0x00000000aa004986 */ /* 0x0101e8000c101108 */
[----:B------:R-:W-:Y:S01]  /*558c0*/  @P5 STG.E.U8 desc[UR8][R168.64], R148 ;  /* 0x00000094a8005986 */ /* 0x000fe2000c101108 */
[C---:B0-----:R-:W-:Y:S02]  /*558d0*/  PRMT R0, R149.reuse, 0x7772, RZ ;  /* 0x0000777295007816 */ /* 0x041fe400000000ff */
[----:B------:R-:W-:-:S03]  /*558e0*/  PRMT R149, R149, 0x7773, RZ ;  /* 0x0000777395957816 */ /* 0x000fc600000000ff */
[----:B------:R0:W-:Y:S04]  /*558f0*/  @P6 STG.E.U8 desc[UR8][R174.64], R0 ;  /* 0x00000000ae006986 */ /* 0x0001e8000c101108 */
[----:B------:R-:W-:Y:S01]  /*55900*/  @P0 STG.E.U8 desc[UR8][R172.64], R149 ;  /* 0x00000095ac000986 */ /* 0x000fe2000c101108 */
[C---:B0-----:R-:W-:Y:S02]  /*55910*/  PRMT R0, R150.reuse, 0x7772, RZ ;  /* 0x0000777296007816 */ /* 0x041fe400000000ff */
[----:B------:R-:W-:-:S03]  /*55920*/  PRMT R150, R150, 0x7773, RZ ;  /* 0x0000777396967816 */ /* 0x000fc600000000ff */
[----:B------:R0:W-:Y:S04]  /*55930*/  @P1 STG.E.U8 desc[UR8][R176.64], R0 ;  /* 0x00000000b0001986 */ /* 0x0001e8000c101108 */
[----:B---3--:R-:W-:Y:S01]  /*55940*/  @P2 STG.E.U8 desc[UR8][R178.64], R150 ;  /* 0x00000096b2002986 */ /* 0x008fe2000c101108 */
[----:B0-----:R-:W-:-:S05]  /*55950*/  PRMT R0, R151, 0x7772, RZ ;  /* 0x0000777297007816 */ /* 0x001fca00000000ff */
[----:B------:R0:W-:Y:S04]  /*55960*/  @P3 STG.E.U8 desc[UR8][R144.64], R0 ;  /* 0x0000000090003986 */ /* 0x0001e8000c101108 */
[----:B0-----:R-:W2:Y:S04]  /*55970*/  LDL.LU.64 R144, [R1+0x1448] ;  /* 0x0014480001907983 */ /* 0x001ea80000300a00 */
[----:B------:R-:W3:Y:S04]  /*55980*/  LDL.LU.64 R168, [R1+0x730] ;  /* 0x0007300001a87983 */ /* 0x000ee80000300a00 */
[----:B------:R-:W4:Y:S01]  /*55990*/  LDL.LU.64 R174, [R1+0x728] ;  /* 0x0007280001ae7983 */ /* 0x000f220000300a00 */
[----:B------:R-:W-:-:S02]  /*559a0*/  LOP3.LUT P0, RZ, R9, 0x40, RZ, 0xc0, !PT ;  /* 0x0000004009ff7812 */ /* 0x000fc4000780c0ff */
[C---:B------:R-:W-:Y:S01]  /*559b0*/  LOP3.LUT P1, RZ, R9.reuse, 0x80, RZ, 0xc0, !PT ;  /* 0x0000008009ff7812 */ /* 0x040fe2000782c0ff */
[----:B------:R-:W4:Y:S01]  /*559c0*/  LDL.LU.64 R172, [R1+0x718] ;  /* 0x0007180001ac7983 */ /* 0x000f220000300a00 */
[----:B------:R-:W-:Y:S02]  /*559d0*/  LOP3.LUT P2, RZ, R9, 0x100, RZ, 0xc0, !PT ;  /* 0x0000010009ff7812 */ /* 0x000fe4000784c0ff */
[----:B------:R-:W-:Y:S01]  /*559e0*/  PRMT R151, R151, 0x7773, RZ ;  /* 0x0000777397977816 */ /* 0x000fe200000000ff */
        /* <DEDUP_REMOVED lines=15> */
[C---:B--2---:R-:W-:Y:S01]  /*55ae0*/  PRMT R0, R144.reuse, 0x7770, RZ ;  /* 0x0000777090007816 */ /* 0x044fe200000000ff */
[----:B---3--:R-:W-:Y:S04]  /*55af0*/  @P0 STG.E.U8 desc[UR8][R168.64], R151 ;  /* 0x00000097a8000986 */ /* 0x008fe8000c101108 */
[----:B----4-:R0:W-:Y:S02]  /*55b00*/  @P1 STG.E.U8 desc[UR8][R174.64], R0 ;  /* 0x00000000ae001986 */ /* 0x0101e4000c101108 */
[----:B0-----:R-:W-:-:S05]  /*55b10*/  PRMT R0, R144, 0x7771, RZ ;  /* 0x0000777190007816 */ /* 0x001fca00000000ff */
[----:B------:R0:W-:Y:S04]  /*55b20*/  @P2 STG.E.U8 desc[UR8][R146.64], R0 ;  /* 0x0000000092002986 */ /* 0x0001e8000c101108 */
[----:B0-----:R-:W2:Y:S01]  /*55b30*/  LDL.LU.64 R146, [R1+0x1440] ;  /* 0x0014400001927983 */ /* 0x001ea20000300a00 */
[----:B------:R-:W-:Y:S02]  /*55b40*/  @P4 LOP3.LUT R6, R6, 0x4000, RZ, 0xfc, !PT ;  /* 0x0000400006064812 */ /* 0x000fe400078efcff */
[C---:B------:R-:W-:Y:S01]  /*55b50*/  LOP3.LUT P4, RZ, R9.reuse, 0x8000, RZ, 0xc0, !PT ;  /* 0x0000800009ff7812 */ /* 0x040fe2000788c0ff */
[----:B------:R-:W3:Y:S01]  /*55b60*/  LDL.LU.64 R170, [R1+0x6d0] ;  /* 0x0006d00001aa7983 */ /* 0x000ee20000300a00 */
[----:B------:R-:W-:Y:S02]  /*55b70*/  LOP3.LUT R6, R6, 0xffff7fff, RZ, 0xc0, !PT ;  /* 0xffff7fff06067812 */ /* 0x000fe400078ec0ff */
[----:B------:R-:W-:Y:S01]  /*55b80*/  LOP3.LUT P3, RZ, R9, 0x200, RZ, 0xc0, !PT ;  /* 0x0000020009ff7812 */ /* 0x000fe2000786c0ff */
[----:B------:R-:W4:Y:S01]  /*55b90*/  LDL.LU.64 R168, [R1+0x6c8] ;  /* 0x0006c80001a87983 */ /* 0x000f220000300a00 */
[----:B------:R-:W-:-:S03]  /*55ba0*/  PRMT R0, R145, 0x7770, RZ ;  /* 0x0000777091007816 */ /* 0x000fc600000000ff */
[----:B------:R-:W4:Y:S04]  /*55bb0*/  LDL.LU.64 R174, [R1+0x6c0] ;  /* 0x0006c00001ae7983 */ /* 0x000f280000300a00 */
        /* <DEDUP_REMOVED lines=12> */
[----:B------:R0:W-:Y:S10]  /*55c80*/  @P3 STG.E.U8 desc[UR8][R172.64], R0 ;  /* 0x00000000ac003986 */ /* 0x0001f4000c101108 */
[----:B------:R-:W-:-:S02]  /*55c90*/  @P4 LOP3.LUT R6, R6, 0x80000, RZ, 0xfc, !PT ;  /* 0x0008000006064812 */ /* 0x000fc400078efcff */
[----:B------:R-:W-:Y:S01]  /*55ca0*/  LOP3.LUT P4, RZ, R9, 0x400, RZ, 0xc0, !PT ;  /* 0x0000040009ff7812 */ /* 0x000fe2000788c0ff */
[----:B0-----:R-:W4:Y:S01]  /*55cb0*/  LDL.LU.64 R172, [R1+0x6b8] ;  /* 0x0006b80001ac7983 */ /* 0x001f220000300a00 */
[----:B------:R-:W-:-:S11]  /*55cc0*/  PRMT R0, R145, 0x7771, RZ ;  /* 0x0000777191007816 */ /* 0x000fd600000000ff */
[----:B------:R0:W-:Y:S01]  /*55cd0*/  @P4 STG.E.U8 desc[UR8][R176.64], R0 ;  /* 0x00000000b0004986 */ /* 0x0001e2000c101108 */
[----:B------:R-:W-:-:S03]  /*55ce0*/  LOP3.LUT P4, RZ, R6, 0x80000, RZ, 0xc0, !PT ;  /* 0x0008000006ff7812 */ /* 0x000fc6000788c0ff */
[----:B0-----:R-:W4:Y:S01]  /*55cf0*/  LDL.LU.64 R176, [R1+0x6b0] ;  /* 0x0006b00001b07983 */ /* 0x001f220000300a00 */
[----:B--2---:R-:W-:-:S09]  /*55d00*/  PRMT R0, R146, 0x7770, RZ ;  /* 0x0000777092007816 */ /* 0x004fd200000000ff */
[----:B------:R0:W-:Y:S01]  /*55d10*/  @P4 STG.E.U8 desc[UR8][R178.64], R0 ;  /* 0x00000000b2004986 */ /* 0x0001e2000c101108 */
[----:B------:R-:W-:Y:S02]  /*55d20*/  LOP3.LUT P4, RZ, R6, 0x40000, RZ, 0xc0, !PT ;  /* 0x0004000006ff7812 */ /* 0x000fe4000788c0ff */
[----:B0-----:R-:W-:Y:S01]  /*55d30*/  PRMT R0, R146, 0x7771, RZ ;  /* 0x0000777192007816 */ /* 0x001fe200000000ff */
[----:B------:R-:W2:Y:S10]  /*55d40*/  LDL.LU.64 R178, [R1+0x6a8] ;  /* 0x0006a80001b27983 */ /* 0x000eb40000300a00 */
[----:B------:R0:W-:Y:S01]  /*55d50*/  @P4 STG.E.U8 desc[UR8][R156.64], R0 ;  /* 0x000000009c004986 */ /* 0x0001e2000c101108 */
[----:B------:R-:W-:-:S02]  /*55d60*/  LOP3.LUT P4, RZ, R6, 0x20000, RZ, 0xc0, !PT ;  /* 0x0002000006ff7812 */ /* 0x000fc4000788c0ff */
        /* <DEDUP_REMOVED lines=9> */
[----:B------:R-:W-:-:S11]  /*55e00*/  PRMT R144, R144, 0x7773, RZ ;  /* 0x0000777390907816 */ /* 0x000fd600000000ff */
[----:B------:R-:W-:Y:S01]  /*55e10*/  @P4 STG.E.U8 desc[UR8][R164.64], R144 ;  /* 0x00000090a4004986 */ /* 0x000fe2000c101108 */
[----:B------:R-:W-:Y:S02]  /*55e20*/  LOP3.LUT P4, RZ, R6, 0x2000, RZ, 0xc0, !PT ;  /* 0x0000200006ff7812 */ /* 0x000fe4000788c0ff */
[----:B0-----:R-:W-:-:S11]  /*55e30*/  PRMT R0, R145, 0x7772, RZ ;  /* 0x0000777291007816 */ /* 0x001fd600000000ff */
[----:B------:R0:W-:Y:S04]  /*55e40*/  @P4 STG.E.U8 desc[UR8][R140.64], R0 ;  /* 0x000000008c004986 */ /* 0x0001e8000c101108 */
[----:B0-----:R-:W2:Y:S01]  /*55e50*/  LDL.LU.64 R140, [R1+0x1438] ;  /* 0x00143800018c7983 */ /* 0x001ea20000300a00 */
[----:B------:R-:W-:Y:S02]  /*55e60*/  LOP3.LUT P4, RZ, R6, 0x1000, RZ, 0xc0, !PT ;  /* 0x0000100006ff7812 */ /* 0x000fe4000788c0ff */
[C---:B------:R-:W-:Y:S02]  /*55e70*/  LOP3.LUT P5, RZ, R9.reuse, 0x80000, RZ, 0xc0, !PT ;  /* 0x0008000009ff7812 */ /* 0x040fe400078ac0ff */
[C---:B------:R-:W-:Y:S02]  /*55e80*/  LOP3.LUT P6, RZ, R9.reuse, 0x100000, RZ, 0xc0, !PT ;  /* 0x0010000009ff7812 */ /* 0x040fe400078cc0ff */
[----:B------:R-:W-:-:S02]  /*55e90*/  LOP3.LUT P0, RZ, R9, 0x200000, RZ, 0xc0, !PT ;  /* 0x0020000009ff7812 */ /* 0x000fc4000780c0ff */
[----:B------:R-:W-:Y:S02]  /*55ea0*/  PRMT R145, R145, 0x7773, RZ ;  /* 0x0000777391917816 */ /* 0x000fe400000000ff */
[C---:B------:R-:W-:Y:S02]  /*55eb0*/  PRMT R0, R146.reuse, 0x7772, RZ ;  /* 0x0000777292007816 */ /* 0x040fe400000000ff */
[C---:B------:R-:W-:Y:S01]  /*55ec0*/  LOP3.LUT P1, RZ, R9.reuse, 0x400000, RZ, 0xc0, !PT ;  /* 0x0040000009ff7812 */ /* 0x040fe2000782c0ff */
[----:B---3--:R-:W-:Y:S01]  /*55ed0*/  @P4 STG.E.U8 desc[UR8][R170.64], R145 ;  /* 0x00000091aa004986 */ /* 0x008fe2000c101108 */
[C---:B------:R-:W-:Y:S02]  /*55ee0*/  LOP3.LUT P2, RZ, R9.reuse, 0x800000, RZ, 0xc0, !PT ;  /* 0x0080000009ff7812 */ /* 0x040fe4000784c0ff */
[----:B------:R-:W-:Y:S01]  /*55ef0*/  PRMT R146, R146, 0x7773, RZ ;  /* 0x0000777392927816 */ /* 0x000fe200000000ff */
[----:B----4-:R0:W-:Y:S01]  /*55f00*/  @P5 STG.E.U8 desc[UR8][R168.64], R0 ;  /* 0x00000000a8005986 */ /* 0x0101e2000c101108 */
[----:B------:R-:W-:-:S03]  /*55f10*/  LOP3.LUT P3, RZ, R9, 0x1000000, RZ, 0xc0, !PT ;  /* 0x0100000009ff7812 */ /* 0x000fc6000786c0ff */
[----:B------:R-:W-:Y:S01]  /*55f20*/  @P6 STG.E.U8 desc[UR8][R174.64], R146 ;  /* 0x00000092ae006986 */ /* 0x000fe2000c101108 */
[C---:B0-----:R-:W-:Y:S02]  /*55f30*/  PRMT R0, R147.reuse, 0x7772, RZ ;  /* 0x0000777293007816 */ /* 0x041fe400000000ff */
[----:B------:R-:W-:-:S03]  /*55f40*/  PRMT R147, R147, 0x7773, RZ ;  /* 0x0000777393937816 */ /* 0x000fc600000000ff */
[----:B------:R2:W-:Y:S04]  /*55f50*/  @P0 STG.E.U8 desc[UR8][R172.64], R0 ;  /* 0x00000000ac000986 */ /* 0x0005e8000c101108 */
[----:B------:R-:W-:Y:S01]  /*55f60*/  @P1 STG.E.U8 desc[UR8][R176.64], R147 ;  /* 0x00000093b0001986 */ /* 0x000fe2000c101108 */
[----:B--2---:R-:W-:-:S05]  /*55f70*/  PRMT R0, R140, 0x7770, RZ ;  /* 0x000077708c007816 */ /* 0x004fca00000000ff */
[----:B------:R0:W-:Y:S02]  /*55f80*/  @P2 STG.E.U8 desc[UR8][R178.64], R0 ;  /* 0x00000000b2002986 */ /* 0x0001e4000c101108 */
[----:B0-----:R-:W-:-:S05]  /*55f90*/  PRMT R0, R140, 0x7771, RZ ;  /* 0x000077718c007816 */ /* 0x001fca00000000ff */
[----:B------:R0:W-:Y:S04]  /*55fa0*/  @P3 STG.E.U8 desc[UR8][R142.64], R0 ;  /* 0x000000008e003986 */ /* 0x0001e8000c101108 */
[----:B0-----:R-:W2:Y:S04]  /*55fb0*/  LDL.LU.64 R142, [R1+0x1430] ;  /* 0x00143000018e7983 */ /* 0x001ea80000300a00 */
[----:B------:R-:W3:Y:S04]  /*55fc0*/  LDL.LU.64 R164, [R1+0x698] ;  /* 0x0006980001a47983 */ /* 0x000ee80000300a00 */
[----:B------:R-:W4:Y:S04]  /*55fd0*/  LDL.LU.64 R170, [R1+0x690] ;  /* 0x0006900001aa7983 */ /* 0x000f280000300a00 */
[----:B------:R-:W2:Y:S04]  /*55fe0*/  LDL.LU.64 R168, [R1+0x688] ;  /* 0x0006880001a87983 */ /* 0x000ea80000300a00 */
[----:B------:R-:W2:Y:S04]  /*55ff0*/  LDL.LU.64 R174, [R1+0x680] ;  /* 0x0006800001ae7983 */ /* 0x000ea80000300a00 */
[----:B------:R-:W2:Y:S04]  /*56000*/  LDL.LU.64 R172, [R1+0x678] ;  /* 0x0006780001ac7983 */ /* 0x000ea80000300a00 */
[----:B------:R-:W2:Y:S04]  /*56010*/  LDL.LU.64 R176, [R1+0x670] ;  /* 0x0006700001b07983 */ /* 0x000ea80000300a00 */
[----:B------:R-:W2:Y:S04]  /*56020*/  LDL.LU.64 R178, [R1+0x668] ;  /* 0x0006680001b27983 */ /* 0x000ea80000300a00 */
[----:B------:R-:W2:Y:S04]  /*56030*/  LDL.LU.64 R162, [R1+0x660] ;  /* 0x0006600001a27983 */ /* 0x000ea80000300a00 */
[----:B------:R-:W2:Y:S01]  /*56040*/  LDL.LU.64 R160, [R1+0x658] ;  /* 0x0006580001a07983 */ /* 0x000ea20000300a00 */
[----:B------:R-:W-:-:S03]  /*56050*/  LOP3.LUT P0, RZ, R9, 0x2000000, RZ, 0xc0, !PT ;  /* 0x0200000009ff7812 */ /* 0x000fc6000780c0ff */
[----:B------:R-:W2:Y:S01]  /*56060*/  LDL.LU.64 R166, [R1+0x648] ;  /* 0x0006480001a67983 */ /* 0x000ea20000300a00 */
[----:B------:R-:W-:Y:S02]  /*56070*/  PRMT R0, R141, 0x7770, RZ ;  /* 0x000077708d007816 */ /* 0x000fe400000000ff */
        /* <DEDUP_REMOVED lines=19> */
[----:B------:R-:W-:Y:S01]  /*561b0*/  LOP3.LUT R6, R6, 0xfffffbff, RZ, 0xc0, !PT ;  /* 0xfffffbff06067812 */ /* 0x000fe200078ec0ff */
[----:B---3--:R0:W-:Y:S04]  /*561c0*/  @P0 STG.E.U8 desc[UR8][R164.64], R0 ;  /* 0x00000000a4000986 */ /* 0x0081e8000c101108 */
[----:B0-----:R-:W3:Y:S01]  /*561d0*/  LDL.LU.64 R164, [R1+0x640] ;  /* 0x0006400001a47983 */ /* 0x001ee20000300a00 */
[----:B------:R-:W-:-:S05]  /*561e0*/  LOP3.LUT P1, RZ, R9, 0x4000000, RZ, 0xc0, !PT ;  /* 0x0400000009ff7812 */ /* 0x000fca000782c0ff */
[----:B------:R-:W-:Y:S02]  /*561f0*/  @P4 LOP3.LUT R6, R6, 0x400, RZ, 0xfc, !PT ;  /* 0x0000040006064812 */ /* 0x000fe400078efcff */
[C---:B------:R-:W-:Y:S02]  /*56200*/  LOP3.LUT P4, RZ, R9.reuse, 0x40000000, RZ, 0xc0, !PT ;  /* 0x4000000009ff7812 */ /* 0x040fe4000788c0ff */
[----:B------:R-:W-:Y:S02]  /*56210*/  LOP3.LUT P2, RZ, R9, 0x8000000, RZ, 0xc0, !PT ;  /* 0x0800000009ff7812 */ /* 0x000fe4000784c0ff */
[----:B------:R-:W-:Y:S02]  /*56220*/  PRMT R0, R141, 0x7771, RZ ;  /* 0x000077718d007816 */ /* 0x000fe400000000ff */
[----:B------:R-:W-:Y:S02]  /*56230*/  LOP3.LUT P3, RZ, R9, 0x10000000, RZ, 0xc0, !PT ;  /* 0x1000000009ff7812 */ /* 0x000fe4000786c0ff */
[----:B------:R-:W-:Y:S01]  /*56240*/  LOP3.LUT R6, R6, 0xfffff7ff, RZ, 0xc0, !PT ;  /* 0xfffff7ff06067812 */ /* 0x000fe200078ec0ff */
[----:B----4-:R2:W-:Y:S04]  /*56250*/  @P1 STG.E.U8 desc[UR8][R170.64], R0 ;  /* 0x00000000aa001986 */ /* 0x0105e8000c101108 */
[----:B------:R-:W-:-:S02]  /*56260*/  @P4 LOP3.LUT R6, R6, 0x800, RZ, 0xfc, !PT ;  /* 0x0000080006064812 */ /* 0x000fc400078efcff */
[----:B------:R-:W-:Y:S02]  /*56270*/  LOP3.LUT P4, RZ, R9, 0x20000000, RZ, 0xc0, !PT ;  /* 0x2000000009ff7812 */ /* 0x000fe4000788c0ff */
[C---:B--2---:R-:W-:Y:S01]  /*56280*/  PRMT R0, R142.reuse, 0x7770, RZ ;  /* 0x000077708e007816 */ /* 0x044fe200000000ff */
[----:B------:R-:W2:Y:S04]  /*56290*/  LDL.LU.64 R170, [R1+0x630] ;  /* 0x0006300001aa7983 */ /* 0x000ea80000300a00 */
[----:B------:R0:W-:Y:S02]  /*562a0*/  @P2 STG.E.U8 desc[UR8][R168.64], R0 ;  /* 0x00000000a8002986 */ /* 0x0001e4000c101108 */
[----:B0-----:R-:W-:Y:S02]  /*562b0*/  PRMT R0, R142, 0x7771, RZ ;  /* 0x000077718e007816 */ /* 0x001fe400000000ff */
[----:B------:R-:W4:Y:S04]  /*562c0*/  LDL.LU.64 R168, [R1+0x628] ;  /* 0x0006280001a87983 */ /* 0x000f280000300a00 */
[----:B------:R0:W-:Y:S02]  /*562d0*/  @P3 STG.E.U8 desc[UR8][R174.64], R0 ;  /* 0x00000000ae003986 */ /* 0x0001e4000c101108 */
[----:B0-----:R-:W-:-:S02]  /*562e0*/  PRMT R0, R143, 0x7770, RZ ;  /* 0x000077708f007816 */ /* 0x001fc400000000ff */
[----:B------:R-:W4:Y:S04]  /*562f0*/  LDL.LU.64 R174, [R1+0x620] ;  /* 0x0006200001ae7983 */ /* 0x000f280000300a00 */
[----:B------:R0:W-:Y:S01]  /*56300*/  @P4 STG.E.U8 desc[UR8][R172.64], R0 ;  /* 0x00000000ac004986 */ /* 0x0001e2000c101108 */
[C---:B------:R-:W-:Y:S02]  /*56310*/  LOP3.LUT P4, RZ, R6.reuse, 0x800, RZ, 0xc0, !PT ;  /* 0x0000080006ff7812 */ /* 0x040fe4000788c0ff */
[----:B0-----:R-:W-:Y:S01]  /*56320*/  PRMT R0, R143, 0x7771, RZ ;  /* 0x000077718f007816 */ /* 0x001fe200000000ff */
[----:B------:R-:W4:Y:S10]  /*56330*/  LDL.LU.64 R172, [R1+0x618] ;  /* 0x0006180001ac7983 */ /* 0x000f340000300a00 */
[----:B------:R0:W-:Y:S01]  /*56340*/  @P4 STG.E.U8 desc[UR8][R176.64], R0 ;  /* 0x00000000b0004986 */ /* 0x0001e2000c101108 */
[----:B------:R-:W-:-:S02]  /*56350*/  LOP3.LUT P4, RZ, R6, 0x400, RZ, 0xc0, !PT ;  /* 0x0000040006ff7812 */ /* 0x000fc4000788c0ff */
[----:B0-----:R-:W-:Y:S01]  /*56360*/  PRMT R0, R140, 0x7772, RZ ;  /* 0x000077728c007816 */ /* 0x001fe200000000ff */
[----:B------:R-:W4:Y:S10]  /*56370*/  LDL.LU.64 R176, [R1+0x610] ;  /* 0x0006100001b07983 */ /* 0x000f340000300a00 */
[----:B------:R0:W-:Y:S01]  /*56380*/  @P4 STG.E.U8 desc[UR8][R178.64], R0 ;  /* 0x00000000b2004986 */ /* 0x0001e2000c101108 */
[----:B------:R-:W-:-:S02]  /*56390*/  LOP3.LUT P4, RZ, R6, 0x200, RZ, 0xc0, !PT ;  /* 0x0000020006ff7812 */ /* 0x000fc4000788c0ff */
[----:B------:R-:W-:Y:S02]  /*563a0*/  PRMT R140, R140, 0x7773, RZ ;  /* 0x000077738c8c7816 */ /* 0x000fe400000000ff */
[----:B0-----:R-:W-:Y:S01]  /*563b0*/  PRMT R0, R141, 0x7772, RZ ;  /* 0x000077728d007816 */ /* 0x001fe200000000ff */
[----:B------:R-:W4:Y:S08]  /*563c0*/  LDL.LU.64 R178, [R1+0x608] ;  /* 0x0006080001b27983 */ /* 0x000f300000300a00 */
[----:B------:R-:W-:Y:S01]  /*563d0*/  @P4 STG.E.U8 desc[UR8][R162.64], R140 ;  /* 0x0000008ca2004986 */ /* 0x000fe2000c101108 */
[----:B------:R-:W-:-:S02]  /*563e0*/  LOP3.LUT P4, RZ, R6, 0x100, RZ, 0xc0, !PT ;  /* 0x0000010006ff7812 */ /* 0x000fc4000788c0ff */
[----:B------:R-:W-:-:S11]  /*563f0*/  PRMT R141, R141, 0x7773, RZ ;  /* 0x000077738d8d7816 */ /* 0x000fd600000000ff */
[----:B------:R-:W-:Y:S01]  /*56400*/  @P4 STG.E.U8 desc[UR8][R160.64], R0 ;  /* 0x00000000a0004986 */ /* 0x000fe2000c101108 */
[----:B------:R-:W-:-:S13]  /*56410*/  LOP3.LUT P4, RZ, R6, 0x80, RZ, 0xc0, !PT ;  /* 0x0000008006ff7812 */ /* 0x000fda000788c0ff */
[----:B------:R0:W-:Y:S01]  /*56420*/  @P4 STG.E.U8 desc[UR8][R136.64], R141 ;  /* 0x0000008d88004986 */ /* 0x0001e2000c101108 */
[----:B------:R-:W-:-:S03]  /*56430*/  LOP3.LUT P4, RZ, R6, 0x40, RZ, 0xc0, !PT ;  /* 0x0000004006ff7812 */ /* 0x000fc6000788c0ff */
[----:B0-----:R-:W4:Y:S01]  /*56440*/  LDL.LU.64 R136, [R1+0x1428] ;  /* 0x0014280001887983 */ /* 0x001f220000300a00 */
[----:B------:R-:W-:-:S09]  /*56450*/  PRMT R0, R142, 0x7772, RZ ;  /* 0x000077728e007816 */ /* 0x000fd200000000ff */
[----:B------:R0:W-:Y:S01]  /*56460*/  @P4 STG.E.U8 desc[UR8][R166.64], R0 ;  /* 0x00000000a6004986 */ /* 0x0001e2000c101108 */
[----:B------:R-:W-:Y:S02]  /*56470*/  LOP3.LUT P4, RZ, R6, 0x20, RZ, 0xc0, !PT ;  /* 0x0000002006ff7812 */ /* 0x000fe4000788c0ff */
[----:B------:R-:W-:Y:S02]  /*56480*/  PRMT R142, R142, 0x7773, RZ ;  /* 0x000077738e8e7816 */ /* 0x000fe400000000ff */
[----:B0-----:R-:W-:-:S09]  /*56490*/  PRMT R0, R143, 0x7772, RZ ;  /* 0x000077728f007816 */ /* 0x001fd200000000ff */
[----:B---3--:R-:W-:Y:S01]  /*564a0*/  @P4 STG.E.U8 desc[UR8][R164.64], R142 ;  /* 0x0000008ea4004986 */ /* 0x008fe2000c101108 */
[----:B------:R-:W-:-:S13]  /*564b0*/  LOP3.LUT P4, RZ, R6, 0x10, RZ, 0xc0, !PT ;  /* 0x0000001006ff7812 */ /* 0x000fda000788c0ff */
[----:B------:R0:W-:Y:S04]  /*564c0*/  @P4 STG.E.U8 desc[UR8][R138.64], R0 ;  /* 0x000000008a004986 */ /* 0x0001e8000c101108 */
[----:B0-----:R-:W3:Y:S01]  /*564d0*/  LDL.LU.64 R138, [R1+0x1420] ;  /* 0x00142000018a7983 */ /* 0x001ee20000300a00 */
[C---:B------:R-:W-:Y:S02]  /*564e0*/  LOP3.LUT P5, RZ, R3.reuse, 0x40, RZ, 0xc0, !PT ;  /* 0x0000004003ff7812 */ /* 0x040fe400078ac0ff */
[C---:B------:R-:W-:Y:S02]  /*564f0*/  LOP3.LUT P6, RZ, R3.reuse, 0x80, RZ, 0xc0, !PT ;  /* 0x0000008003ff7812 */ /* 0x040fe400078cc0ff */
[----:B------:R-:W-:Y:S02]  /*56500*/  LOP3.LUT P0, RZ, R3, 0x100, RZ, 0xc0, !PT ;  /* 0x0000010003ff7812 */ /* 0x000fe4000780c0ff */
[----:B------:R-:W-:-:S02]  /*56510*/  PRMT R143, R143, 0x7773, RZ ;  /* 0x000077738f8f7816 */ /* 0x000fc400000000ff */
[----:B------:R-:W-:-:S05]  /*56520*/  LOP3.LUT P1, RZ, R3, 0x200, RZ, 0xc0, !PT ;  /* 0x0000020003ff7812 */ /* 0x000fca000782c0ff */
[----:B--2---:R0:W-:Y:S01]  /*56530*/  @P5 STG.E.U8 desc[UR8][R170.64], R143 ;  /* 0x0000008faa005986 */ /* 0x0041e2000c101108 */
[----:B------:R-:W-:-:S03]  /*56540*/  LOP3.LUT P2, RZ, R3, 0x400, RZ, 0xc0, !PT ;  /* 0x0000040003ff7812 */ /* 0x000fc6000784c0ff */
[----:B0-----:R-:W2:Y:S01]  /*56550*/  LDL.LU.64 R170, [R1+0x600] ;  /* 0x0006000001aa7983 */ /* 0x001ea20000300a00 */
[----:B------:R-:W-:Y:S02]  /*56560*/  LOP3.LUT P3, RZ, R3, 0x800, RZ, 0xc0, !PT ;  /* 0x0000080003ff7812 */ /* 0x000fe4000786c0ff */
[----:B----4-:R-:W-:-:S05]  /*56570*/  PRMT R0, R136, 0x7770, RZ ;  /* 0x0000777088007816 */ /* 0x010fca00000000ff */
[----:B------:R0:W-:Y:S02]  /*56580*/  @P6 STG.E.U8 desc[UR8][R168.64], R0 ;  /* 0x00000000a8006986 */ /* 0x0001e4000c101108 */
[----:B0-----:R-:W-:Y:S02]  /*56590*/  PRMT R0, R136, 0x7771, RZ ;  /* 0x0000777188007816 */ /* 0x001fe400000000ff */
[----:B------:R-:W4:Y:S04]  /*565a0*/  LDL.LU.64 R168, [R1+0x5f8] ;  /* 0x0005f80001a87983 */ /* 0x000f280000300a00 */
[----:B------:R0:W-:Y:S02]  /*565b0*/  @P0 STG.E.U8 desc[UR8][R174.64], R0 ;  /* 0x00000000ae000986 */ /* 0x0001e4000c101108 */
[----:B0-----:R-:W-:-:S02]  /*565c0*/  PRMT R0, R137, 0x7770, RZ ;  /* 0x0000777089007816 */ /* 0x001fc400000000ff */
[----:B------:R-:W4:Y:S04]  /*565d0*/  LDL.LU.64 R174, [R1+0x5f0] ;  /* 0x0005f00001ae7983 */ /* 0x000f280000300a00 */
[----:B------:R0:W-:Y:S02]  /*565e0*/  @P1 STG.E.U8 desc[UR8][R172.64], R0 ;  /* 0x00000000ac001986 */ /* 0x0001e4000c101108 */
[----:B0-----:R-:W-:Y:S02]  /*565f0*/  PRMT R0, R137, 0x7771, RZ ;  /* 0x0000777189007816 */ /* 0x001fe400000000ff */
[----:B------:R-:W4:Y:S04]  /*56600*/  LDL.LU.64 R172, [R1+0x5e8] ;  /* 0x0005e80001ac7983 */ /* 0x000f280000300a00 */
[----:B------:R0:W-:Y:S04]  /*56610*/  @P2 STG.E.U8 desc[UR8][R176.64], R0 ;  /* 0x00000000b0002986 */ /* 0x0001e8000c101108 */
[----:B0-----:R-:W4:Y:S04]  /*56620*/  LDL.LU.64 R176, [R1+0x5e0] ;  /* 0x0005e00001b07983 */ /* 0x001f280000300a00 */
[----:B------:R-:W4:Y:S01]  /*56630*/  LDL.LU.64 R162, [R1+0x5d8] ;  /* 0x0005d80001a27983 */ /* 0x000f220000300a00 */
[----:B---3--:R-:W-:-:S05]  /*56640*/  PRMT R0, R138, 0x7770, RZ ;  /* 0x000077708a007816 */ /* 0x008fca00000000ff */
[----:B------:R0:W-:Y:S04]  /*56650*/  @P3 STG.E.U8 desc[UR8][R178.64], R0 ;  /* 0x00000000b2003986 */ /* 0x0001e8000c101108 */
[----:B0-----:R-:W3:Y:S04]  /*56660*/  LDL.LU.64 R178, [R1+0x5d0] ;  /* 0x0005d00001b27983 */ /* 0x001ee80000300a00 */
[----:B------:R-:W3:Y:S04]  /*56670*/  LDL.LU.64 R160, [R1+0x5c0] ;  /* 0x0005c00001a07983 */ /* 0x000ee80000300a00 */
[----:B------:R-:W3:Y:S01]  /*56680*/  LDL.LU.64 R166, [R1+0x5b8] ;  /* 0x0005b80001a67983 */ /* 0x000ee20000300a00 */
[----:B------:R-:W-:-:S02]  /*56690*/  LOP3.LUT P4, RZ, R3, 0x1000000, RZ, 0xc0, !PT ;  /* 0x0100000003ff7812 */ /* 0x000fc4000788c0ff */
[----:B------:R-:W-:Y:S01]  /*566a0*/  LOP3.LUT R7, R7, 0xefffffff, RZ, 0xc0, !PT ;  /* 0xefffffff07077812 */ /* 0x000fe200078ec0ff */
[----:B------:R-:W3:Y:S10]  /*566b0*/  LDL.LU.64 R164, [R1+0x5a8] ;  /* 0x0005a80001a47983 */ /* 0x000ef40000300a00 */
        /* <DEDUP_REMOVED lines=17> */
[C---:B------:R-:W-:Y:S02]  /*567d0*/  LOP3.LUT P0, RZ, R3.reuse, 0x1000, RZ, 0xc0, !PT ;  /* 0x0000100003ff7812 */ /* 0x040fe4000780c0ff */
[----:B------:R-:W-:Y:S02]  /*567e0*/  LOP3.LUT R6, R6, 0xfffffffb, RZ, 0xc0, !PT ;  /* 0xfffffffb06067812 */ /* 0x000fe400078ec0ff */
[----:B------:R-:W-:Y:S02]  /*567f0*/  LOP3.LUT P1, RZ, R3, 0x2000, RZ, 0xc0, !PT ;  /* 0x0000200003ff7812 */ /* 0x000fe4000782c0ff */
[----:B------:R-:W-:-:S05]  /*56800*/  PRMT R0, R138, 0x7771, RZ ;  /* 0x000077718a007816 */ /* 0x000fca00000000ff */
[----:B------:R-:W-:Y:S02]  /*56810*/  @P4 LOP3.LUT R6, R6, 0x4, RZ, 0xfc, !PT ;  /* 0x0000000406064812 */ /* 0x000fe400078efcff */
[C---:B------:R-:W-:Y:S01]  /*56820*/  LOP3.LUT P4, RZ, R3.reuse, 0x20000, RZ, 0xc0, !PT ;  /* 0x0002000003ff7812 */ /* 0x040fe2000788c0ff */
[----:B--2---:R0:W-:Y:S01]  /*56830*/  @P0 STG.E.U8 desc[UR8][R170.64], R0 ;  /* 0x00000000aa000986 */ /* 0x0041e2000c101108 */
[C---:B------:R-:W-:Y:S02]  /*56840*/  LOP3.LUT P2, RZ, R3.reuse, 0x4000, RZ, 0xc0, !PT ;  /* 0x0000400003ff7812 */ /* 0x040fe4000784c0ff */
[----:B------:R-:W-:Y:S02]  /*56850*/  LOP3.LUT R6, R6, 0xfffffff7, RZ, 0xc0, !PT ;  /* 0xfffffff706067812 */ /* 0x000fe400078ec0ff */
[----:B------:R-:W-:Y:S02]  /*56860*/  LOP3.LUT P3, RZ, R3, 0x8000, RZ, 0xc0, !PT ;  /* 0x0000800003ff7812 */ /* 0x000fe4000786c0ff */
[----:B0-----:R-:W-:Y:S01]  /*56870*/  PRMT R0, R139, 0x7770, RZ ;  /* 0x000077708b007816 */ /* 0x001fe200000000ff */
[----:B------:R-:W2:Y:S04]  /*56880*/  LDL.LU.64 R170, [R1+0x5a0] ;  /* 0x0005a00001aa7983 */ /* 0x000ea80000300a00 */
[----:B------:R-:W-:-:S02]  /*56890*/  @P4 LOP3.LUT R6, R6, 0x8, RZ, 0xfc, !PT ;  /* 0x0000000806064812 */ /* 0x000fc400078efcff */
[----:B------:R-:W-:Y:S01]  /*568a0*/  LOP3.LUT P4, RZ, R3, 0x10000, RZ, 0xc0, !PT ;  /* 0x0001000003ff7812 */ /* 0x000fe2000788c0ff */
[----:B----4-:R0:W-:Y:S02]  /*568b0*/  @P1 STG.E.U8 desc[UR8][R168.64], R0 ;  /* 0x00000000a8001986 */ /* 0x0101e4000c101108 */
[----:B0-----:R-:W-:Y:S02]  /*568c0*/  PRMT R0, R139, 0x7771, RZ ;  /* 0x000077718b007816 */ /* 0x001fe400000000ff */
[----:B------:R-:W4:Y:S04]  /*568d0*/  LDL.LU.64 R168, [R1+0x598] ;  /* 0x0005980001a87983 */ /* 0x000f280000300a00 */
[----:B------:R0:W-:Y:S02]  /*568e0*/  @P2 STG.E.U8 desc[UR8][R174.64], R0 ;  /* 0x00000000ae002986 */ /* 0x0001e4000c101108 */
[----:B0-----:R-:W-:-:S02]  /*568f0*/  PRMT R0, R136, 0x7772, RZ ;  /* 0x0000777288007816 */ /* 0x001fc400000000ff */
[----:B------:R-:W4:Y:S01]  /*56900*/  LDL.LU.64 R174, [R1+0x590] ;  /* 0x0005900001ae7983 */ /* 0x000f220000300a00 */
[----:B------:R-:W-:-:S03]  /*56910*/  PRMT R136, R136, 0x7773, RZ ;  /* 0x0000777388887816 */ /* 0x000fc600000000ff */
[----:B------:R0:W-:Y:S02]  /*56920*/  @P3 STG.E.U8 desc[UR8][R172.64], R0 ;  /* 0x00000000ac003986 */ /* 0x0001e4000c101108 */
[C---:B0-----:R-:W-:Y:S02]  /*56930*/  PRMT R0, R137.reuse, 0x7772, RZ ;  /* 0x0000777289007816 */ /* 0x041fe400000000ff */
[----:B------:R-:W4:Y:S04]  /*56940*/  LDL.LU.64 R172, [R1+0x588] ;  /* 0x0005880001ac7983 */ /* 0x000f280000300a00 */
[----:B------:R0:W-:Y:S01]  /*56950*/  @P4 STG.E.U8 desc[UR8][R176.64], R136 ;  /* 0x00000088b0004986 */ /* 0x0001e2000c101108 */
[C---:B------:R-:W-:Y:S02]  /*56960*/  LOP3.LUT P4, RZ, R6.reuse, 0x8, RZ, 0xc0, !PT ;  /* 0x0000000806ff7812 */ /* 0x040fe4000788c0ff */
[----:B------:R-:W-:Y:S01]  /*56970*/  PRMT R137, R137, 0x7773, RZ ;  /* 0x0000777389897816 */ /* 0x000fe200000000ff */
[----:B0-----:R-:W4:Y:S10]  /*56980*/  LDL.LU.64 R176, [R1+0x580] ;  /* 0x0005800001b07983 */ /* 0x001f340000300a00 */
[----:B------:R0:W-:Y:S01]  /*56990*/  @P4 STG.E.U8 desc[UR8][R162.64], R0 ;  /* 0x00000000a2004986 */ /* 0x0001e2000c101108 */
[----:B------:R-:W-:-:S02]  /*569a0*/  LOP3.LUT P4, RZ, R6, 0x4, RZ, 0xc0, !PT ;  /* 0x0000000406ff7812 */ /* 0x000fc4000788c0ff */
[C---:B0-----:R-:W-:Y:S02]  /*569b0*/  PRMT R0, R138.reuse, 0x7772, RZ ;  /* 0x000077728a007816 */ /* 0x041fe400000000ff */
[----:B------:R-:W-:-:S09]  /*569c0*/  PRMT R138, R138, 0x7773, RZ ;  /* 0x000077738a8a7816 */ /* 0x000fd200000000ff */
[----:B---3--:R0:W-:Y:S01]  /*569d0*/  @P4 STG.E.U8 desc[UR8][R178.64], R137 ;  /* 0x00000089b2004986 */ /* 0x0081e2000c101108 */
[----:B------:R-:W-:-:S03]  /*569e0*/  LOP3.LUT P4, RZ, R6, 0x2, RZ, 0xc0, !PT ;  /* 0x0000000206ff7812 */ /* 0x000fc6000788c0ff */
[----:B0-----:R-:W3:Y:S10]  /*569f0*/  LDL.LU.64 R178, [R1+0x570] ;  /* 0x0005700001b27983 */ /* 0x001ef40000300a00 */
[----:B------:R0:W-:Y:S01]  /*56a00*/  @P4 STG.E.U8 desc[UR8][R132.64], R0 ;  /* 0x0000000084004986 */ /* 0x0001e2000c101108 */
[----:B------:R-:W-:-:S03]  /*56a10*/  LOP3.LUT P4, RZ, R6, 0x1, RZ, 0xc0, !PT ;  /* 0x0000000106ff7812 */ /* 0x000fc6000788c0ff */
[----:B0-----:R-:W2:Y:S10]  /*56a20*/  LDL.LU.64 R132, [R1+0x1418] ;  /* 0x0014180001847983 */ /* 0x001eb40000300a00 */
[----:B------:R-:W-:Y:S01]  /*56a30*/  @P4 STG.E.U8 desc[UR8][R160.64], R138 ;  /* 0x0000008aa0004986 */ /* 0x000fe2000c101108 */
[----:B------:R-:W-:-:S02]  /*56a40*/  LOP3.LUT P4, RZ, R7, 0x80000000, RZ, 0xc0, !PT ;  /* 0x8000000007ff7812 */ /* 0x000fc4000788c0ff */
[C---:B------:R-:W-:Y:S02]  /*56a50*/  PRMT R0, R139.reuse, 0x7772, RZ ;  /* 0x000077728b007816 */ /* 0x040fe400000000ff */
[----:B------:R-:W-:-:S09]  /*56a60*/  PRMT R139, R139, 0x7773, RZ ;  /* 0x000077738b8b7816 */ /* 0x000fd200000000ff */
[----:B------:R-:W-:Y:S01]  /*56a70*/  @P4 STG.E.U8 desc[UR8][R166.64], R0 ;  /* 0x00000000a6004986 */ /* 0x000fe2000c101108 */
[----:B------:R-:W-:-:S13]  /*56a80*/  LOP3.LUT P4, RZ, R7, 0x40000000, RZ, 0xc0, !PT ;  /* 0x4000000007ff7812 */ /* 0x000fda000788c0ff */
[----:B------:R0:W-:Y:S04]  /*56a90*/  @P4 STG.E.U8 desc[UR8][R134.64], R139 ;  /* 0x0000008b86004986 */ /* 0x0001e8000c101108 */
[----:B0-----:R-:W3:Y:S01]  /*56aa0*/  LDL.LU.64 R134, [R1+0x1410] ;  /* 0x0014100001867983 */ /* 0x001ee20000300a00 */
[----:B------:R-:W-:Y:S02]  /*56ab0*/  LOP3.LUT P4, RZ, R7, 0x20000000, RZ, 0xc0, !PT ;  /* 0x2000000007ff7812 */ /* 0x000fe4000788c0ff */
[C---:B------:R-:W-:Y:S02]  /*56ac0*/  LOP3.LUT P5, RZ, R5.reuse, 0x800, RZ, 0xc0, !PT ;  /* 0x0000080005ff7812 */ /* 0x040fe400078ac0ff */
[C---:B------:R-:W-:Y:S02]  /*56ad0*/  LOP3.LUT P6, RZ, R5.reuse, 0x400, RZ, 0xc0, !PT ;  /* 0x0000040005ff7812 */ /* 0x040fe400078cc0ff */
[----:B------:R-:W-:-:S02]  /*56ae0*/  LOP3.LUT P0, RZ, R5, 0x200, RZ, 0xc0, !PT ;  /* 0x0000020005ff7812 */ /* 0x000fc4000780c0ff */
[C---:B------:R-:W-:Y:S02]  /*56af0*/  LOP3.LUT P1, RZ, R5.reuse, 0x100, RZ, 0xc0, !PT ;  /* 0x0000010005ff7812 */ /* 0x040fe4000782c0ff */
[----:B------:R-:W-:Y:S02]  /*56b00*/  LOP3.LUT P2, RZ, R5, 0x80, RZ, 0xc0, !PT ;  /* 0x0000008005ff7812 */ /* 0x000fe4000784c0ff */
[----:B--2---:R-:W-:-:S05]  /*56b10*/  PRMT R0, R132, 0x7770, RZ ;  /* 0x0000777084007816 */ /* 0x004fca00000000ff */
[----:B------:R0:W-:Y:S01]  /*56b20*/  @P4 STG.E.U8 desc[UR8][R164.64], R0 ;  /* 0x00000000a4004986 */ /* 0x0001e2000c101108 */
[----:B------:R-:W-:Y:S02]  /*56b30*/  LOP3.LUT P4, RZ, R7, 0x10000000, RZ, 0xc0, !PT ;  /* 0x1000000007ff7812 */ /* 0x000fe4000788c0ff */
[----:B0-----:R-:W-:-:S11]  /*56b40*/  PRMT R0, R132, 0x7771, RZ ;  /* 0x0000777184007816 */ /* 0x001fd600000000ff */
[----:B------:R0:W-:Y:S02]  /*56b50*/  @P4 STG.E.U8 desc[UR8][R170.64], R0 ;  /* 0x00000000aa004986 */ /* 0x0001e4000c101108 */
[----:B0-----:R-:W-:-:S05]  /*56b60*/  PRMT R0, R133, 0x7770, RZ ;  /* 0x0000777085007816 */ /* 0x001fca00000000ff */
[----:B----4-:R0:W-:Y:S02]  /*56b70*/  @P5 STG.E.U8 desc[UR8][R168.64], R0 ;  /* 0x00000000a8005986 */ /* 0x0101e4000c101108 */
[----:B0-----:R-:W-:-:S05]  /*56b80*/  PRMT R0, R133, 0x7771, RZ ;  /* 0x0000777185007816 */ /* 0x001fca00000000ff */
[----:B------:R3:W-:Y:S02]  /*56b90*/  @P6 STG.E.U8 desc[UR8][R174.64], R0 ;  /* 0x00000000ae006986 */ /* 0x0007e4000c101108 */
[----:B---3--:R-:W-:-:S05]  /*56ba0*/  PRMT R0, R134, 0x7770, RZ ;  /* 0x0000777086007816 */ /* 0x008fca00000000ff */
[----:B------:R0:W-:Y:S02]  /*56bb0*/  @P0 STG.E.U8 desc[UR8][R172.64], R0 ;  /* 0x00000000ac000986 */ /* 0x0001e4000c101108 */
        /* <DEDUP_REMOVED lines=9> */
[----:B------:R-:W4:Y:S01]  /*56c50*/  LDL.LU.64 R176, [R1+0x548] ;  /* 0x0005480001b07983 */ /* 0x000f220000300a00 */
[----:B------:R-:W-:-:S02]  /*56c60*/  LOP3.LUT R7, R7, 0xffefffff, RZ, 0xc0, !PT ;  /* 0xffefffff07077812 */ /* 0x000fc400078ec0ff */
[C---:B------:R-:W-:Y:S02]  /*56c70*/  LOP3.LUT P3, RZ, R5.reuse, 0x40, RZ, 0xc0, !PT ;  /* 0x0000004005ff7812 */ /* 0x040fe4000786c0ff */
[----:B------:R-:W-:Y:S02]  /*56c80*/  LOP3.LUT P0, RZ, R5, 0x20, RZ, 0xc0, !PT ;  /* 0x0000002005ff7812 */ /* 0x000fe4000780c0ff */
[----:B------:R-:W-:Y:S02]  /*56c90*/  PRMT R0, R135, 0x7771, RZ ;  /* 0x0000777187007816 */ /* 0x000fe400000000ff */
[C---:B------:R-:W-:Y:S02]  /*56ca0*/  LOP3.LUT P1, RZ, R5.reuse, 0x10, RZ, 0xc0, !PT ;  /* 0x0000001005ff7812 */ /* 0x040fe4000782c0ff */
[----:B------:R-:W-:-:S05]  /*56cb0*/  LOP3.LUT P2, RZ, R5, 0x8, RZ, 0xc0, !PT ;  /* 0x0000000805ff7812 */ /* 0x000fca000784c0ff */
[----:B------:R0:W-:Y:S01]  /*56cc0*/  @P3 STG.E.U8 desc[UR8][R178.64], R0 ;  /* 0x00000000b2003986 */ /* 0x0001e2000c101108 */
[----:B------:R-:W-:Y:S02]  /*56cd0*/  LOP3.LUT P3, RZ, R5, 0x4, RZ, 0xc0, !PT ;  /* 0x0000000405ff7812 */ /* 0x000fe4000786c0ff */
[C---:B0-----:R-:W-:Y:S01]  /*56ce0*/  PRMT R0, R132.reuse, 0x7772, RZ ;  /* 0x0000777284007816 */ /* 0x041fe200000000ff */
[----:B------:R-:W4:Y:S01]  /*56cf0*/  LDL.LU.64 R178, [R1+0x538] ;  /* 0x0005380001b27983 */ /* 0x000f220000300a00 */
[----:B------:R-:W-:-:S03]  /*56d00*/  PRMT R132, R132, 0x7773, RZ ;  /* 0x0000777384847816 */ /* 0x000fc600000000ff */
[----:B------:R-:W4:Y:S04]  /*56d10*/  LDL.LU.64 R156, [R1+0x530] ;  /* 0x00053000019c7983 */ /* 0x000f280000300a00 */
[----:B------:R-:W4:Y:S04]  /*56d20*/  LDL.LU.64 R162, [R1+0x520] ;  /* 0x0005200001a27983 */ /* 0x000f280000300a00 */
[----:B------:R-:W4:Y:S04]  /*56d30*/  LDL.LU.64 R160, [R1+0x518] ;  /* 0x0005180001a07983 */ /* 0x000f280000300a00 */
[----:B------:R-:W4:Y:S04]  /*56d40*/  LDL.LU.64 R166, [R1+0x510] ;  /* 0x0005100001a67983 */ /* 0x000f280000300a00 */
[----:B------:R-:W4:Y:S01]  /*56d50*/  LDL.LU.64 R164, [R1+0x508] ;  /* 0x0005080001a47983 */ /* 0x000f220000300a00 */
[----:B--2---:R-:W-:-:S13]  /*56d60*/  LOP3.LUT P4, RZ, R251, 0x2000000, RZ, 0xc0, !PT ;  /* 0x02000000fbff7812 */ /* 0x004fda000788c0ff */
        /* <DEDUP_REMOVED lines=21> */
[----:B---3--:R0:W-:Y:S10]  /*56ec0*/  @P0 STG.E.U8 desc[UR8][R170.64], R0 ;  /* 0x00000000aa000986 */ /* 0x0081f4000c101108 */
[----:B------:R-:W-:-:S02]  /*56ed0*/  @P4 LOP3.LUT R7, R7, 0x8000000, RZ, 0xfc, !PT ;  /* 0x0800000007074812 */ /* 0x000fc400078efcff */
[----:B------:R-:W-:Y:S02]  /*56ee0*/  LOP3.LUT P4, RZ, R5, 0x2, RZ, 0xc0, !PT ;  /* 0x0000000205ff7812 */ /* 0x000fe4000788c0ff */
[C---:B0-----:R-:W-:Y:S01]  /*56ef0*/  PRMT R0, R133.reuse, 0x7772, RZ ;  /* 0x0000777285007816 */ /* 0x041fe200000000ff */
[----:B----4-:R-:W-:Y:S01]  /*56f00*/  @P1 STG.E.U8 desc[UR8][R168.64], R132 ;  /* 0x00000084a8001986 */ /* 0x010fe2000c101108 */
[----:B------:R-:W-:-:S03]  /*56f10*/  PRMT R133, R133, 0x7773, RZ ;  /* 0x0000777385857816 */ /* 0x000fc600000000ff */
[----:B------:R0:W-:Y:S04]  /*56f20*/  @P2 STG.E.U8 desc[UR8][R174.64], R0 ;  /* 0x00000000ae002986 */ /* 0x0001e8000c101108 */
[----:B------:R-:W-:Y:S04]  /*56f30*/  @P3 STG.E.U8 desc[UR8][R172.64], R133 ;  /* 0x00000085ac003986 */ /* 0x000fe8000c101108 */
[----:B------:R-:W2:Y:S01]  /*56f40*/  LDL.LU.64 R170, [R1+0x500] ;  /* 0x0005000001aa7983 */ /* 0x000ea20000300a00 */
[----:B0-----:R-:W-:-:S03]  /*56f50*/  PRMT R0, R134, 0x7772, RZ ;  /* 0x0000777286007816 */ /* 0x001fc600000000ff */
[----:B------:R-:W3:Y:S04]  /*56f60*/  LDL.LU.64 R168, [R1+0x4f8] ;  /* 0x0004f80001a87983 */ /* 0x000ee80000300a00 */
[----:B------:R-:W-:Y:S01]  /*56f70*/  @P4 STG.E.U8 desc[UR8][R176.64], R0 ;  /* 0x00000000b0004986 */ /* 0x000fe2000c101108 */
[C---:B------:R-:W-:Y:S02]  /*56f80*/  LOP3.LUT P4, RZ, R7.reuse, 0x8000000, RZ, 0xc0, !PT ;  /* 0x0800000007ff7812 */ /* 0x040fe4000788c0ff */
[----:B------:R-:W-:Y:S01]  /*56f90*/  PRMT R134, R134, 0x7773, RZ ;  /* 0x0000777386867816 */ /* 0x000fe200000000ff */
[----:B------:R-:W4:Y:S10]  /*56fa0*/  LDL.LU.64 R174, [R1+0x4f0] ;  /* 0x0004f00001ae7983 */ /* 0x000f340000300a00 */
[----:B------:R0:W-:Y:S04]  /*56fb0*/  @P4 STG.E.U8 desc[UR8][R128.64], R134 ;  /* 0x0000008680004986 */ /* 0x0001e8000c101108 */
[----:B0-----:R-:W2:Y:S01]  /*56fc0*/  LDL.LU.64 R128, [R1+0x1400] ;  /* 0x0014000001807983 */ /* 0x001ea20000300a00 */
[----:B------:R-:W-:-:S02]  /*56fd0*/  LOP3.LUT P4, RZ, R7, 0x4000000, RZ, 0xc0, !PT ;  /* 0x0400000007ff7812 */ /* 0x000fc4000788c0ff */
[C---:B------:R-:W-:Y:S01]  /*56fe0*/  PRMT R0, R135.reuse, 0x7772, RZ ;  /* 0x0000777287007816 */ /* 0x040fe200000000ff */
[----:B------:R-:W4:Y:S01]  /*56ff0*/  LDL.LU.64 R172, [R1+0x4e8] ;  /* 0x0004e80001ac7983 */ /* 0x000f220000300a00 */
[----:B------:R-:W-:-:S03]  /*57000*/  PRMT R135, R135, 0x7773, RZ ;  /* 0x0000777387877816 */ /* 0x000fc600000000ff */
[----:B------:R-:W4:Y:S06]  /*57010*/  LDL.LU.64 R176, [R1+0x4e0] ;  /* 0x0004e00001b07983 */ /* 0x000f2c0000300a00 */
[----:B------:R0:W-:Y:S01]  /*57020*/  @P4 STG.E.U8 desc[UR8][R178.64], R0 ;  /* 0x00000000b2004986 */ /* 0x0001e2000c101108 */
[----:B------:R-:W-:-:S03]  /*57030*/  LOP3.LUT P4, RZ, R7, 0x2000000, RZ, 0xc0, !PT ;  /* 0x0200000007ff7812 */ /* 0x000fc6000788c0ff */
[----:B0-----:R-:W4:Y:S10]  /*57040*/  LDL.LU.64 R178, [R1+0x4d8] ;  /* 0x0004d80001b27983 */ /* 0x001f340000300a00 */
[----:B------:R-:W-:Y:S01]  /*57050*/  @P4 STG.E.U8 desc[UR8][R156.64], R135 ;  /* 0x000000879c004986 */ /* 0x000fe2000c101108 */
[----:B------:R-:W-:-:S02]  /*57060*/  LOP3.LUT P4, RZ, R7, 0x1000000, RZ, 0xc0, !PT ;  /* 0x0100000007ff7812 */ /* 0x000fc4000788c0ff */
[----:B--2---:R-:W-:-:S11]  /*57070*/  PRMT R0, R128, 0x7770, RZ ;  /* 0x0000777080007816 */ /* 0x004fd600000000ff */
[----:B------:R0:W-:Y:S04]  /*57080*/  @P4 STG.E.U8 desc[UR8][R130.64], R0 ;  /* 0x0000000082004986 */ /* 0x0001e8000c101108 */
[----:B0-----:R-:W2:Y:S01]  /*57090*/  LDL.LU.64 R130, [R1+0x13f8] ;  /* 0x0013f80001827983 */ /* 0x001ea20000300a00 */
[----:B------:R-:W-:Y:S02]  /*570a0*/  LOP3.LUT P4, RZ, R7, 0x800000, RZ, 0xc0, !PT ;  /* 0x0080000007ff7812 */ /* 0x000fe4000788c0ff */
[----:B------:R-:W-:-:S11]  /*570b0*/  PRMT R0, R128, 0x7771, RZ ;  /* 0x0000777180007816 */ /* 0x000fd600000000ff */
        /* <DEDUP_REMOVED lines=15> */
[----:B------:R0:W-:Y:S02]  /*571b0*/  @P4 STG.E.U8 desc[UR8][R164.64], R0 ;  /* 0x00000000a4004986 */ /* 0x0001e4000c101108 */
[----:B0-----:R-:W-:-:S05]  /*571c0*/  PRMT R0, R130, 0x7771, RZ ;  /* 0x0000777182007816 */ /* 0x001fca00000000ff */
[----:B------:R0:W-:Y:S02]  /*571d0*/  @P5 STG.E.U8 desc[UR8][R170.64], R0 ;  /* 0x00000000aa005986 */ /* 0x0001e4000c101108 */
[----:B0-----:R-:W-:-:S05]  /*571e0*/  PRMT R0, R131, 0x7770, RZ ;  /* 0x0000777083007816 */ /* 0x001fca00000000ff */
[----:B---3--:R0:W-:Y:S02]  /*571f0*/  @P6 STG.E.U8 desc[UR8][R168.64], R0 ;  /* 0x00000000a8006986 */ /* 0x0081e4000c101108 */
[----:B0-----:R-:W-:-:S05]  /*57200*/  PRMT R0, R131, 0x7771, RZ ;  /* 0x0000777183007816 */ /* 0x001fca00000000ff */
[----:B----4-:R0:W-:Y:S02]  /*57210*/  @P0 STG.E.U8 desc[UR8][R174.64], R0 ;  /* 0x00000000ae000986 */ /* 0x0101e4000c101108 */
[C---:B0-----:R-:W-:Y:S02]  /*57220*/  PRMT R0, R128.reuse, 0x7772, RZ ;  /* 0x0000777280007816 */ /* 0x041fe400000000ff */
[----:B------:R-:W-:-:S03]  /*57230*/  PRMT R128, R128, 0x7773, RZ ;  /* 0x0000777380807816 */ /* 0x000fc600000000ff */
[----:B------:R0:W-:Y:S04]  /*57240*/  @P1 STG.E.U8 desc[UR8][R172.64], R0 ;  /* 0x00000000ac001986 */ /* 0x0001e8000c101108 */
[----:B------:R-:W-:Y:S01]  /*57250*/  @P2 STG.E.U8 desc[UR8][R176.64], R128 ;  /* 0x00000080b0002986 */ /* 0x000fe2000c101108 */
[----:B0-----:R-:W-:-:S05]  /*57260*/  PRMT R0, R129, 0x7772, RZ ;  /* 0x0000777281007816 */ /* 0x001fca00000000ff */
[----:B------:R0:W-:Y:S04]  /*57270*/  @P3 STG.E.U8 desc[UR8][R178.64], R0 ;  /* 0x00000000b2003986 */ /* 0x0001e8000c101108 */
[----:B0-----:R-:W2:Y:S04]  /*57280*/  LDL.LU.64 R178, [R1+0x4d0] ;  /* 0x0004d00001b27983 */ /* 0x001ea80000300a00 */
[----:B------:R-:W3:Y:S01]  /*57290*/  LDL.LU.64 R174, [R1+0x4c8] ;  /* 0x0004c80001ae7983 */ /* 0x000ee20000300a00 */
[C---:B------:R-:W-:Y:S02]  /*572a0*/  LOP3.LUT P0, RZ, R251.reuse, 0x40000, RZ, 0xc0, !PT ;  /* 0x00040000fbff7812 */ /* 0x040fe4000780c0ff */
[C---:B------:R-:W-:Y:S01]  /*572b0*/  LOP3.LUT P1, RZ, R251.reuse, 0x20000, RZ, 0xc0, !PT ;  /* 0x00020000fbff7812 */ /* 0x040fe2000782c0ff */
[----:B------:R-:W4:Y:S01]  /*572c0*/  LDL.LU.64 R172, [R1+0x4b8] ;  /* 0x0004b80001ac7983 */ /* 0x000f220000300a00 */
[----:B------:R-:W-:-:S02]  /*572d0*/  LOP3.LUT P2, RZ, R251, 0x10000, RZ, 0xc0, !PT ;  /* 0x00010000fbff7812 */ /* 0x000fc4000784c0ff */
[----:B------:R-:W-:Y:S01]  /*572e0*/  PRMT R129, R129, 0x7773, RZ ;  /* 0x0000777381817816 */ /* 0x000fe200000000ff */
[----:B------:R-:W4:Y:S01]  /*572f0*/  LDL.LU.64 R176, [R1+0x4b0] ;  /* 0x0004b00001b07983 */ /* 0x000f220000300a00 */
[C---:B------:R-:W-:Y:S02]  /*57300*/  PRMT R0, R130.reuse, 0x7772, RZ ;  /* 0x0000777282007816 */ /* 0x040fe400000000ff */
        /* <DEDUP_REMOVED lines=12> */
[----:B--2---:R0:W-:Y:S04]  /*573d0*/  @P0 STG.E.U8 desc[UR8][R178.64], R129 ;  /* 0x00000081b2000986 */ /* 0x0041e8000c101108 */
[----:B---3--:R-:W-:Y:S04]  /*573e0*/  @P1 STG.E.U8 desc[UR8][R174.64], R0 ;  /* 0x00000000ae001986 */ /* 0x008fe8000c101108 */
[----:B------:R1:W-:Y:S04]  /*573f0*/  @P2 STG.E.U8 desc[UR8][R124.64], R130 ;  /* 0x000000827c002986 */ /* 0x0003e8000c101108 */
[----:B0-----:R-:W2:Y:S04]  /*57400*/  LDL.LU.64 R178, [R1+0x4a0] ;  /* 0x0004a00001b27983 */ /* 0x001ea80000300a00 */
[----:B------:R-:W3:Y:S04]  /*57410*/  LDL.LU.64 R158, [R1+0x498] ;  /* 0x00049800019e7983 */ /* 0x000ee80000300a00 */
[----:B------:R-:W3:Y:S04]  /*57420*/  LDL.LU.64 R156, [R1+0x490] ;  /* 0x00049000019c7983 */ /* 0x000ee80000300a00 */
[----:B------:R-:W3:Y:S04]  /*57430*/  LDL.LU.64 R162, [R1+0x488] ;  /* 0x0004880001a27983 */ /* 0x000ee80000300a00 */
[----:B-1----:R-:W2:Y:S01]  /*57440*/  LDL.LU.64 R124, [R1+0x13f0] ;  /* 0x0013f000017c7983 */ /* 0x002ea20000300a00 */
[----:B------:R-:W-:-:S02]  /*57450*/  @P4 LOP3.LUT R7, R7, 0x8000, RZ, 0xfc, !PT ;  /* 0x0000800007074812 */ /* 0x000fc400078efcff */
[----:B------:R-:W-:Y:S01]  /*57460*/  LOP3.LUT P4, RZ, R251, 0x400, RZ, 0xc0, !PT ;  /* 0x00000400fbff7812 */ /* 0x000fe2000788c0ff */
[----:B------:R-:W3:Y:S01]  /*57470*/  LDL.LU.64 R160, [R1+0x480] ;  /* 0x0004800001a07983 */ /* 0x000ee20000300a00 */
[----:B------:R-:W-:Y:S02]  /*57480*/  LOP3.LUT R7, R7, 0xfffeffff, RZ, 0xc0, !PT ;  /* 0xfffeffff07077812 */ /* 0x000fe400078ec0ff */
[----:B------:R-:W-:Y:S01]  /*57490*/  LOP3.LUT P3, RZ, R251, 0x8000, RZ, 0xc0, !PT ;  /* 0x00008000fbff7812 */ /* 0x000fe2000786c0ff */
[----:B------:R-:W3:Y:S01]  /*574a0*/  LDL.LU.64 R166, [R1+0x478] ;  /* 0x0004780001a67983 */ /* 0x000ee20000300a00 */
[----:B------:R-:W-:-:S07]  /*574b0*/  PRMT R0, R131, 0x7772, RZ ;  /* 0x0000777283007816 */ /* 0x000fce00000000ff */
[----:B------:R-:W-:Y:S01]  /*574c0*/  @P4 LOP3.LUT R7, R7, 0x10000, RZ, 0xfc, !PT ;  /* 0x0001000007074812 */ /* 0x000fe200078efcff */
[----:B------:R-:W3:Y:S01]  /*574d0*/  LDL.LU.64 R164, [R1+0x470] ;  /* 0x0004700001a47983 */ /* 0x000ee20000300a00 */
[----:B------:R-:W-:Y:S02]  /*574e0*/  LOP3.LUT P4, RZ, R251, 0x800, RZ, 0xc0, !PT ;  /* 0x00000800fbff7812 */ /* 0x000fe4000788c0ff */
[----:B------:R-:W-:Y:S02]  /*574f0*/  LOP3.LUT R7, R7, 0xfffdffff, RZ, 0xc0, !PT ;  /* 0xfffdffff07077812 */ /* 0x000fe400078ec0ff */
[----:B------:R-:W-:Y:S01]  /*57500*/  PRMT R131, R131, 0x7773, RZ ;  /* 0x0000777383837816 */ /* 0x000fe200000000ff */
[----:B----4-:R2:W-:Y:S04]  /*57510*/  @P3 STG.E.U8 desc[UR8][R172.64], R0 ;  /* 0x00000000ac003986 */ /* 0x0105e8000c101108 */
[----:B------:R-:W4:Y:S04]  /*57520*/  LDL.LU.64 R170, [R1+0x468] ;  /* 0x0004680001aa7983 */ /* 0x000f280000300a00 */
[----:B------:R-:W-:Y:S01]  /*57530*/  @P4 LOP3.LUT R7, R7, 0x20000, RZ, 0xfc, !PT ;  /* 0x0002000007074812 */ /* 0x000fe200078efcff */
[----:B------:R-:W4:Y:S01]  /*57540*/  LDL.LU.64 R168, [R1+0x460] ;  /* 0x0004600001a87983 */ /* 0x000f220000300a00 */
[----:B------:R-:W-:-:S02]  /*57550*/  LOP3.LUT P4, RZ, R251, 0x1000, RZ, 0xc0, !PT ;  /* 0x00001000fbff7812 */ /* 0x000fc4000788c0ff */
[----:B------:R-:W-:Y:S01]  /*57560*/  LOP3.LUT R7, R7, 0xfffbffff, RZ, 0xc0, !PT ;  /* 0xfffbffff07077812 */ /* 0x000fe200078ec0ff */
[----:B------:R-:W4:Y:S10]  /*57570*/  LDL.LU.64 R174, [R1+0x458] ;  /* 0x0004580001ae7983 */ /* 0x000f340000300a00 */
[----:B------:R-:W-:-:S02]  /*57580*/  @P4 LOP3.LUT R7, R7, 0x40000, RZ, 0xfc, !PT ;  /* 0x0004000007074812 */ /* 0x000fc400078efcff */
[----:B------:R-:W-:Y:S02]  /*57590*/  LOP3.LUT P4, RZ, R251, 0x2000, RZ, 0xc0, !PT ;  /* 0x00002000fbff7812 */ /* 0x000fe4000788c0ff */
[----:B------:R-:W-:-:S11]  /*575a0*/  LOP3.LUT R7, R7, 0xfff7ffff, RZ, 0xc0, !PT ;  /* 0xfff7ffff07077812 */ /* 0x000fd600078ec0ff */
[----:B------:R-:W-:Y:S02]  /*575b0*/  @P4 LOP3.LUT R7, R7, 0x80000, RZ, 0xfc, !PT ;  /* 0x0008000007074812 */ /* 0x000fe400078efcff */
[----:B------:R-:W-:-:S13]  /*575c0*/  LOP3.LUT P4, RZ, R251, 0x4000, RZ, 0xc0, !PT ;  /* 0x00004000fbff7812 */ /* 0x000fda000788c0ff */
[----:B------:R-:W-:Y:S01]  /*575d0*/  @P4 STG.E.U8 desc[UR8][R176.64], R131 ;  /* 0x00000083b0004986 */ /* 0x000fe2000c101108 */
[----:B------:R-:W-:Y:S02]  /*575e0*/  LOP3.LUT P4, RZ, R7, 0x80000, RZ, 0xc0, !PT ;  /* 0x0008000007ff7812 */ /* 0x000fe4000788c0ff */
[----:B--2---:R-:W-:-:S11]  /*575f0*/  PRMT R0, R124, 0x7770, RZ ;  /* 0x000077707c007816 */ /* 0x004fd600000000ff */
[----:B------:R0:W-:Y:S04]  /*57600*/  @P4 STG.E.U8 desc[UR8][R126.64], R0 ;  /* 0x000000007e004986 */ /* 0x0001e8000c101108 */
[----:B0-----:R-:W2:Y:S01]  /*57610*/  LDL.LU.64 R126, [R1+0x13e8] ;  /* 0x0013e800017e7983 */ /* 0x001ea20000300a00 */
[C---:B------:R-:W-:Y:S02]  /*57620*/  LOP3.LUT P4, RZ, R7.reuse, 0x40000, RZ, 0xc0, !PT ;  /* 0x0004000007ff7812 */ /* 0x040fe4000788c0ff */
[----:B------:R-:W-:Y:S01]  /*57630*/  PRMT R0, R124, 0x7771, RZ ;  /* 0x000077717c007816 */ /* 0x000fe200000000ff */
[----:B------:R-:W4:Y:S04]  /*57640*/  LDL.LU.64 R172, [R1+0x450] ;  /* 0x0004500001ac7983 */ /* 0x000f280000300a00 */
[----:B------:R-:W4:Y:S06]  /*57650*/  LDL.LU.64 R176, [R1+0x448] ;  /* 0x0004480001b07983 */ /* 0x000f2c0000300a00 */
[----:B------:R0:W-:Y:S04]  /*57660*/  @P4 STG.E.U8 desc[UR8][R178.64], R0 ;  /* 0x00000000b2004986 */ /* 0x0001e8000c101108 */
[----:B0-----:R-:W4:Y:S01]  /*57670*/  LDL.LU.64 R178, [R1+0x440] ;  /* 0x0004400001b27983 */ /* 0x001f220000300a00 */
[----:B------:R-:W-:-:S02]  /*57680*/  LOP3.LUT P4, RZ, R7, 0x20000, RZ, 0xc0, !PT ;  /* 0x0002000007ff7812 */ /* 0x000fc4000788c0ff */
[----:B------:R-:W-:-:S11]  /*57690*/  PRMT R0, R125, 0x7770, RZ ;  /* 0x000077707d007816 */ /* 0x000fd600000000ff */
[----:B---3--:R0:W-:Y:S01]  /*576a0*/  @P4 STG.E.U8 desc[UR8][R158.64], R0 ;  /* 0x000000009e004986 */ /* 0x0081e2000c101108 */
        /* <DEDUP_REMOVED lines=20> */
[----:B------:R0:W-:Y:S02]  /*577f0*/  @P4 STG.E.U8 desc[UR8][R164.64], R0 ;  /* 0x00000000a4004986 */ /* 0x0001e4000c101108 */
[C---:B0-----:R-:W-:Y:S02]  /*57800*/  PRMT R0, R124.reuse, 0x7772, RZ ;  /* 0x000077727c007816 */ /* 0x041fe400000000ff */
[----:B------:R-:W-:-:S03]  /*57810*/  PRMT R124, R124, 0x7773, RZ ;  /* 0x000077737c7c7816 */ /* 0x000fc600000000ff */
[----:B----4-:R0:W-:Y:S04]  /*57820*/  @P5 STG.E.U8 desc[UR8][R170.64], R0 ;  /* 0x00000000aa005986 */ /* 0x0101e8000c101108 */
[----:B------:R-:W-:Y:S01]  /*57830*/  @P6 STG.E.U8 desc[UR8][R168.64], R124 ;  /* 0x0000007ca8006986 */ /* 0x000fe2000c101108 */
[C---:B0-----:R-:W-:Y:S02]  /*57840*/  PRMT R0, R125.reuse, 0x7772, RZ ;  /* 0x000077727d007816 */ /* 0x041fe400000000ff */
[----:B------:R-:W-:-:S03]  /*57850*/  PRMT R125, R125, 0x7773, RZ ;  /* 0x000077737d7d7816 */ /* 0x000fc600000000ff */
[----:B------:R0:W-:Y:S01]  /*57860*/  @P0 STG.E.U8 desc[UR8][R174.64], R0 ;  /* 0x00000000ae000986 */ /* 0x0001e2000c101108 */
[----:B------:R-:W-:-:S03]  /*57870*/  LOP3.LUT P0, RZ, R250, 0x80000000, RZ, 0xc0, !PT ;  /* 0x80000000faff7812 */ /* 0x000fc6000780c0ff */
[----:B------:R1:W-:Y:S01]  /*57880*/  @P1 STG.E.U8 desc[UR8][R172.64], R125 ;  /* 0x0000007dac001986 */ /* 0x0003e2000c101108 */
[----:B0-----:R-:W-:-:S03]  /*57890*/  PRMT R0, R126, 0x7772, RZ ;  /* 0x000077727e007816 */ /* 0x001fc600000000ff */
[----:B------:R-:W2:Y:S01]  /*578a0*/  LDL.LU.64 R174, [R1+0x430] ;  /* 0x0004300001ae7983 */ /* 0x000ea20000300a00 */
[----:B------:R-:W-:-:S03]  /*578b0*/  PRMT R126, R126, 0x7773, RZ ;  /* 0x000077737e7e7816 */ /* 0x000fc600000000ff */
[----:B------:R0:W-:Y:S04]  /*578c0*/  @P2 STG.E.U8 desc[UR8][R176.64], R0 ;  /* 0x00000000b0002986 */ /* 0x0001e8000c101108 */
[----:B-1----:R-:W3:Y:S04]  /*578d0*/  LDL.LU.64 R172, [R1+0x428] ;  /* 0x0004280001ac7983 */ /* 0x002ee80000300a00 */
[----:B------:R1:W-:Y:S01]  /*578e0*/  @P3 STG.E.U8 desc[UR8][R178.64], R126 ;  /* 0x0000007eb2003986 */ /* 0x0003e2000c101108 */
[----:B0-----:R-:W-:-:S03]  /*578f0*/  PRMT R0, R127, 0x7772, RZ ;  /* 0x000077727f007816 */ /* 0x001fc600000000ff */
[----:B------:R-:W4:Y:S04]  /*57900*/  LDL.LU.64 R176, [R1+0x418] ;  /* 0x0004180001b07983 */ /* 0x000f280000300a00 */
[----:B------:R0:W-:Y:S04]  /*57910*/  @P0 STG.E.U8 desc[UR8][R120.64], R0 ;  /* 0x0000000078000986 */ /* 0x0001e8000c101108 */
[----:B-1----:R-:W4:Y:S04]  /*57920*/  LDL.LU.64 R178, [R1+0x410] ;  /* 0x0004100001b27983 */ /* 0x002f280000300a00 */
[----:B------:R-:W4:Y:S04]  /*57930*/  LDL.LU.64 R156, [R1+0x408] ;  /* 0x00040800019c7983 */ /* 0x000f280000300a00 */
[----:B0-----:R-:W3:Y:S01]  /*57940*/  LDL.LU.64 R120, [R1+0x13e0] ;  /* 0x0013e00001787983 */ /* 0x001ee20000300a00 */
[----:B------:R-:W-:-:S02]  /*57950*/  LOP3.LUT P1, RZ, R250, 0x40000000, RZ, 0xc0, !PT ;  /* 0x40000000faff7812 */ /* 0x000fc4000782c0ff */
[C---:B------:R-:W-:Y:S01]  /*57960*/  LOP3.LUT P2, RZ, R250.reuse, 0x20000000, RZ, 0xc0, !PT ;  /* 0x20000000faff7812 */ /* 0x040fe2000784c0ff */
[----:B------:R-:W4:Y:S01]  /*57970*/  LDL.LU.64 R162, [R1+0x400] ;  /* 0x0004000001a27983 */ /* 0x000f220000300a00 */
[C---:B------:R-:W-:Y:S02]  /*57980*/  LOP3.LUT P3, RZ, R250.reuse, 0x10000000, RZ, 0xc0, !PT ;  /* 0x10000000faff7812 */ /* 0x040fe4000786c0ff */
[----:B------:R-:W-:Y:S01]  /*57990*/  PRMT R127, R127, 0x7773, RZ ;  /* 0x000077737f7f7816 */ /* 0x000fe200000000ff */
        /* <DEDUP_REMOVED lines=12> */
[----:B------:R-:W-:Y:S01]  /*57a60*/  @P4 LOP3.LUT R7, R7, 0x40, RZ, 0xfc, !PT ;  /* 0x0000004007074812 */ /* 0x000fe200078efcff */
[----:B--2---:R-:W-:Y:S01]  /*57a70*/  @P1 STG.E.U8 desc[UR8][R174.64], R127 ;  /* 0x0000007fae001986 */ /* 0x004fe2000c101108 */
[----:B---3--:R-:W-:-:S05]  /*57a80*/  PRMT R0, R120, 0x7770, RZ ;  /* 0x0000777078007816 */ /* 0x008fca00000000ff */
[----:B------:R0:W-:Y:S02]  /*57a90*/  @P2 STG.E.U8 desc[UR8][R172.64], R0 ;  /* 0x00000000ac002986 */ /* 0x0001e4000c101108 */
[----:B0-----:R-:W-:-:S05]  /*57aa0*/  PRMT R0, R120, 0x7771, RZ ;  /* 0x0000777178007816 */ /* 0x001fca00000000ff */
[----:B------:R0:W-:Y:S04]  /*57ab0*/  @P3 STG.E.U8 desc[UR8][R122.64], R0 ;  /* 0x000000007a003986 */ /* 0x0001e8000c101108 */
[----:B0-----:R-:W2:Y:S01]  /*57ac0*/  LDL.LU.64 R122, [R1+0x13d8] ;  /* 0x0013d800017a7983 */ /* 0x001ea20000300a00 */
[----:B------:R-:W-:Y:S02]  /*57ad0*/  LOP3.LUT P4, RZ, R250, 0x400000, RZ, 0xc0, !PT ;  /* 0x00400000faff7812 */ /* 0x000fe4000788c0ff */
[----:B------:R-:W-:Y:S01]  /*57ae0*/  LOP3.LUT R7, R7, 0xffffff7f, RZ, 0xc0, !PT ;  /* 0xffffff7f07077812 */ /* 0x000fe200078ec0ff */
[----:B------:R-:W3:Y:S01]  /*57af0*/  LDL.LU.64 R168, [R1+0x3d0] ;  /* 0x0003d00001a87983 */ /* 0x000ee20000300a00 */
[----:B------:R-:W-:-:S03]  /*57b00*/  PRMT R0, R121, 0x7770, RZ ;  /* 0x0000777079007816 */ /* 0x000fc600000000ff */
[----:B------:R-:W3:Y:S04]  /*57b10*/  LDL.LU.64 R174, [R1+0x3c8] ;  /* 0x0003c80001ae7983 */ /* 0x000ee80000300a00 */
[----:B------:R-:W3:Y:S02]  /*57b20*/  LDL.LU.64 R172, [R1+0x3c0] ;  /* 0x0003c00001ac7983 */ /* 0x000ee40000300a00 */
        /* <DEDUP_REMOVED lines=13> */
[----:B------:R-:W-:-:S13]  /*57c00*/  LOP3.LUT P4, RZ, R250, 0x8000000, RZ, 0xc0, !PT ;  /* 0x08000000faff7812 */ /* 0x000fda000788c0ff */
[----:B----4-:R0:W-:Y:S01]  /*57c10*/  @P4 STG.E.U8 desc[UR8][R176.64], R0 ;  /* 0x00000000b0004986 */ /* 0x0101e2000c101108 */
[----:B------:R-:W-:Y:S02]  /*57c20*/  LOP3.LUT P4, RZ, R7, 0x800, RZ, 0xc0, !PT ;  /* 0x0000080007ff7812 */ /* 0x000fe4000788c0ff */
[----:B0-----:R-:W-:Y:S01]  /*57c30*/  PRMT R0, R121, 0x7771, RZ ;  /* 0x0000777179007816 */ /* 0x001fe200000000ff */
[----:B------:R-:W4:Y:S10]  /*57c40*/  LDL.LU.64 R176, [R1+0x3b8] ;  /* 0x0003b80001b07983 */ /* 0x000f340000300a00 */
[----:B------:R0:W-:Y:S01]  /*57c50*/  @P4 STG.E.U8 desc[UR8][R178.64], R0 ;  /* 0x00000000b2004986 */ /* 0x0001e2000c101108 */
[----:B------:R-:W-:-:S03]  /*57c60*/  LOP3.LUT P4, RZ, R7, 0x400, RZ, 0xc0, !PT ;  /* 0x0000040007ff7812 */ /* 0x000fc6000788c0ff */
[----:B0-----:R-:W4:Y:S01]  /*57c70*/  LDL.LU.64 R178, [R1+0x3b0] ;  /* 0x0003b00001b27983 */ /* 0x001f220000300a00 */
[----:B--2---:R-:W-:-:S09]  /*57c80*/  PRMT R0, R122, 0x7770, RZ ;  /* 0x000077707a007816 */ /* 0x004fd200000000ff */
        /* <DEDUP_REMOVED lines=20> */
[C---:B------:R-:W-:Y:S02]  /*57dd0*/  LOP3.LUT P5, RZ, R250.reuse, 0x40000, RZ, 0xc0, !PT ;  /* 0x00040000faff7812 */ /* 0x040fe400078ac0ff */
[C---:B------:R-:W-:Y:S02]  /*57de0*/  LOP3.LUT P6, RZ, R250.reuse, 0x20000, RZ, 0xc0, !PT ;  /* 0x00020000faff7812 */ /* 0x040fe400078cc0ff */
[C---:B------:R-:W-:Y:S02]  /*57df0*/  LOP3.LUT P0, RZ, R250.reuse, 0x10000, RZ, 0xc0, !PT ;  /* 0x00010000faff7812 */ /* 0x040fe4000780c0ff */
[----:B------:R-:W-:-:S02]  /*57e00*/  LOP3.LUT P1, RZ, R250, 0x8000, RZ, 0xc0, !PT ;  /* 0x00008000faff7812 */ /* 0x000fc4000782c0ff */
[----:B------:R-:W-:Y:S02]  /*57e10*/  PRMT R121, R121, 0x7773, RZ ;  /* 0x0000777379797816 */ /* 0x000fe400000000ff */
[----:B------:R-:W-:Y:S02]  /*57e20*/  PRMT R0, R122, 0x7772, RZ ;  /* 0x000077727a007816 */ /* 0x000fe400000000ff */
[C---:B------:R-:W-:Y:S01]  /*57e30*/  LOP3.LUT P2, RZ, R250.reuse, 0x4000, RZ, 0xc0, !PT ;  /* 0x00004000faff7812 */ /* 0x040fe2000784c0ff */
[----:B---3--:R-:W-:Y:S01]  /*57e40*/  @P5 STG.E.U8 desc[UR8][R168.64], R121 ;  /* 0x00000079a8005986 */ /* 0x008fe2000c101108 */
[----:B------:R-:W-:Y:S02]  /*57e50*/  LOP3.LUT P3, RZ, R250, 0x2000, RZ, 0xc0, !PT ;  /* 0x00002000faff7812 */ /* 0x000fe4000786c0ff */
[----:B------:R-:W-:Y:S01]  /*57e60*/  PRMT R122, R122, 0x7773, RZ ;  /* 0x000077737a7a7816 */ /* 0x000fe200000000ff */
[----:B------:R0:W-:Y:S04]  /*57e70*/  @P6 STG.E.U8 desc[UR8][R174.64], R0 ;  /* 0x00000000ae006986 */ /* 0x0001e8000c101108 */
[----:B------:R-:W-:Y:S01]  /*57e80*/  @P0 STG.E.U8 desc[UR8][R172.64], R122 ;  /* 0x0000007aac000986 */ /* 0x000fe2000c101108 */
[----:B------:R-:W-:-:S02]  /*57e90*/  LOP3.LUT P0, RZ, R250, 0x1000, RZ, 0xc0, !PT ;  /* 0x00001000faff7812 */ /* 0x000fc4000780c0ff */
[C---:B0-----:R-:W-:Y:S02]  /*57ea0*/  PRMT R0, R123.reuse, 0x7772, RZ ;  /* 0x000077727b007816 */ /* 0x041fe400000000ff */
[----:B------:R-:W-:-:S03]  /*57eb0*/  PRMT R123, R123, 0x7773, RZ ;  /* 0x000077737b7b7816 */ /* 0x000fc600000000ff */
[----:B----4-:R2:W-:Y:S04]  /*57ec0*/  @P1 STG.E.U8 desc[UR8][R176.64], R0 ;  /* 0x00000000b0001986 */ /* 0x0105e8000c101108 */
[----:B------:R-:W-:Y:S01]  /*57ed0*/  @P2 STG.E.U8 desc[UR8][R178.64], R123 ;  /* 0x0000007bb2002986 */ /* 0x000fe2000c101108 */
[----:B------:R-:W-:Y:S02]  /*57ee0*/  LOP3.LUT P4, RZ, R250, 0x1, RZ, 0xc0, !PT ;  /* 0x00000001faff7812 */ /* 0x000fe4000788c0ff */
[----:B------:R-:W-:-:S11]  /*57ef0*/  LOP3.LUT R5, R5, 0xefffffff, RZ, 0xc0, !PT ;  /* 0xefffffff05057812 */ /* 0x000fd600078ec0ff */
[----:B------:R-:W-:Y:S02]  /*57f00*/  @P4 LOP3.LUT R5, R5, 0x10000000, RZ, 0xfc, !PT ;  /* 0x1000000005054812 */ /* 0x000fe400078efcff */
[----:B------:R-:W-:Y:S02]  /*57f10*/  LOP3.LUT P4, RZ, R250, 0x2, RZ, 0xc0, !PT ;  /* 0x00000002faff7812 */ /* 0x000fe4000788c0ff */
[----:B------:R-:W-:-:S11]  /*57f20*/  LOP3.LUT R5, R5, 0xdfffffff, RZ, 0xc0, !PT ;  /* 0xdfffffff05057812 */ /* 0x000fd600078ec0ff */
[----:B------:R-:W-:Y:S02]  /*57f30*/  @P4 LOP3.LUT R5, R5, 0x20000000, RZ, 0xfc, !PT ;  /* 0x2000000005054812 */ /* 0x000fe400078efcff */
[----:B------:R-:W-:Y:S02]  /*57f40*/  LOP3.LUT P4, RZ, R250, 0x4, RZ, 0xc0, !PT ;  /* 0x00000004faff7812 */ /* 0x000fe4000788c0ff */
[----:B--2---:R-:W-:-:S05]  /*57f50*/  PRMT R0, R116, 0x7770, RZ ;  /* 0x0000777074007816 */ /* 0x004fca00000000ff */
[----:B------:R0:W-:Y:S04]  /*57f60*/  @P3 STG.E.U8 desc[UR8][R248.64], R0 ;  /* 0x00000000f8003986 */ /* 0x0001e8000c101108 */
[----:B0-----:R-:W2:Y:S01]  /*57f70*/  LDL.LU.64 R248, [R1+0x13c8] ;  /* 0x0013c80001f87983 */ /* 0x001ea20000300a00 */
[----:B------:R-:W-:-:S03]  /*57f80*/  PRMT R0, R116, 0x7771, RZ ;  /* 0x0000777174007816 */ /* 0x000fc600000000ff */
[----:B------:R-:W3:Y:S04]  /*57f90*/  LDL.LU.64 R168, [R1+0x398] ;  /* 0x0003980001a87983 */ /* 0x000ee80000300a00 */
[----:B------:R-:W4:Y:S04]  /*57fa0*/  LDL.LU.64 R174, [R1+0x390] ;  /* 0x0003900001ae7983 */ /* 0x000f280000300a00 */
[----:B------:R-:W2:Y:S04]  /*57fb0*/  LDL.LU.64 R172, [R1+0x388] ;  /* 0x0003880001ac7983 */ /* 0x000ea80000300a00 */
[----:B------:R-:W2:Y:S04]  /*57fc0*/  LDL.LU.64 R176, [R1+0x380] ;  /* 0x0003800001b07983 */ /* 0x000ea80000300a00 */
[----:B------:R-:W2:Y:S04]  /*57fd0*/  LDL.LU.64 R178, [R1+0x378] ;  /* 0x0003780001b27983 */ /* 0x000ea80000300a00 */
[----:B------:R-:W2:Y:S04]  /*57fe0*/  LDL.LU.64 R156, [R1+0x370] ;  /* 0x00037000019c7983 */ /* 0x000ea80000300a00 */
[----:B------:R0:W-:Y:S04]  /*57ff0*/  @P0 STG.E.U8 desc[UR8][R118.64], R0 ;  /* 0x0000000076000986 */ /* 0x0001e8000c101108 */
[----:B0-----:R-:W2:Y:S04]  /*58000*/  LDL.LU.64 R118, [R1+0x13c0] ;  /* 0x0013c00001767983 */ /* 0x001ea80000300a00 */
[----:B------:R-:W2:Y:S04]  /*58010*/  LDL.LU.64 R162, [R1+0x368] ;  /* 0x0003680001a27983 */ /* 0x000ea80000300a00 */
[----:B------:R-:W2:Y:S04]  /*58020*/  LDL.LU.64 R160, [R1+0x360] ;  /* 0x0003600001a07983 */ /* 0x000ea80000300a00 */
[----:B------:R-:W2:Y:S01]  /*58030*/  LDL.LU.64 R166, [R1+0x358] ;  /* 0x0003580001a67983 */ /* 0x000ea20000300a00 */
[----:B------:R-:W-:-:S02]  /*58040*/  LOP3.LUT R5, R5, 0xbfffffff, RZ, 0xc0, !PT ;  /* 0xbfffffff05057812 */ /* 0x000fc400078ec0ff */
[----:B------:R-:W-:Y:S01]  /*58050*/  LOP3.LUT R7, R7, 0xfffffffe, RZ, 0xc0, !PT ;  /* 0xfffffffe07077812 */ /* 0x000fe200078ec0ff */
[----:B------:R-:W2:Y:S01]  /*58060*/  LDL.LU.64 R164, [R1+0x348] ;  /* 0x0003480001a47983 */ /* 0x000ea20000300a00 */
[----:B------:R-:W-:Y:S02]  /*58070*/  @P4 LOP3.LUT R5, R5, 0x40000000, RZ, 0xfc, !PT ;  /* 0x4000000005054812 */ /* 0x000fe400078efcff */
[----:B------:R-:W-:Y:S01]  /*58080*/  LOP3.LUT P4, RZ, R250, 0x8, RZ, 0xc0, !PT ;  /* 0x00000008faff7812 */ /* 0x000fe2000788c0ff */
[----:B------:R-:W2:Y:S01]  /*58090*/  LDL.LU.64 R170, [R1+0x340] ;  /* 0x0003400001aa7983 */ /* 0x000ea20000300a00 */
[----:B------:R-:W-:-:S11]  /*580a0*/  LOP3.LUT R5, R5, 0x7fffffff, RZ, 0xc0, !PT ;  /* 0x7fffffff05057812 */ /* 0x000fd600078ec0ff */
[----:B------:R-:W-:Y:S02]  /*580b0*/  @P4 LOP3.LUT R5, R5, 0x80000000, RZ, 0xfc, !PT ;  /* 0x8000000005054812 */ /* 0x000fe400078efcff */
[----:B------:R-:W-:-:S13]  /*580c0*/  LOP3.LUT P4, RZ, R250, 0x10, RZ, 0xc0, !PT ;  /* 0x00000010faff7812 */ /* 0x000fda000788c0ff */
        /* <DEDUP_REMOVED lines=11> */
[----:B------:R-:W-:Y:S02]  /*58180*/  LOP3.LUT P3, RZ, R250, 0x200, RZ, 0xc0, !PT ;  /* 0x00000200faff7812 */ /* 0x000fe4000786c0ff */
[----:B------:R-:W-:-:S09]  /*58190*/  LOP3.LUT R7, R7, 0xfffffff7, RZ, 0xc0, !PT ;  /* 0xfffffff707077812 */ /* 0x000fd200078ec0ff */
[----:B------:R-:W-:Y:S02]  /*581a0*/  @P4 LOP3.LUT R7, R7, 0x8, RZ, 0xfc, !PT ;  /* 0x0000000807074812 */ /* 0x000fe400078efcff */
[----:B------:R-:W-:Y:S01]  /*581b0*/  LOP3.LUT P4, RZ, R250, 0x100, RZ, 0xc0, !PT ;  /* 0x00000100faff7812 */ /* 0x000fe2000788c0ff */
[----:B---3--:R0:W-:Y:S02]  /*581c0*/  @P1 STG.E.U8 desc[UR8][R168.64], R0 ;  /* 0x00000000a8001986 */ /* 0x0081e4000c101108 */
[----:B0-----:R-:W-:Y:S02]  /*581d0*/  PRMT R0, R117, 0x7771, RZ ;  /* 0x0000777175007816 */ /* 0x001fe400000000ff */
[----:B------:R-:W3:Y:S04]  /*581e0*/  LDL.LU.64 R168, [R1+0x338] ;  /* 0x0003380001a87983 */ /* 0x000ee80000300a00 */
[----:B----4-:R0:W-:Y:S04]  /*581f0*/  @P2 STG.E.U8 desc[UR8][R174.64], R0 ;  /* 0x00000000ae002986 */ /* 0x0101e8000c101108 */
[----:B0-----:R-:W4:Y:S01]  /*58200*/  LDL.LU.64 R174, [R1+0x330] ;  /* 0x0003300001ae7983 */ /* 0x001f220000300a00 */
[----:B--2---:R-:W-:-:S05]  /*58210*/  PRMT R0, R118, 0x7770, RZ ;  /* 0x0000777076007816 */ /* 0x004fca00000000ff */
[----:B------:R0:W-:Y:S02]  /*58220*/  @P3 STG.E.U8 desc[UR8][R172.64], R0 ;  /* 0x00000000ac003986 */ /* 0x0001e4000c101108 */
[----:B0-----:R-:W-:Y:S02]  /*58230*/  PRMT R0, R118, 0x7771, RZ ;  /* 0x0000777176007816 */ /* 0x001fe400000000ff */
[----:B------:R-:W2:Y:S04]  /*58240*/  LDL.LU.64 R172, [R1+0x328] ;  /* 0x0003280001ac7983 */ /* 0x000ea80000300a00 */
        /* <DEDUP_REMOVED lines=10> */
[----:B0-----:R-:W-:-:S11]  /*582f0*/  PRMT R0, R116, 0x7772, RZ ;  /* 0x0000777274007816 */ /* 0x001fd600000000ff */
[----:B------:R0:W-:Y:S01]  /*58300*/  @P4 STG.E.U8 desc[UR8][R162.64], R0 ;  /* 0x00000000a2004986 */ /* 0x0001e2000c101108 */
[----:B------:R-:W-:Y:S02]  /*58310*/  LOP3.LUT P4, RZ, R7, 0x1, RZ, 0xc0, !PT ;  /* 0x0000000107ff7812 */ /* 0x000fe4000788c0ff */
[----:B------:R-:W-:-:S11]  /*58320*/  PRMT R116, R116, 0x7773, RZ ;  /* 0x0000777374747816 */ /* 0x000fd600000000ff */
[----:B------:R-:W-:Y:S01]  /*58330*/  @P4 STG.E.U8 desc[UR8][R160.64], R116 ;  /* 0x00000074a0004986 */ /* 0x000fe2000c101108 */
[----:B------:R-:W-:Y:S02]  /*58340*/  LOP3.LUT P4, RZ, R5, 0x80000000, RZ, 0xc0, !PT ;  /* 0x8000000005ff7812 */ /* 0x000fe4000788c0ff */
[C---:B0-----:R-:W-:Y:S02]  /*58350*/  PRMT R0, R117.reuse, 0x7772, RZ ;  /* 0x0000777275007816 */ /* 0x041fe400000000ff */
[----:B------:R-:W-:-:S09]  /*58360*/  PRMT R117, R117, 0x7773, RZ ;  /* 0x0000777375757816 */ /* 0x000fd200000000ff */
[----:B------:R-:W-:Y:S01]  /*58370*/  @P4 STG.E.U8 desc[UR8][R166.64], R0 ;  /* 0x00000000a6004986 */ /* 0x000fe2000c101108 */
[----:B------:R-:W-:-:S13]  /*58380*/  LOP3.LUT P4, RZ, R5, 0x40000000, RZ, 0xc0, !PT ;  /* 0x4000000005ff7812 */ /* 0x000fda000788c0ff */
[----:B------:R0:W-:Y:S04]  /*58390*/  @P4 STG.E.U8 desc[UR8][R112.64], R117 ;  /* 0x0000007570004986 */ /* 0x0001e8000c101108 */
[----:B0-----:R-:W2:Y:S01]  /*583a0*/  LDL.LU.64 R112, [R1+0x13b8] ;  /* 0x0013b80001707983 */ /* 0x001ea20000300a00 */
[----:B------:R-:W-:Y:S02]  /*583b0*/  LOP3.LUT P4, RZ, R5, 0x20000000, RZ, 0xc0, !PT ;  /* 0x2000000005ff7812 */ /* 0x000fe4000788c0ff */
[----:B------:R-:W-:Y:S02]  /*583c0*/  PRMT R0, R118, 0x7772, RZ ;  /* 0x0000777276007816 */ /* 0x000fe400000000ff */
[C---:B------:R-:W-:Y:S02]  /*583d0*/  LOP3.LUT P5, RZ, R249.reuse, 0x80000000, RZ, 0xc0, !PT ;  /* 0x80000000f9ff7812 */ /* 0x040fe400078ac0ff */
[----:B------:R-:W-:-:S07]  /*583e0*/  LOP3.LUT P6, RZ, R249, 0x40000000, RZ, 0xc0, !PT ;  /* 0x40000000f9ff7812 */ /* 0x000fce00078cc0ff */
[----:B------:R0:W-:Y:S01]  /*583f0*/  @P4 STG.E.U8 desc[UR8][R164.64], R0 ;  /* 0x00000000a4004986 */ /* 0x0001e2000c101108 */
[----:B------:R-:W-:Y:S02]  /*58400*/  LOP3.LUT P4, RZ, R5, 0x10000000, RZ, 0xc0, !PT ;  /* 0x1000000005ff7812 */ /* 0x000fe4000788c0ff */
[C---:B------:R-:W-:Y:S02]  /*58410*/  LOP3.LUT P0, RZ, R249.reuse, 0x20000000, RZ, 0xc0, !PT ;  /* 0x20000000f9ff7812 */ /* 0x040fe4000780c0ff */
[----:B------:R-:W-:Y:S02]  /*58420*/  PRMT R118, R118, 0x7773, RZ ;  /* 0x0000777376767816 */ /* 0x000fe400000000ff */
[----:B------:R-:W-:Y:S02]  /*58430*/  LOP3.LUT P1, RZ, R249, 0x10000000, RZ, 0xc0, !PT ;  /* 0x10000000f9ff7812 */ /* 0x000fe4000782c0ff */
[----:B0-----:R-:W-:-:S05]  /*58440*/  PRMT R0, R119, 0x7772, RZ ;  /* 0x0000777277007816 */ /* 0x001fca00000000ff */
[----:B------:R-:W-:Y:S01]  /*58450*/  @P4 STG.E.U8 desc[UR8][R170.64], R118 ;  /* 0x00000076aa004986 */ /* 0x000fe2000c101108 */
[----:B------:R-:W-:Y:S02]  /*58460*/  PRMT R119, R119, 0x7773, RZ ;  /* 0x0000777377777816 */ /* 0x000fe400000000ff */
[C---:B------:R-:W-:Y:S02]  /*58470*/  LOP3.LUT P2, RZ, R249.reuse, 0x8000000, RZ, 0xc0, !PT ;  /* 0x08000000f9ff7812 */ /* 0x040fe4000784c0ff */
[----:B------:R-:W-:Y:S01]  /*58480*/  LOP3.LUT P3, RZ, R249, 0x4000000, RZ, 0xc0, !PT ;  /* 0x04000000f9ff7812 */ /* 0x000fe2000786c0ff */
[----:B---3--:R2:W-:Y:S04]  /*58490*/  @P5 STG.E.U8 desc[UR8][R168.64], R0 ;  /* 0x00000000a8005986 */ /* 0x0085e8000c101108 */
[----:B----4-:R-:W-:Y:S01]  /*584a0*/  @P6 STG.E.U8 desc[UR8][R174.64], R119 ;  /* 0x00000077ae006986 */ /* 0x010fe2000c101108 */
[----:B--2---:R-:W-:-:S05]  /*584b0*/  PRMT R0, R112, 0x7770, RZ ;  /* 0x0000777070007816 */ /* 0x004fca00000000ff */
[----:B------:R0:W-:Y:S02]  /*584c0*/  @P0 STG.E.U8 desc[UR8][R172.64], R0 ;  /* 0x00000000ac000986 */ /* 0x0001e4000c101108 */
[----:B0-----:R-:W-:-:S05]  /*584d0*/  PRMT R0, R112, 0x7771, RZ ;  /* 0x0000777170007816 */ /* 0x001fca00000000ff */
        /* <DEDUP_REMOVED lines=37> */
[C---:B------:R-:W-:Y:S02]  /*58730*/  LOP3.LUT P1, RZ, R249.reuse, 0x1000000, RZ, 0xc0, !PT ;  /* 0x01000000f9ff7812 */ /* 0x040fe4000782c0ff */
[----:B------:R-:W-:-:S07]  /*58740*/  LOP3.LUT P2, RZ, R249, 0x800000, RZ, 0xc0, !PT ;  /* 0x00800000f9ff7812 */ /* 0x000fce000784c0ff */
[----:B------:R-:W-:Y:S02]  /*58750*/  @P4 LOP3.LUT R5, R5, 0x4000000, RZ, 0xfc, !PT ;  /* 0x0400000005054812 */ /* 0x000fe400078efcff */
[C---:B------:R-:W-:Y:S02]  /*58760*/  LOP3.LUT P4, RZ, R249.reuse, 0x100000, RZ, 0xc0, !PT ;  /* 0x00100000f9ff7812 */ /* 0x040fe4000788c0ff */
[----:B------:R-:W-:Y:S02]  /*58770*/  LOP3.LUT P3, RZ, R249, 0x400000, RZ, 0xc0, !PT ;  /* 0x00400000f9ff7812 */ /* 0x000fe4000786c0ff */
[----:B------:R-:W-:-:S09]  /*58780*/  LOP3.LUT R5, R5, 0xf7ffffff, RZ, 0xc0, !PT ;  /* 0xf7ffffff05057812 */ /* 0x000fd200078ec0ff */
[----:B------:R-:W-:Y:S02]  /*58790*/  @P4 LOP3.LUT R5, R5, 0x8000000, RZ, 0xfc, !PT ;  /* 0x0800000005054812 */ /* 0x000fe400078efcff */
[----:B------:R-:W-:Y:S02]  /*587a0*/  LOP3.LUT P4, RZ, R249, 0x200000, RZ, 0xc0, !PT ;  /* 0x00200000f9ff7812 */ /* 0x000fe4000788c0ff */
[----:B--2---:R-:W-:-:S05]  /*587b0*/  PRMT R0, R114, 0x7770, RZ ;  /* 0x0000777072007816 */ /* 0x004fca00000000ff */
[----:B---3--:R0:W-:Y:S02]  /*587c0*/  @P0 STG.E.U8 desc[UR8][R164.64], R0 ;  /* 0x00000000a4000986 */ /* 0x0081e4000c101108 */
[----:B0-----:R-:W-:Y:S02]  /*587d0*/  PRMT R0, R114, 0x7771, RZ ;  /* 0x0000777172007816 */ /* 0x001fe400000000ff */
[----:B------:R-:W2:Y:S04]  /*587e0*/  LDL.LU.64 R164, [R1+0x2a8] ;  /* 0x0002a80001a47983 */ /* 0x000ea80000300a00 */
[----:B----4-:R0:W-:Y:S02]  /*587f0*/  @P1 STG.E.U8 desc[UR8][R170.64], R0 ;  /* 0x00000000aa001986 */ /* 0x0101e4000c101108 */
[----:B0-----:R-:W-:-:S02]  /*58800*/  PRMT R0, R115, 0x7770, RZ ;  /* 0x0000777073007816 */ /* 0x001fc400000000ff */
[----:B------:R-:W3:Y:S04]  /*58810*/  LDL.LU.64 R170, [R1+0x2a0] ;  /* 0x0002a00001aa7983 */ /* 0x000ee80000300a00 */
[----:B------:R0:W-:Y:S02]  /*58820*/  @P2 STG.E.U8 desc[UR8][R168.64], R0 ;  /* 0x00000000a8002986 */ /* 0x0001e4000c101108 */
[----:B0-----:R-:W-:Y:S02]  /*58830*/  PRMT R0, R115, 0x7771, RZ ;  /* 0x0000777173007816 */ /* 0x001fe400000000ff */
[----:B------:R-:W4:Y:S04]  /*58840*/  LDL.LU.64 R168, [R1+0x298] ;  /* 0x0002980001a87983 */ /* 0x000f280000300a00 */
[----:B------:R0:W-:Y:S02]  /*58850*/  @P3 STG.E.U8 desc[UR8][R174.64], R0 ;  /* 0x00000000ae003986 */ /* 0x0001e4000c101108 */
[----:B0-----:R-:W-:-:S02]  /*58860*/  PRMT R0, R112, 0x7772, RZ ;  /* 0x0000777270007816 */ /* 0x001fc400000000ff */
[----:B------:R-:W4:Y:S04]  /*58870*/  LDL.LU.64 R174, [R1+0x290] ;  /* 0x0002900001ae7983 */ /* 0x000f280000300a00 */
[----:B------:R0:W-:Y:S01]  /*58880*/  @P4 STG.E.U8 desc[UR8][R172.64], R0 ;  /* 0x00000000ac004986 */ /* 0x0001e2000c101108 */
[----:B------:R-:W-:Y:S02]  /*58890*/  LOP3.LUT P4, RZ, R5, 0x8000000, RZ, 0xc0, !PT ;  /* 0x0800000005ff7812 */ /* 0x000fe4000788c0ff */
        /* <DEDUP_REMOVED lines=11> */
[----:B------:R-:W-:Y:S01]  /*58950*/  @P4 STG.E.U8 desc[UR8][R162.64], R113 ;  /* 0x00000071a2004986 */ /* 0x000fe2000c101108 */
[----:B------:R-:W-:-:S02]  /*58960*/  LOP3.LUT P4, RZ, R5, 0x1000000, RZ, 0xc0, !PT ;  /* 0x0100000005ff7812 */ /* 0x000fc4000788c0ff */
[----:B------:R-:W-:-:S11]  /*58970*/  PRMT R114, R114, 0x7773, RZ ;  /* 0x0000777372727816 */ /* 0x000fd600000000ff */
[----:B------:R0:W-:Y:S01]  /*58980*/  @P4 STG.E.U8 desc[UR8][R108.64], R0 ;  /* 0x000000006c004986 */ /* 0x0001e2000c101108 */
[----:B------:R-:W-:-:S03]  /*58990*/  LOP3.LUT P4, RZ, R5, 0x800000, RZ, 0xc0, !PT ;  /* 0x0080000005ff7812 */ /* 0x000fc6000788c0ff */
[----:B0-----:R-:W2:Y:S10]  /*589a0*/  LDL.LU.64 R108, [R1+0x13a8] ;  /* 0x0013a800016c7983 */ /* 0x001eb40000300a00 */
[----:B------:R-:W-:Y:S01]  /*589b0*/  @P4 STG.E.U8 desc[UR8][R160.64], R114 ;  /* 0x00000072a0004986 */ /* 0x000fe2000c101108 */
[----:B------:R-:W-:-:S02]  /*589c0*/  LOP3.LUT P4, RZ, R5, 0x400000, RZ, 0xc0, !PT ;  /* 0x0040000005ff7812 */ /* 0x000fc4000788c0ff */
[----:B------:R-:W-:-:S11]  /*589d0*/  PRMT R0, R115, 0x7772, RZ ;  /* 0x0000777273007816 */ /* 0x000fd600000000ff */
[----:B------:R0:W-:Y:S04]  /*589e0*/  @P4 STG.E.U8 desc[UR8][R110.64], R0 ;  /* 0x000000006e004986 */ /* 0x0001e8000c101108 */
[----:B0-----:R-:W4:Y:S01]  /*589f0*/  LDL.LU.64 R110, [R1+0x13a0] ;  /* 0x0013a000016e7983 */ /* 0x001f220000300a00 */
[----:B------:R-:W-:Y:S02]  /*58a00*/  LOP3.LUT P4, RZ, R5, 0x200000, RZ, 0xc0, !PT ;  /* 0x0020000005ff7812 */ /* 0x000fe4000788c0ff */
[----:B------:R-:W-:Y:S02]  /*58a10*/  PRMT R115, R115, 0x7773, RZ ;  /* 0x0000777373737816 */ /* 0x000fe400000000ff */
[----:B------:R-:W-:-:S09]  /*58a20*/  LOP3.LUT P5, RZ, R249, 0x1000, RZ, 0xc0, !PT ;  /* 0x00001000f9ff7812 */ /* 0x000fd200078ac0ff */
[----:B------:R-:W-:Y:S01]  /*58a30*/  @P4 STG.E.U8 desc[UR8][R166.64], R115 ;  /* 0x00000073a6004986 */ /* 0x000fe2000c101108 */
[----:B------:R-:W-:Y:S02]  /*58a40*/  LOP3.LUT P4, RZ, R5, 0x100000, RZ, 0xc0, !PT ;  /* 0x0010000005ff7812 */ /* 0x000fe4000788c0ff */
[C---:B------:R-:W-:Y:S02]  /*58a50*/  LOP3.LUT P6, RZ, R249.reuse, 0x800, RZ, 0xc0, !PT ;  /* 0x00000800f9ff7812 */ /* 0x040fe400078cc0ff */
[C---:B------:R-:W-:Y:S02]  /*58a60*/  LOP3.LUT P0, RZ, R249.reuse, 0x400, RZ, 0xc0, !PT ;  /* 0x00000400f9ff7812 */ /* 0x040fe4000780c0ff */
[C---:B------:R-:W-:Y:S02]  /*58a70*/  LOP3.LUT P1, RZ, R249.reuse, 0x200, RZ, 0xc0, !PT ;  /* 0x00000200f9ff7812 */ /* 0x040fe4000782c0ff */
[C---:B------:R-:W-:Y:S02]  /*58a80*/  LOP3.LUT P2, RZ, R249.reuse, 0x100, RZ, 0xc0, !PT ;  /* 0x00000100f9ff7812 */ /* 0x040fe4000784c0ff */
[----:B------:R-:W-:-:S02]  /*58a90*/  LOP3.LUT P3, RZ, R249, 0x80, RZ, 0xc0, !PT ;  /* 0x00000080f9ff7812 */ /* 0x000fc4000786c0ff */
[----:B------:R-:W-:Y:S02]  /*58aa0*/  LOP3.LUT R5, R5, 0xffffefff, RZ, 0xc0, !PT ;  /* 0xffffefff05057812 */ /* 0x000fe400078ec0ff */
[----:B--2---:R-:W-:-:S05]  /*58ab0*/  PRMT R0, R108, 0x7770, RZ ;  /* 0x000077706c007816 */ /* 0x004fca00000000ff */
[----:B------:R0:W-:Y:S02]  /*58ac0*/  @P4 STG.E.U8 desc[UR8][R164.64], R0 ;  /* 0x00000000a4004986 */ /* 0x0001e4000c101108 */
[----:B0-----:R-:W-:-:S05]  /*58ad0*/  PRMT R0, R108, 0x7771, RZ ;  /* 0x000077716c007816 */ /* 0x001fca00000000ff */
[----:B---3--:R0:W-:Y:S02]  /*58ae0*/  @P5 STG.E.U8 desc[UR8][R170.64], R0 ;  /* 0x00000000aa005986 */ /* 0x0081e4000c101108 */
[C---:B0-----:R-:W-:Y:S02]  /*58af0*/  PRMT R0, R109.reuse, 0x7770, RZ ;  /* 0x000077706d007816 */ /* 0x041fe400000000ff */
[----:B------:R-:W2:Y:S04]  /*58b00*/  LDL.LU.64 R170, [R1+0x270] ;  /* 0x0002700001aa7983 */ /* 0x000ea80000300a00 */
[----:B----4-:R0:W-:Y:S02]  /*58b10*/  @P6 STG.E.U8 desc[UR8][R168.64], R0 ;  /* 0x00000000a8006986 */ /* 0x0101e4000c101108 */
[----:B0-----:R-:W-:-:S02]  /*58b20*/  PRMT R0, R109, 0x7771, RZ ;  /* 0x000077716d007816 */ /* 0x001fc400000000ff */
[----:B------:R-:W3:Y:S04]  /*58b30*/  LDL.LU.64 R168, [R1+0x268] ;  /* 0x0002680001a87983 */ /* 0x000ee80000300a00 */
[----:B------:R0:W-:Y:S02]  /*58b40*/  @P0 STG.E.U8 desc[UR8][R174.64], R0 ;  /* 0x00000000ae000986 */ /* 0x0001e4000c101108 */
[C---:B0-----:R-:W-:Y:S02]  /*58b50*/  PRMT R0, R110.reuse, 0x7770, RZ ;  /* 0x000077706e007816 */ /* 0x041fe400000000ff */
[----:B------:R-:W4:Y:S04]  /*58b60*/  LDL.LU.64 R174, [R1+0x260] ;  /* 0x0002600001ae7983 */ /* 0x000f280000300a00 */
[----:B------:R0:W-:Y:S02]  /*58b70*/  @P1 STG.E.U8 desc[UR8][R172.64], R0 ;  /* 0x00000000ac001986 */ /* 0x0001e4000c101108 */
[----:B0-----:R-:W-:-:S02]  /*58b80*/  PRMT R0, R110, 0x7771, RZ ;  /* 0x000077716e007816 */ /* 0x001fc400000000ff */
[----:B------:R-:W4:Y:S04]  /*58b90*/  LDL.LU.64 R172, [R1+0x258] ;  /* 0x0002580001ac7983 */ /* 0x000f280000300a00 */
[----:B------:R0:W-:Y:S04]  /*58ba0*/  @P2 STG.E.U8 desc[UR8][R176.64], R0 ;  /* 0x00000000b0002986 */ /* 0x0001e8000c101108 */
[----:B0-----:R-:W4:Y:S01]  /*58bb0*/  LDL.LU.64 R176, [R1+0x250] ;  /* 0x0002500001b07983 */ /* 0x001f220000300a00 */
[----:B------:R-:W-:-:S05]  /*58bc0*/  PRMT R0, R111, 0x7770, RZ ;  /* 0x000077706f007816 */ /* 0x000fca00000000ff */
[----:B------:R0:W-:Y:S04]  /*58bd0*/  @P3 STG.E.U8 desc[UR8][R178.64], R0 ;  /* 0x00000000b2003986 */ /* 0x0001e8000c101108 */
[----:B0-----:R-:W4:Y:S04]  /*58be0*/  LDL.LU.64 R178, [R1+0x240] ;  /* 0x0002400001b27983 */ /* 0x001f280000300a00 */
[----:B------:R-:W4:Y:S01]  /*58bf0*/  LDL.LU.64 R156, [R1+0x238] ;  /* 0x00023800019c7983 */ /* 0x000f220000300a00 */
[----:B------:R-:W-:Y:S02]  /*58c00*/  LOP3.LUT P4, RZ, R248, 0x4000000, RZ, 0xc0, !PT ;  /* 0x04000000f8ff7812 */ /* 0x000fe4000788c0ff */
[C---:B------:R-:W-:Y:S01]  /*58c10*/  LOP3.LUT P0, RZ, R249.reuse, 0x40, RZ, 0xc0, !PT ;  /* 0x00000040f9ff7812 */ /* 0x040fe2000780c0ff */
[----:B------:R-:W4:Y:S01]  /*58c20*/  LDL.LU.64 R162, [R1+0x228] ;  /* 0x0002280001a27983 */ /* 0x000f220000300a00 */
[----:B------:R-:W-:-:S02]  /*58c30*/  LOP3.LUT P1, RZ, R249, 0x20, RZ, 0xc0, !PT ;  /* 0x00000020f9ff7812 */ /* 0x000fc4000782c0ff */
[----:B------:R-:W-:Y:S01]  /*58c40*/  PRMT R0, R111, 0x7771, RZ ;  /* 0x000077716f007816 */ /* 0x000fe200000000ff */
[----:B------:R-:W4:Y:S01]  /*58c50*/  LDL.LU.64 R160, [R1+0x220] ;  /* 0x0002200001a07983 */ /* 0x000f220000300a00 */
[C---:B------:R-:W-:Y:S02]  /*58c60*/  LOP3.LUT P2, RZ, R249.reuse, 0x10, RZ, 0xc0, !PT ;  /* 0x00000010f9ff7812 */ /* 0x040fe4000784c0ff */
[----:B------:R-:W-:Y:S01]  /*58c70*/  LOP3.LUT P3, RZ, R249, 0x8, RZ, 0xc0, !PT ;  /* 0x00000008f9ff7812 */ /* 0x000fe2000786c0ff */
[----:B------:R-:W4:Y:S02]  /*58c80*/  LDL.LU.64 R166, [R1+0x218] ;  /* 0x0002180001a67983 */ /* 0x000f240000300a00 */
[----:B------:R-:W-:Y:S02]  /*58c90*/  @P4 LOP3.LUT R5, R5, 0x1000, RZ, 0xfc, !PT ;  /* 0x0000100005054812 */ /* 0x000fe400078efcff */
[----:B------:R-:W-:Y:S01]  /*58ca0*/  LOP3.LUT P4, RZ, R248, 0x8000000, RZ, 0xc0, !PT ;  /* 0x08000000f8ff7812 */ /* 0x000fe2000788c0ff */
[----:B------:R-:W4:Y:S01]  /*58cb0*/  LDL.LU.64 R164, [R1+0x210] ;  /* 0x0002100001a47983 */ /* 0x000f220000300a00 */
        /* <DEDUP_REMOVED lines=21> */
[----:B--2---:R0:W-:Y:S02]  /*58e10*/  @P0 STG.E.U8 desc[UR8][R170.64], R0 ;  /* 0x00000000aa000986 */ /* 0x0041e4000c101108 */
[C---:B0-----:R-:W-:Y:S02]  /*58e20*/  PRMT R0, R108.reuse, 0x7772, RZ ;  /* 0x000077726c007816 */ /* 0x041fe400000000ff */
[----:B------:R-:W2:Y:S01]  /*58e30*/  LDL.LU.64 R170, [R1+0x208] ;  /* 0x0002080001aa7983 */ /* 0x000ea20000300a00 */
[----:B------:R-:W-:-:S03]  /*58e40*/  PRMT R108, R108, 0x7773, RZ ;  /* 0x000077736c6c7816 */ /* 0x000fc600000000ff */
[----:B---3--:R0:W-:Y:S02]  /*58e50*/  @P1 STG.E.U8 desc[UR8][R168.64], R0 ;  /* 0x00000000a8001986 */ /* 0x0081e4000c101108 */
[C---:B0-----:R-:W-:Y:S02]  /*58e60*/  PRMT R0, R109.reuse, 0x7772, RZ ;  /* 0x000077726d007816 */ /* 0x041fe400000000ff */
[----:B------:R-:W3:Y:S01]  /*58e70*/  LDL.LU.64 R168, [R1+0x200] ;  /* 0x0002000001a87983 */ /* 0x000ee20000300a00 */
[----:B------:R-:W-:-:S03]  /*58e80*/  PRMT R109, R109, 0x7773, RZ ;  /* 0x000077736d6d7816 */ /* 0x000fc600000000ff */
[----:B----4-:R0:W-:Y:S04]  /*58e90*/  @P2 STG.E.U8 desc[UR8][R174.64], R108 ;  /* 0x0000006cae002986 */ /* 0x0101e8000c101108 */
[----:B0-----:R-:W4:Y:S04]  /*58ea0*/  LDL.LU.64 R174, [R1+0x1f8] ;  /* 0x0001f80001ae7983 */ /* 0x001f280000300a00 */
[----:B------:R0:W-:Y:S04]  /*58eb0*/  @P3 STG.E.U8 desc[UR8][R172.64], R0 ;  /* 0x00000000ac003986 */ /* 0x0001e8000c101108 */
[----:B------:R-:W-:Y:S01]  /*58ec0*/  @P4 STG.E.U8 desc[UR8][R176.64], R109 ;  /* 0x0000006db0004986 */ /* 0x000fe2000c101108 */
[----:B------:R-:W-:-:S02]  /*58ed0*/  LOP3.LUT P4, RZ, R5, 0x80000, RZ, 0xc0, !PT ;  /* 0x0008000005ff7812 */ /* 0x000fc4000788c0ff */
[----:B0-----:R-:W-:-:S11]  /*58ee0*/  PRMT R0, R110, 0x7772, RZ ;  /* 0x000077726e007816 */ /* 0x001fd600000000ff */
[----:B------:R0:W-:Y:S01]  /*58ef0*/  @P4 STG.E.U8 desc[UR8][R104.64], R0 ;  /* 0x0000000068004986 */ /* 0x0001e2000c101108 */
[----:B------:R-:W-:-:S03]  /*58f00*/  LOP3.LUT P4, RZ, R5, 0x40000, RZ, 0xc0, !PT ;  /* 0x0004000005ff7812 */ /* 0x000fc6000788c0ff */
[----:B0-----:R-:W2:Y:S01]  /*58f10*/  LDL.LU.64 R104, [R1+0x1398] ;  /* 0x0013980001687983 */ /* 0x001ea20000300a00 */
[----:B------:R-:W-:Y:S02]  /*58f20*/  PRMT R110, R110, 0x7773, RZ ;  /* 0x000077736e6e7816 */ /* 0x000fe400000000ff */
[----:B------:R-:W-:Y:S01]  /*58f30*/  PRMT R0, R111, 0x7772, RZ ;  /* 0x000077726f007816 */ /* 0x000fe200000000ff */
[----:B------:R-:W4:Y:S06]  /*58f40*/  LDL.LU.64 R172, [R1+0x1f0] ;  /* 0x0001f00001ac7983 */ /* 0x000f2c0000300a00 */
[----:B------:R0:W-:Y:S01]  /*58f50*/  @P4 STG.E.U8 desc[UR8][R178.64], R110 ;  /* 0x0000006eb2004986 */ /* 0x0001e2000c101108 */
[----:B------:R-:W-:-:S02]  /*58f60*/  LOP3.LUT P4, RZ, R5, 0x20000, RZ, 0xc0, !PT ;  /* 0x0002000005ff7812 */ /* 0x000fc4000788c0ff */
[----:B------:R-:W-:Y:S01]  /*58f70*/  PRMT R111, R111, 0x7773, RZ ;  /* 0x000077736f6f7816 */ /* 0x000fe200000000ff */
[----:B------:R-:W4:Y:S04]  /*58f80*/  LDL.LU.64 R176, [R1+0x1e8] ;  /* 0x0001e80001b07983 */ /* 0x000f280000300a00 */
[----:B0-----:R-:W4:Y:S06]  /*58f90*/  LDL.LU.64 R178, [R1+0x1e0] ;  /* 0x0001e00001b27983 */ /* 0x001f2c0000300a00 */
        /* <DEDUP_REMOVED lines=20> */
[----:B---3--:R-:W-:-:S05]  /*590e0*/  PRMT R0, R106, 0x7770, RZ ;  /* 0x000077706a007816 */ /* 0x008fca00000000ff */
[----:B------:R0:W-:Y:S02]  /*590f0*/  @P5 STG.E.U8 desc[UR8][R170.64], R0 ;  /* 0x00000000aa005986 */ /* 0x0001e4000c101108 */
[----:B0-----:R-:W-:-:S05]  /*59100*/  PRMT R0, R106, 0x7771, RZ ;  /* 0x000077716a007816 */ /* 0x001fca00000000ff */
[----:B------:R0:W-:Y:S02]  /*59110*/  @P6 STG.E.U8 desc[UR8][R168.64], R0 ;  /* 0x00000000a8006986 */ /* 0x0001e4000c101108 */
[C---:B0-----:R-:W-:Y:S02]  /*59120*/  PRMT R0, R107.reuse, 0x7770, RZ ;  /* 0x000077706b007816 */ /* 0x041fe400000000ff */
[----:B------:R-:W2:Y:S04]  /*59130*/  LDL.LU.64 R168, [R1+0x1d8] ;  /* 0x0001d80001a87983 */ /* 0x000ea80000300a00 */
[----:B----4-:R0:W-:Y:S02]  /*59140*/  @P0 STG.E.U8 desc[UR8][R174.64], R0 ;  /* 0x00000000ae000986 */ /* 0x0101e4000c101108 */
[----:B0-----:R-:W-:-:S02]  /*59150*/  PRMT R0, R107, 0x7771, RZ ;  /* 0x000077716b007816 */ /* 0x001fc400000000ff */
[----:B------:R-:W3:Y:S04]  /*59160*/  LDL.LU.64 R174, [R1+0x1d0] ;  /* 0x0001d00001ae7983 */ /* 0x000ee80000300a00 */
[----:B------:R0:W-:Y:S04]  /*59170*/  @P1 STG.E.U8 desc[UR8][R172.64], R0 ;  /* 0x00000000ac001986 */ /* 0x0001e8000c101108 */
[----:B0-----:R-:W4:Y:S01]  /*59180*/  LDL.LU.64 R172, [R1+0x1c8] ;  /* 0x0001c80001ac7983 */ /* 0x001f220000300a00 */
[----:B------:R-:W-:Y:S02]  /*59190*/  LOP3.LUT P2, RZ, R248, 0x200000, RZ, 0xc0, !PT ;  /* 0x00200000f8ff7812 */ /* 0x000fe4000784c0ff */
[----:B------:R-:W-:-:S02]  /*591a0*/  PRMT R0, R104, 0x7772, RZ ;  /* 0x0000777268007816 */ /* 0x000fc400000000ff */
[C---:B------:R-:W-:Y:S02]  /*591b0*/  LOP3.LUT P3, RZ, R248.reuse, 0x100000, RZ, 0xc0, !PT ;  /* 0x00100000f8ff7812 */ /* 0x040fe4000786c0ff */
[----:B------:R-:W-:Y:S02]  /*591c0*/  LOP3.LUT P0, RZ, R248, 0x80000, RZ, 0xc0, !PT ;  /* 0x00080000f8ff7812 */ /* 0x000fe4000780c0ff */
[----:B------:R-:W-:-:S05]  /*591d0*/  PRMT R104, R104, 0x7773, RZ ;  /* 0x0000777368687816 */ /* 0x000fca00000000ff */
[----:B------:R0:W-:Y:S01]  /*591e0*/  @P2 STG.E.U8 desc[UR8][R176.64], R0 ;  /* 0x00000000b0002986 */ /* 0x0001e2000c101108 */
[C---:B------:R-:W-:Y:S02]  /*591f0*/  LOP3.LUT P1, RZ, R248.reuse, 0x40000, RZ, 0xc0, !PT ;  /* 0x00040000f8ff7812 */ /* 0x040fe4000782c0ff */
[C---:B------:R-:W-:Y:S01]  /*59200*/  LOP3.LUT P2, RZ, R248.reuse, 0x20000, RZ, 0xc0, !PT ;  /* 0x00020000f8ff7812 */ /* 0x040fe2000784c0ff */
[----:B------:R1:W-:Y:S04]  /*59210*/  @P3 STG.E.U8 desc[UR8][R178.64], R104 ;  /* 0x00000068b2003986 */ /* 0x0003e8000c101108 */
[----:B0-----:R-:W4:Y:S01]  /*59220*/  LDL.LU.64 R176, [R1+0x1b8] ;  /* 0x0001b80001b07983 */ /* 0x001f220000300a00 */
[----:B------:R-:W-:Y:S02]  /*59230*/  LOP3.LUT P3, RZ, R248, 0x10000, RZ, 0xc0, !PT ;  /* 0x00010000f8ff7812 */ /* 0x000fe4000786c0ff */
[C---:B------:R-:W-:Y:S01]  /*59240*/  PRMT R0, R105.reuse, 0x7772, RZ ;  /* 0x0000777269007816 */ /* 0x040fe200000000ff */
[----:B-1----:R-:W4:Y:S01]  /*59250*/  LDL.LU.64 R178, [R1+0x1b0] ;  /* 0x0001b00001b27983 */ /* 0x002f220000300a00 */
[----:B------:R-:W-:-:S03]  /*59260*/  PRMT R105, R105, 0x7773, RZ ;  /* 0x0000777369697816 */ /* 0x000fc600000000ff */
        /* <DEDUP_REMOVED lines=10> */
[----:B------:R-:W-:Y:S01]  /*59310*/  @P4 LOP3.LUT R5, R5, 0x20, RZ, 0xfc, !PT ;  /* 0x0000002005054812 */ /* 0x000fe200078efcff */
[----:B--2---:R0:W-:Y:S02]  /*59320*/  @P0 STG.E.U8 desc[UR8][R168.64], R0 ;  /* 0x00000000a8000986 */ /* 0x0041e4000c101108 */
[C---:B0-----:R-:W-:Y:S02]  /*59330*/  PRMT R0, R106.reuse, 0x7772, RZ ;  /* 0x000077726a007816 */ /* 0x041fe400000000ff */
[----:B------:R-:W-:Y:S01]  /*59340*/  PRMT R106, R106, 0x7773, RZ ;  /* 0x000077736a6a7816 */ /* 0x000fe200000000ff */
[----:B---3--:R-:W-:Y:S04]  /*59350*/  @P1 STG.E.U8 desc[UR8][R174.64], R105 ;  /* 0x00000069ae001986 */ /* 0x008fe8000c101108 */
[----:B----4-:R-:W-:Y:S04]  /*59360*/  @P2 STG.E.U8 desc[UR8][R172.64], R0 ;  /* 0x00000000ac002986 */ /* 0x010fe8000c101108 */
[----:B------:R0:W-:Y:S04]  /*59370*/  @P3 STG.E.U8 desc[UR8][R100.64], R106 ;  /* 0x0000006a64003986 */ /* 0x0001e8000c101108 */
[----:B0-----:R-:W2:Y:S01]  /*59380*/  LDL.LU.64 R100, [R1+0x1388] ;  /* 0x0013880001647983 */ /* 0x001ea20000300a00 */
[----:B------:R-:W-:-:S02]  /*59390*/  LOP3.LUT P4, RZ, R248, 0x200, RZ, 0xc0, !PT ;  /* 0x00000200f8ff7812 */ /* 0x000fc4000788c0ff */
[----:B------:R-:W-:Y:S01]  /*593a0*/  LOP3.LUT R5, R5, 0xffffffbf, RZ, 0xc0, !PT ;  /* 0xffffffbf05057812 */ /* 0x000fe200078ec0ff */
[----:B------:R-:W3:Y:S01]  /*593b0*/  LDL.LU.64 R170, [R1+0x178] ;  /* 0x0001780001aa7983 */ /* 0x000ee20000300a00 */
[----:B------:R-:W-:-:S09]  /*593c0*/  PRMT R0, R107, 0x7772, RZ ;  /* 0x000077726b007816 */ /* 0x000fd200000000ff */
[----:B------:R-:W-:Y:S01]  /*593d0*/  @P4 LOP3.LUT R5, R5, 0x40, RZ, 0xfc, !PT ;  /* 0x0000004005054812 */ /* 0x000fe200078efcff */
[----:B------:R-:W4:Y:S01]  /*593e0*/  LDL.LU.64 R168, [R1+0x170] ;  /* 0x0001700001a87983 */ /* 0x000f220000300a00 */
[----:B------:R-:W-:Y:S02]  /*593f0*/  LOP3.LUT P4, RZ, R248, 0x400, RZ, 0xc0, !PT ;  /* 0x00000400f8ff7812 */ /* 0x000fe4000788c0ff */
[----:B------:R-:W-:Y:S01]  /*59400*/  LOP3.LUT R5, R5, 0xffffff7f, RZ, 0xc0, !PT ;  /* 0xffffff7f05057812 */ /* 0x000fe200078ec0ff */
[----:B------:R-:W4:Y:S01]  /*59410*/  LDL.LU.64 R174, [R1+0x168] ;  /* 0x0001680001ae7983 */ /* 0x000f220000300a00 */
[----:B------:R-:W-:-:S03]  /*59420*/  PRMT R107, R107, 0x7773, RZ ;  /* 0x000077736b6b7816 */ /* 0x000fc600000000ff */
[----:B------:R-:W4:Y:S06]  /*59430*/  LDL.LU.64 R172, [R1+0x158] ;  /* 0x0001580001ac7983 */ /* 0x000f2c0000300a00 */
        /* <DEDUP_REMOVED lines=14> */
[----:B------:R0:W-:Y:S01]  /*59520*/  @P4 STG.E.U8 desc[UR8][R176.64], R0 ;  /* 0x00000000b0004986 */ /* 0x0001e2000c101108 */
[----:B------:R-:W-:-:S03]  /*59530*/  LOP3.LUT P4, RZ, R5, 0x800, RZ, 0xc0, !PT ;  /* 0x0000080005ff7812 */ /* 0x000fc6000788c0ff */
[----:B0-----:R-:W4:Y:S10]  /*59540*/  LDL.LU.64 R176, [R1+0xb08] ;  /* 0x000b080001b07983 */ /* 0x001f340000300a00 */
[----:B------:R-:W-:Y:S01]  /*59550*/  @P4 STG.E.U8 desc[UR8][R178.64], R107 ;  /* 0x0000006bb2004986 */ /* 0x000fe2000c101108 */
[----:B------:R-:W-:-:S02]  /*59560*/  LOP3.LUT P4, RZ, R5, 0x400, RZ, 0xc0, !PT ;  /* 0x0000040005ff7812 */ /* 0x000fc4000788c0ff */
[----:B--2---:R-:W-:-:S11]  /*59570*/  PRMT R0, R100, 0x7770, RZ ;  /* 0x0000777064007816 */ /* 0x004fd600000000ff */
[----:B------:R0:W-:Y:S04]  /*59580*/  @P4 STG.E.U8 desc[UR8][R102.64], R0 ;  /* 0x0000000066004986 */ /* 0x0001e8000c101108 */
[----:B0-----:R-:W2:Y:S04]  /*59590*/  LDL.LU.64 R102, [R1+0x1380] ;  /* 0x0013800001667983 */ /* 0x001ea80000300a00 */
[----:B------:R-:W4:Y:S01]  /*595a0*/  LDL.LU.64 R178, [R1+0xb18] ;  /* 0x000b180001b27983 */ /* 0x000f220000300a00 */
        /* <DEDUP_REMOVED lines=23> */
[----:B---3--:R0:W-:Y:S02]  /*59720*/  @P4 STG.E.U8 desc[UR8][R170.64], R0 ;  /* 0x00000000aa004986 */ /* 0x0081e4000c101108 */
[----:B0-----:R-:W-:-:S05]  /*59730*/  PRMT R0, R103, 0x7771, RZ ;  /* 0x0000777167007816 */ /* 0x001fca00000000ff */
[----:B----4-:R0:W-:Y:S02]  /*59740*/  @P5 STG.E.U8 desc[UR8][R168.64], R0 ;  /* 0x00000000a8005986 */ /* 0x0101e4000c101108 */
[C---:B0-----:R-:W-:Y:S02]  /*59750*/  PRMT R0, R100.reuse, 0x7772, RZ ;  /* 0x0000777264007816 */ /* 0x041fe400000000ff */
[----:B------:R-:W-:-:S03]  /*59760*/  PRMT R100, R100, 0x7773, RZ ;  /* 0x0000777364647816 */ /* 0x000fc600000000ff */
[----:B------:R-:W-:Y:S04]  /*59770*/  @P6 STG.E.U8 desc[UR8][R174.64], R0 ;  /* 0x00000000ae006986 */ /* 0x000fe8000c101108 */
[----:B------:R0:W-:Y:S04]  /*59780*/  @P0 STG.E.U8 desc[UR8][R246.64], R100 ;  /* 0x00000064f6000986 */ /* 0x0001e8000c101108 */
[----:B0-----:R-:W2:Y:S01]  /*59790*/  LDL.LU.64 R246, [R1+0x1378] ;  /* 0x0013780001f67983 */ /* 0x001ea20000300a00 */
[----:B------:R-:W-:Y:S02]  /*597a0*/  LOP3.LUT P0, RZ, R248, 0x1, RZ, 0xc0, !PT ;  /* 0x00000001f8ff7812 */ /* 0x000fe4000780c0ff */
[C---:B------:R-:W-:Y:S01]  /*597b0*/  PRMT R0, R101.reuse, 0x7772, RZ ;  /* 0x0000777265007816 */ /* 0x040fe200000000ff */
[----:B------:R-:W3:Y:S01]  /*597c0*/  LDL.LU.64 R174, [R1+0xb28] ;  /* 0x000b280001ae7983 */ /* 0x000ee20000300a00 */
[----:B------:R-:W-:-:S03]  /*597d0*/  PRMT R101, R101, 0x7773, RZ ;  /* 0x0000777365657816 */ /* 0x000fc600000000ff */
[----:B------:R0:W-:Y:S04]  /*597e0*/  @P1 STG.E.U8 desc[UR8][R172.64], R0 ;  /* 0x00000000ac001986 */ /* 0x0001e8000c101108 */
[----:B------:R1:W-:Y:S01]  /*597f0*/  @P2 STG.E.U8 desc[UR8][R176.64], R101 ;  /* 0x00000065b0002986 */ /* 0x0003e2000c101108 */
[----:B0-----:R-:W-:-:S03]  /*59800*/  PRMT R0, R102, 0x7772, RZ ;  /* 0x0000777266007816 */ /* 0x001fc600000000ff */
[----:B------:R-:W4:Y:S01]  /*59810*/  LDL.LU.64 R172, [R1+0xb30] ;  /* 0x000b300001ac7983 */ /* 0x000f220000300a00 */
[----:B------:R-:W-:-:S03]  /*59820*/  PRMT R102, R102, 0x7773, RZ ;  /* 0x0000777366667816 */ /* 0x000fc600000000ff */
[----:B------:R0:W-:Y:S04]  /*59830*/  @P3 STG.E.U8 desc[UR8][R178.64], R0 ;  /* 0x00000000b2003986 */ /* 0x0001e8000c101108 */
[----:B-1----:R-:W4:Y:S04]  /*59840*/  LDL.LU.64 R176, [R1+0xb38] ;  /* 0x000b380001b07983 */ /* 0x002f280000300a00 */
[----:B------:R1:W-:Y:S04]  /*59850*/  @P0 STG.E.U8 desc[UR8][R96.64], R102 ;  /* 0x0000006660000986 */ /* 0x0003e8000c101108 */
[----:B0-----:R-:W4:Y:S04]  /*59860*/  LDL.LU.64 R178, [R1+0xb48] ;  /* 0x000b480001b27983 */ /* 0x001f280000300a00 */
[----:B-1----:R-:W4:Y:S01]  /*59870*/  LDL.LU.64 R96, [R1+0x1370] ;  /* 0x0013700001607983 */ /* 0x002f220000300a00 */
[----:B------:R-:W-:-:S02]  /*59880*/  LOP3.LUT R8, R8, 0xefffffff, RZ, 0xc0, !PT ;  /* 0xefffffff08087812 */ /* 0x000fc400078ec0ff */
[----:B------:R-:W-:Y:S01]  /*59890*/  LOP3.LUT R5, R5, 0xfffffffe, RZ, 0xc0, !PT ;  /* 0xfffffffe05057812 */ /* 0x000fe200078ec0ff */
[----:B------:R-:W4:Y:S01]  /*598a0*/  LDL.LU.64 R158, [R1+0xb50] ;  /* 0x000b5000019e7983 */ /* 0x000f220000300a00 */
[C---:B------:R-:W-:Y:S02]  /*598b0*/  PRMT R0, R103.reuse, 0x7772, RZ ;  /* 0x0000777267007816 */ /* 0x040fe400000000ff */
        /* <DEDUP_REMOVED lines=28> */
[C---:B------:R-:W-:Y:S02]  /*59a80*/  LOP3.LUT P4, RZ, R247.reuse, 0x8000000, RZ, 0xc0, !PT ;  /* 0x08000000f7ff7812 */ /* 0x040fe4000788c0ff */
[C---:B------:R-:W-:Y:S02]  /*59a90*/  LOP3.LUT P2, RZ, R247.reuse, 0x40000000, RZ, 0xc0, !PT ;  /* 0x40000000f7ff7812 */ /* 0x040fe4000784c0ff */
[----:B------:R-:W-:Y:S02]  /*59aa0*/  LOP3.LUT P3, RZ, R247, 0x20000000, RZ, 0xc0, !PT ;  /* 0x20000000f7ff7812 */ /* 0x000fe4000786c0ff */
[----:B------:R-:W-:Y:S01]  /*59ab0*/  LOP3.LUT R5, R5, 0xfffffff7, RZ, 0xc0, !PT ;  /* 0xfffffff705057812 */ /* 0x000fe200078ec0ff */
[----:B---3--:R4:W-:Y:S06]  /*59ac0*/  @P1 STG.E.U8 desc[UR8][R174.64], R0 ;  /* 0x00000000ae001986 */ /* 0x0089ec000c101108 */
[----:B------:R-:W-:-:S02]  /*59ad0*/  @P4 LOP3.LUT R5, R5, 0x8, RZ, 0xfc, !PT ;  /* 0x0000000805054812 */ /* 0x000fc400078efcff */
[----:B------:R-:W-:Y:S02]  /*59ae0*/  LOP3.LUT P4, RZ, R247, 0x10000000, RZ, 0xc0, !PT ;  /* 0x10000000f7ff7812 */ /* 0x000fe4000788c0ff */
[C---:B----4-:R-:W-:Y:S01]  /*59af0*/  PRMT R0, R96.reuse, 0x7770, RZ ;  /* 0x0000777060007816 */ /* 0x050fe200000000ff */
[----:B------:R-:W-:Y:S04]  /*59b00*/  @P2 STG.E.U8 desc[UR8][R172.64], R103 ;  /* 0x00000067ac002986 */ /* 0x000fe8000c101108 */
[----:B------:R0:W-:Y:S02]  /*59b10*/  @P3 STG.E.U8 desc[UR8][R176.64], R0 ;  /* 0x00000000b0003986 */ /* 0x0001e4000c101108 */
[----:B0-----:R-:W-:-:S05]  /*59b20*/  PRMT R0, R96, 0x7771, RZ ;  /* 0x0000777160007816 */ /* 0x001fca00000000ff */
[----:B------:R0:W-:Y:S04]  /*59b30*/  @P4 STG.E.U8 desc[UR8][R98.64], R0 ;  /* 0x0000000062004986 */ /* 0x0001e8000c101108 */
[----:B0-----:R-:W2:Y:S01]  /*59b40*/  LDL.LU.64 R98, [R1+0x1368] ;  /* 0x0013680001627983 */ /* 0x001ea20000300a00 */
[----:B------:R-:W-:Y:S02]  /*59b50*/  LOP3.LUT P4, RZ, R5, 0x8, RZ, 0xc0, !PT ;  /* 0x0000000805ff7812 */ /* 0x000fe4000788c0ff */
[----:B------:R-:W-:Y:S01]  /*59b60*/  PRMT R0, R97, 0x7770, RZ ;  /* 0x0000777061007816 */ /* 0x000fe200000000ff */
[----:B------:R-:W3:Y:S04]  /*59b70*/  LDL.LU.64 R174, [R1+0xba0] ;  /* 0x000ba00001ae7983 */ /* 0x000ee80000300a00 */
[----:B------:R-:W4:Y:S04]  /*59b80*/  LDL.LU.64 R172, [R1+0xba8] ;  /* 0x000ba80001ac7983 */ /* 0x000f280000300a00 */
[----:B------:R-:W4:Y:S04]  /*59b90*/  LDL.LU.64 R176, [R1+0xbb0] ;  /* 0x000bb00001b07983 */ /* 0x000f280000300a00 */
[----:B------:R0:W-:Y:S04]  /*59ba0*/  @P4 STG.E.U8 desc[UR8][R178.64], R0 ;  /* 0x00000000b2004986 */ /* 0x0001e8000c101108 */
[----:B0-----:R-:W4:Y:S01]  /*59bb0*/  LDL.LU.64 R178, [R1+0xbc0] ;  /* 0x000bc00001b27983 */ /* 0x001f220000300a00 */
[----:B------:R-:W-:-:S02]  /*59bc0*/  LOP3.LUT P4, RZ, R5, 0x4, RZ, 0xc0, !PT ;  /* 0x0000000405ff7812 */ /* 0x000fc4000788c0ff */
[----:B------:R-:W-:-:S11]  /*59bd0*/  PRMT R0, R97, 0x7771, RZ ;  /* 0x0000777161007816 */ /* 0x000fd600000000ff */
        /* <DEDUP_REMOVED lines=23> */
[----:B------:R-:W-:Y:S02]  /*59d50*/  PRMT R96, R96, 0x7773, RZ ;  /* 0x0000777360607816 */ /* 0x000fe400000000ff */
[----:B0-----:R-:W-:-:S09]  /*59d60*/  PRMT R0, R97, 0x7772, RZ ;  /* 0x0000777261007816 */ /* 0x001fd200000000ff */
[----:B------:R-:W-:Y:S01]  /*59d70*/  @P4 STG.E.U8 desc[UR8][R170.64], R96 ;  /* 0x00000060aa004986 */ /* 0x000fe2000c101108 */
[----:B------:R-:W-:-:S03]  /*59d80*/  PRMT R97, R97, 0x7773, RZ ;  /* 0x0000777361617816 */ /* 0x000fc600000000ff */
[----:B------:R0:W-:Y:S04]  /*59d90*/  @P5 STG.E.U8 desc[UR8][R168.64], R0 ;  /* 0x00000000a8005986 */ /* 0x0001e8000c101108 */
[----:B---3--:R-:W-:Y:S01]  /*59da0*/  @P6 STG.E.U8 desc[UR8][R174.64], R97 ;  /* 0x00000061ae006986 */ /* 0x008fe2000c101108 */
[C---:B0-----:R-:W-:Y:S02]  /*59db0*/  PRMT R0, R98.reuse, 0x7772, RZ ;  /* 0x0000777262007816 */ /* 0x041fe400000000ff */
[----:B------:R-:W-:-:S03]  /*59dc0*/  PRMT R98, R98, 0x7773, RZ ;  /* 0x0000777362627816 */ /* 0x000fc600000000ff */
[----:B----4-:R0:W-:Y:S04]  /*59dd0*/  @P0 STG.E.U8 desc[UR8][R172.64], R0 ;  /* 0x00000000ac000986 */ /* 0x0101e8000c101108 */
[----:B------:R-:W-:Y:S01]  /*59de0*/  @P1 STG.E.U8 desc[UR8][R176.64], R98 ;  /* 0x00000062b0001986 */ /* 0x000fe2000c101108 */
[C---:B0-----:R-:W-:Y:S02]  /*59df0*/  PRMT R0, R99.reuse, 0x7772, RZ ;  /* 0x0000777263007816 */ /* 0x041fe400000000ff */
[----:B------:R-:W-:-:S03]  /*59e00*/  PRMT R99, R99, 0x7773, RZ ;  /* 0x0000777363637816 */ /* 0x000fc600000000ff */
[----:B------:R-:W-:Y:S04]  /*59e10*/  @P2 STG.E.U8 desc[UR8][R178.64], R0 ;  /* 0x00000000b2002986 */ /* 0x000fe8000c101108 */
[----:B------:R0:W-:Y:S04]  /*59e20*/  @P3 STG.E.U8 desc[UR8][R92.64], R99 ;  /* 0x000000635c003986 */ /* 0x0001e8000c101108 */
        /* <DEDUP_REMOVED lines=70> */
[----:B------:R-:W-:-:S11]  /*5a290*/  PRMT R92, R92, 0x7773, RZ ;  /* 0x000077735c5c7816 */ /* 0x000fd600000000ff */
[----:B---3--:R-:W-:Y:S01]  /*5a2a0*/  @P4 STG.E.U8 desc[UR8][R166.64], R92 ;  /* 0x0000005ca6004986 */ /* 0x008fe2000c101108 */
[----:B------:R-:W-:Y:S02]  /*5a2b0*/  LOP3.LUT P4, RZ, R8, 0x400000, RZ, 0xc0, !PT ;  /* 0x0040000008ff7812 */ /* 0x000fe4000788c0ff */
[----:B0-----:R-:W-:-:S11]  /*5a2c0*/  PRMT R0, R93, 0x7772, RZ ;  /* 0x000077725d007816 */ /* 0x001fd600000000ff */
[----:B------:R0:W-:Y:S04]  /*5a2d0*/  @P4 STG.E.U8 desc[UR8][R88.64], R0 ;  /* 0x0000000058004986 */ /* 0x0001e8000c101108 */
[----:B0-----:R-:W3:Y:S01]  /*5a2e0*/  LDL.LU.64 R88, [R1+0x1350] ;  /* 0x0013500001587983 */ /* 0x001ee20000300a00 */
[----:B------:R-:W-:Y:S02]  /*5a2f0*/  LOP3.LUT P4, RZ, R8, 0x200000, RZ, 0xc0, !PT ;  /* 0x0020000008ff7812 */ /* 0x000fe4000788c0ff */
[----:B------:R-:W-:Y:S02]  /*5a300*/  PRMT R93, R93, 0x7773, RZ ;  /* 0x000077735d5d7816 */ /* 0x000fe400000000ff */
[----:B------:R-:W-:Y:S02]  /*5a310*/  LOP3.LUT P5, RZ, R247, 0x1, RZ, 0xc0, !PT ;  /* 0x00000001f7ff7812 */ /* 0x000fe400078ac0ff */
[----:B------:R-:W-:-:S07]  /*5a320*/  LOP3.LUT P6, RZ, R246, 0x80000000, RZ, 0xc0, !PT ;  /* 0x80000000f6ff7812 */ /* 0x000fce00078cc0ff */
[----:B------:R-:W-:Y:S01]  /*5a330*/  @P4 STG.E.U8 desc[UR8][R164.64], R93 ;  /* 0x0000005da4004986 */ /* 0x000fe2000c101108 */
[----:B------:R-:W-:Y:S02]  /*5a340*/  LOP3.LUT P4, RZ, R8, 0x100000, RZ, 0xc0, !PT ;  /* 0x0010000008ff7812 */ /* 0x000fe4000788c0ff */
[----:B------:R-:W-:Y:S02]  /*5a350*/  PRMT R0, R94, 0x7772, RZ ;  /* 0x000077725e007816 */ /* 0x000fe400000000ff */
[C---:B------:R-:W-:Y:S02]  /*5a360*/  LOP3.LUT P0, RZ, R246.reuse, 0x40000000, RZ, 0xc0, !PT ;  /* 0x40000000f6ff7812 */ /* 0x040fe4000780c0ff */
[----:B------:R-:W-:Y:S02]  /*5a370*/  LOP3.LUT P1, RZ, R246, 0x20000000, RZ, 0xc0, !PT ;  /* 0x20000000f6ff7812 */ /* 0x000fe4000782c0ff */
[----:B------:R-:W-:-:S05]  /*5a380*/  PRMT R94, R94, 0x7773, RZ ;  /* 0x000077735e5e7816 */ /* 0x000fca00000000ff */
[----:B------:R0:W-:Y:S01]  /*5a390*/  @P4 STG.E.U8 desc[UR8][R170.64], R0 ;  /* 0x00000000aa004986 */ /* 0x0001e2000c101108 */
[----:B------:R-:W-:-:S03]  /*5a3a0*/  LOP3.LUT P2, RZ, R246, 0x10000000, RZ, 0xc0, !PT ;  /* 0x10000000f6ff7812 */ /* 0x000fc6000784c0ff */
[----:B------:R-:W-:Y:S01]  /*5a3b0*/  @P5 STG.E.U8 desc[UR8][R168.64], R94 ;  /* 0x0000005ea8005986 */ /* 0x000fe2000c101108 */
[C---:B0-----:R-:W-:Y:S02]  /*5a3c0*/  PRMT R0, R95.reuse, 0x7772, RZ ;  /* 0x000077725f007816 */ /* 0x041fe400000000ff */
[----:B------:R-:W-:-:S03]  /*5a3d0*/  PRMT R95, R95, 0x7773, RZ ;  /* 0x000077735f5f7816 */ /* 0x000fc600000000ff */
[----:B----4-:R3:W-:Y:S01]  /*5a3e0*/  @P6 STG.E.U8 desc[UR8][R174.64], R0 ;  /* 0x00000000ae006986 */ /* 0x0107e2000c101108 */
[----:B------:R-:W-:-:S03]  /*5a3f0*/  LOP3.LUT P3, RZ, R246, 0x8000000, RZ, 0xc0, !PT ;  /* 0x08000000f6ff7812 */ /* 0x000fc6000786c0ff */
[----:B------:R-:W-:Y:S01]  /*5a400*/  @P0 STG.E.U8 desc[UR8][R172.64], R95 ;  /* 0x0000005fac000986 */ /* 0x000fe2000c101108 */
[----:B------:R-:W-:Y:S02]  /*5a410*/  LOP3.LUT P4, RZ, R246, 0x4000, RZ, 0xc0, !PT ;  /* 0x00004000f6ff7812 */ /* 0x000fe4000788c0ff */
[----:B------:R-:W-:-:S11]  /*5a420*/  LOP3.LUT R8, R8, 0xffffefff, RZ, 0xc0, !PT ;  /* 0xffffefff08087812 */ /* 0x000fd600078ec0ff */
[----:B------:R-:W-:Y:S02]  /*5a430*/  @P4 LOP3.LUT R8, R8, 0x1000, RZ, 0xfc, !PT ;  /* 0x0000100008084812 */ /* 0x000fe400078efcff */
[----:B------:R-:W-:Y:S02]  /*5a440*/  LOP3.LUT P4, RZ, R246, 0x8000, RZ, 0xc0, !PT ;  /* 0x00008000f6ff7812 */ /* 0x000fe4000788c0ff */
        /* <DEDUP_REMOVED lines=17> */
[----:B------:R-:W-:-:S04]  /*5a560*/  LOP3.LUT R8, R8, 0xffffdfff, RZ, 0xc0, !PT ;  /* 0xffffdfff08087812 */ /* 0x000fc800078ec0ff */
        /* <DEDUP_REMOVED lines=17> */
[----:B------:R-:W-:Y:S02]  /*5a680*/  PRMT R0, R89, 0x7771, RZ ;  /* 0x0000777159007816 */ /* 0x000fe400000000ff */
[----:B------:R-:W-:-:S05]  /*5a690*/  LOP3.LUT P2, RZ, R246, 0x1000000, RZ, 0xc0, !PT ;  /* 0x01000000f6ff7812 */ /* 0x000fca000784c0ff */
[----:B------:R-:W-:Y:S02]  /*5a6a0*/  @P4 LOP3.LUT R8, R8, 0x40000, RZ, 0xfc, !PT ;  /* 0x0004000008084812 */ /* 0x000fe400078efcff */
[C---:B------:R-:W-:Y:S02]  /*5a6b0*/  LOP3.LUT P4, RZ, R246.reuse, 0x200000, RZ, 0xc0, !PT ;  /* 0x00200000f6ff7812 */ /* 0x040fe4000788c0ff */
[----:B------:R-:W-:Y:S02]  /*5a6c0*/  LOP3.LUT P3, RZ, R246, 0x800000, RZ, 0xc0, !PT ;  /* 0x00800000f6ff7812 */ /* 0x000fe4000786c0ff */
[----:B------:R-:W-:-:S09]  /*5a6d0*/  LOP3.LUT R8, R8, 0xfff7ffff, RZ, 0xc0, !PT ;  /* 0xfff7ffff08087812 */ /* 0x000fd200078ec0ff */
[----:B------:R-:W-:Y:S02]  /*5a6e0*/  @P4 LOP3.LUT R8, R8, 0x80000, RZ, 0xfc, !PT ;  /* 0x0008000008084812 */ /* 0x000fe400078efcff */
[----:B------:R-:W-:Y:S01]  /*5a6f0*/  LOP3.LUT P4, RZ, R246, 0x400000, RZ, 0xc0, !PT ;  /* 0x00400000f6ff7812 */ /* 0x000fe2000788c0ff */
[----:B---3--:R2:W-:Y:S02]  /*5a700*/  @P0 STG.E.U8 desc[UR8][R170.64], R0 ;  /* 0x00000000aa000986 */ /* 0x0085e4000c101108 */
[C---:B--2---:R-:W-:Y:S02]  /*5a710*/  PRMT R0, R90.reuse, 0x7770, RZ ;  /* 0x000077705a007816 */ /* 0x044fe400000000ff */
        /* <DEDUP_REMOVED lines=22> */
[----:B------:R0:W-:Y:S01]  /*5a880*/  @P4 STG.E.U8 desc[UR8][R160.64], R0 ;  /* 0x00000000a0004986 */ /* 0x0001e2000c101108 */
[----:B------:R-:W-:-:S13]  /*5a890*/  LOP3.LUT P4, RZ, R8, 0x10000, RZ, 0xc0, !PT ;  /* 0x0001000008ff7812 */ /* 0x000fda000788c0ff */
[----:B------:R-:W-:Y:S01]  /*5a8a0*/  @P4 STG.E.U8 desc[UR8][R166.64], R89 ;  /* 0x00000059a6004986 */ /* 0x000fe2000c101108 */
[----:B------:R-:W-:Y:S02]  /*5a8b0*/  LOP3.LUT P4, RZ, R8, 0x8000, RZ, 0xc0, !PT ;  /* 0x0000800008ff7812 */ /* 0x000fe4000788c0ff */
[C---:B0-----:R-:W-:Y:S02]  /*5a8c0*/  PRMT R0, R90.reuse, 0x7772, RZ ;  /* 0x000077725a007816 */ /* 0x041fe400000000ff */
[----:B------:R-:W-:-:S09]  /*5a8d0*/  PRMT R90, R90, 0x7773, RZ ;  /* 0x000077735a5a7816 */ /* 0x000fd200000000ff */
[----:B------:R0:W-:Y:S01]  /*5a8e0*/  @P4 STG.E.U8 desc[UR8][R84.64], R0 ;  /* 0x0000000054004986 */ /* 0x0001e2000c101108 */
[----:B------:R-:W-:-:S03]  /*5a8f0*/  LOP3.LUT P4, RZ, R8, 0x4000, RZ, 0xc0, !PT ;  /* 0x0000400008ff7812 */ /* 0x000fc6000788c0ff */
[----:B0-----:R-:W3:Y:S10]  /*5a900*/  LDL.LU.64 R84, [R1+0x1340] ;  /* 0x0013400001547983 */ /* 0x001ef40000300a00 */
[----:B------:R-:W-:Y:S01]  /*5a910*/  @P4 STG.E.U8 desc[UR8][R164.64], R90 ;  /* 0x0000005aa4004986 */ /* 0x000fe2000c101108 */
[----:B------:R-:W-:-:S02]  /*5a920*/  LOP3.LUT P4, RZ, R8, 0x2000, RZ, 0xc0, !PT ;  /* 0x0000200008ff7812 */ /* 0x000fc4000788c0ff */
[----:B------:R-:W-:-:S11]  /*5a930*/  PRMT R0, R91, 0x7772, RZ ;  /* 0x000077725b007816 */ /* 0x000fd600000000ff */
[----:B------:R0:W-:Y:S04]  /*5a940*/  @P4 STG.E.U8 desc[UR8][R86.64], R0 ;  /* 0x0000000056004986 */ /* 0x0001e8000c101108 */
[----:B0-----:R-:W4:Y:S01]  /*5a950*/  LDL.LU.64 R86, [R1+0x1338] ;  /* 0x0013380001567983 */ /* 0x001f220000300a00 */
[----:B------:R-:W-:Y:S02]  /*5a960*/  LOP3.LUT P4, RZ, R8, 0x1000, RZ, 0xc0, !PT ;  /* 0x0000100008ff7812 */ /* 0x000fe4000788c0ff */
[C---:B------:R-:W-:Y:S02]  /*5a970*/  LOP3.LUT P5, RZ, R246.reuse, 0x2000, RZ, 0xc0, !PT ;  /* 0x00002000f6ff7812 */ /* 0x040fe400078ac0ff */
[----:B------:R-:W-:Y:S02]  /*5a980*/  LOP3.LUT P6, RZ, R246, 0x1000, RZ, 0xc0, !PT ;  /* 0x00001000f6ff7812 */ /* 0x000fe400078cc0ff */
[----:B------:R-:W-:-:S02]  /*5a990*/  PRMT R91, R91, 0x7773, RZ ;  /* 0x000077735b5b7816 */ /* 0x000fc400000000ff */
[C---:B------:R-:W-:Y:S02]  /*5a9a0*/  LOP3.LUT P0, RZ, R246.reuse, 0x800, RZ, 0xc0, !PT ;  /* 0x00000800f6ff7812 */ /* 0x040fe4000780c0ff */
[C---:B------:R-:W-:Y:S02]  /*5a9b0*/  LOP3.LUT P1, RZ, R246.reuse, 0x400, RZ, 0xc0, !PT ;  /* 0x00000400f6ff7812 */ /* 0x040fe4000782c0ff */
[C---:B------:R-:W-:Y:S02]  /*5a9c0*/  LOP3.LUT P2, RZ, R246.reuse, 0x200, RZ, 0xc0, !PT ;  /* 0x00000200f6ff7812 */ /* 0x040fe4000784c0ff */
[----:B------:R-:W-:Y:S01]  /*5a9d0*/  LOP3.LUT P3, RZ, R246, 0x100, RZ, 0xc0, !PT ;  /* 0x00000100f6ff7812 */ /* 0x000fe2000786c0ff */
[----:B--2---:R-:W-:Y:S01]  /*5a9e0*/  @P4 STG.E.U8 desc[UR8][R170.64], R91 ;  /* 0x0000005baa004986 */ /* 0x004fe2000c101108 */
[----:B---3--:R-:W-:-:S05]  /*5a9f0*/  PRMT R0, R84, 0x7770, RZ ;  /* 0x0000777054007816 */ /* 0x008fca00000000ff */
[----:B------:R0:W-:Y:S02]  /*5aa00*/  @P5 STG.E.U8 desc[UR8][R168.64], R0 ;  /* 0x00000000a8005986 */ /* 0x0001e4000c101108 */
[----:B0-----:R-:W-:-:S05]  /*5aa10*/  PRMT R0, R84, 0x7771, RZ ;  /* 0x0000777154007816 */ /* 0x001fca00000000ff */
[----:B----4-:R0:W-:Y:S02]  /*5aa20*/  @P6 STG.E.U8 desc[UR8][R174.64], R0 ;  /* 0x00000000ae006986 */ /* 0x0101e4000c101108 */
[----:B0-----:R-:W-:-:S05]  /*5aa30*/  PRMT R0, R85, 0x7770, RZ ;  /* 0x0000777055007816 */ /* 0x001fca00000000ff */
        /* <DEDUP_REMOVED lines=13> */
[----:B------:R-:W4:Y:S01]  /*5ab10*/  LDL.LU.64 R176, [R1+0xd58] ;  /* 0x000d580001b07983 */ /* 0x000f220000300a00 */
[----:B------:R-:W-:-:S02]  /*5ab20*/  LOP3.LUT P6, RZ, R246, 0x80, RZ, 0xc0, !PT ;  /* 0x00000080f6ff7812 */ /* 0x000fc400078cc0ff */
[----:B------:R-:W-:Y:S02]  /*5ab30*/  PRMT R0, R87, 0x7770, RZ ;  /* 0x0000777057007816 */ /* 0x000fe400000000ff */
[----:B------:R-:W-:Y:S02]  /*5ab40*/  LOP3.LUT R8, R8, 0xffffffdf, RZ, 0xc0, !PT ;  /* 0xffffffdf08087812 */ /* 0x000fe400078ec0ff */
[C---:B------:R-:W-:Y:S02]  /*5ab50*/  LOP3.LUT P2, RZ, R246.reuse, 0x40, RZ, 0xc0, !PT ;  /* 0x00000040f6ff7812 */ /* 0x040fe4000784c0ff */
[C---:B------:R-:W-:Y:S02]  /*5ab60*/  LOP3.LUT P3, RZ, R246.reuse, 0x20, RZ, 0xc0, !PT ;  /* 0x00000020f6ff7812 */ /* 0x040fe4000786c0ff */
[C---:B------:R-:W-:Y:S02]  /*5ab70*/  LOP3.LUT P0, RZ, R246.reuse, 0x10, RZ, 0xc0, !PT ;  /* 0x00000010f6ff7812 */ /* 0x040fe4000780c0ff */
[----:B------:R-:W-:Y:S01]  /*5ab80*/  LOP3.LUT P1, RZ, R246, 0x8, RZ, 0xc0, !PT ;  /* 0x00000008f6ff7812 */ /* 0x000fe2000782c0ff */
[----:B---3--:R0:W-:Y:S04]  /*5ab90*/  @P6 STG.E.U8 desc[UR8][R178.64], R0 ;  /* 0x00000000b2006986 */ /* 0x0081e8000c101108 */
[----:B0-----:R-:W3:Y:S04]  /*5aba0*/  LDL.LU.64 R178, [R1+0xd68] ;  /* 0x000d680001b27983 */ /* 0x001ee80000300a00 */
[----:B------:R-:W3:Y:S01]  /*5abb0*/  LDL.LU.64 R162, [R1+0xd78] ;  /* 0x000d780001a27983 */ /* 0x000ee20000300a00 */
[----:B--2---:R-:W-:-:S02]  /*5abc0*/  LOP3.LUT P4, RZ, R245, 0x8000000, RZ, 0xc0, !PT ;  /* 0x08000000f5ff7812 */ /* 0x004fc4000788c0ff */
[----:B------:R-:W-:Y:S01]  /*5abd0*/  PRMT R0, R87, 0x7771, RZ ;  /* 0x0000777157007816 */ /* 0x000fe200000000ff */
[----:B------:R-:W2:Y:S10]  /*5abe0*/  LDL.LU.64 R160, [R1+0xd88] ;  /* 0x000d880001a07983 */ /* 0x000eb40000300a00 */
[----:B------:R-:W-:Y:S01]  /*5abf0*/  @P4 LOP3.LUT R8, R8, 0x20, RZ, 0xfc, !PT ;  /* 0x0000002008084812 */ /* 0x000fe200078efcff */
[----:B----4-:R0:W-:Y:S01]  /*5ac00*/  @P2 STG.E.U8 desc[UR8][R170.64], R0 ;  /* 0x00000000aa002986 */ /* 0x0101e2000c101108 */
[----:B------:R-:W-:-:S02]  /*5ac10*/  LOP3.LUT P4, RZ, R245, 0x10000000, RZ, 0xc0, !PT ;  /* 0x10000000f5ff7812 */ /* 0x000fc4000788c0ff */
[----:B------:R-:W-:Y:S01]  /*5ac20*/  LOP3.LUT R8, R8, 0xffffffbf, RZ, 0xc0, !PT ;  /* 0xffffffbf08087812 */ /* 0x000fe200078ec0ff */
[----:B------:R-:W4:Y:S04]  /*5ac30*/  LDL.LU.64 R166, [R1+0xd90] ;  /* 0x000d900001a67983 */ /* 0x000f280000300a00 */
[----:B------:R-:W4:Y:S01]  /*5ac40*/  LDL.LU.64 R164, [R1+0xd98] ;  /* 0x000d980001a47983 */ /* 0x000f220000300a00 */
[----:B0-----:R-:W-:-:S03]  /*5ac50*/  PRMT R0, R84, 0x7772, RZ ;  /* 0x0000777254007816 */ /* 0x001fc600000000ff */
[----:B------:R-:W4:Y:S02]  /*5ac60*/  LDL.LU.64 R170, [R1+0xda0] ;  /* 0x000da00001aa7983 */ /* 0x000f240000300a00 */
        /* <DEDUP_REMOVED lines=15> */
[----:B------:R0:W-:Y:S01]  /*5ad60*/  @P3 STG.E.U8 desc[UR8][R168.64], R0 ;  /* 0x00000000a8003986 */ /* 0x0001e2000c101108 */
[----:B------:R-:W-:-:S09]  /*5ad70*/  PRMT R84, R84, 0x7773, RZ ;  /* 0x0000777354547816 */ /* 0x000fd200000000ff */
[----:B------:R-:W-:Y:S02]  /*5ad80*/  @P4 LOP3.LUT R8, R8, 0x800, RZ, 0xfc, !PT ;  /* 0x0000080008084812 */ /* 0x000fe400078efcff */
[----:B------:R-:W-:Y:S02]  /*5ad90*/  LOP3.LUT P4, RZ, R246, 0x4, RZ, 0xc0, !PT ;  /* 0x00000004f6ff7812 */ /* 0x000fe4000788c0ff */
[C---:B0-----:R-:W-:Y:S01]  /*5ada0*/  PRMT R0, R85.reuse, 0x7772, RZ ;  /* 0x0000777255007816 */ /* 0x041fe200000000ff */
[----:B------:R-:W4:Y:S01]  /*5adb0*/  LDL.LU.64 R168, [R1+0xda8] ;  /* 0x000da80001a87983 */ /* 0x000f220000300a00 */
[----:B------:R-:W-:-:S03]  /*5adc0*/  PRMT R85, R85, 0x7773, RZ ;  /* 0x0000777355557816 */ /* 0x000fc600000000ff */
[----:B------:R0:W-:Y:S04]  /*5add0*/  @P0 STG.E.U8 desc[UR8][R174.64], R84 ;  /* 0x00000054ae000986 */ /* 0x0001e8000c101108 */
[----:B------:R1:W-:Y:S04]  /*5ade0*/  @P1 STG.E.U8 desc[UR8][R172.64], R0 ;  /* 0x00000000ac001986 */ /* 0x0003e8000c101108 */
[----:B------:R-:W-:Y:S01]  /*5adf0*/  @P4 STG.E.U8 desc[UR8][R176.64], R85 ;  /* 0x00000055b0004986 */ /* 0x000fe2000c101108 */
[----:B------:R-:W-:-:S03]  /*5ae00*/  LOP3.LUT P4, RZ, R8, 0x800, RZ, 0xc0, !PT ;  /* 0x0000080008ff7812 */ /* 0x000fc6000788c0ff */
[----:B0-----:R-:W4:Y:S01]  /*5ae10*/  LDL.LU.64 R174, [R1+0xdb0] ;  /* 0x000db00001ae7983 */ /* 0x001f220000300a00 */
[----:B-1----:R-:W-:-:S03]  /*5ae20*/  PRMT R0, R86, 0x7772, RZ ;  /* 0x0000777256007816 */ /* 0x002fc600000000ff */
[----:B------:R-:W4:Y:S06]  /*5ae30*/  LDL.LU.64 R172, [R1+0xdb8] ;  /* 0x000db80001ac7983 */ /* 0x000f2c0000300a00 */
[----:B------:R0:W-:Y:S01]  /*5ae40*/  @P4 STG.E.U8 desc[UR8][R80.64], R0 ;  /* 0x0000000050004986 */ /* 0x0001e2000c101108 */
[----:B------:R-:W-:Y:S02]  /*5ae50*/  LOP3.LUT P4, RZ, R8, 0x400, RZ, 0xc0, !PT ;  /* 0x0000040008ff7812 */ /* 0x000fe4000788c0ff */
[----:B------:R-:W-:Y:S01]  /*5ae60*/  PRMT R86, R86, 0x7773, RZ ;  /* 0x0000777356567816 */ /* 0x000fe200000000ff */
[----:B0-----:R-:W2:Y:S01]  /*5ae70*/  LDL.LU.64 R80, [R1+0x1328] ;  /* 0x0013280001507983 */ /* 0x001ea20000300a00 */
[----:B------:R-:W-:-:S02]  /*5ae80*/  PRMT R0, R87, 0x7772, RZ ;  /* 0x0000777257007816 */ /* 0x000fc400000000ff */
[----:B------:R-:W-:Y:S01]  /*5ae90*/  PRMT R87, R87, 0x7773, RZ ;  /* 0x0000777357577816 */ /* 0x000fe200000000ff */
[----:B------:R-:W4:Y:S06]  /*5aea0*/  LDL.LU.64 R176, [R1+0xdc0] ;  /* 0x000dc00001b07983 */ /* 0x000f2c0000300a00 */
[----:B---3--:R0:W-:Y:S01]  /*5aeb0*/  @P4 STG.E.U8 desc[UR8][R178.64], R86 ;  /* 0x00000056b2004986 */ /* 0x0081e2000c101108 */
[----:B------:R-:W-:-:S03]  /*5aec0*/  LOP3.LUT P4, RZ, R8, 0x200, RZ, 0xc0, !PT ;  /* 0x0000020008ff7812 */ /* 0x000fc6000788c0ff */
[----:B0-----:R-:W3:Y:S10]  /*5aed0*/  LDL.LU.64 R178, [R1+0xdc8] ;  /* 0x000dc80001b27983 */ /* 0x001ef40000300a00 */
        /* <DEDUP_REMOVED lines=14> */
[----:B----4-:R0:W-:Y:S01]  /*5afc0*/  @P4 STG.E.U8 desc[UR8][R166.64], R0 ;  /* 0x00000000a6004986 */ /* 0x0101e2000c101108 */
[----:B------:R-:W-:Y:S02]  /*5afd0*/  LOP3.LUT P4, RZ, R8, 0x20, RZ, 0xc0, !PT ;  /* 0x0000002008ff7812 */ /* 0x000fe4000788c0ff */
[----:B0-----:R-:W-:-:S11]  /*5afe0*/  PRMT R0, R81, 0x7770, RZ ;  /* 0x0000777051007816 */ /* 0x001fd600000000ff */
[----:B------:R0:W-:Y:S02]  /*5aff0*/  @P4 STG.E.U8 desc[UR8][R164.64], R0 ;  /* 0x00000000a4004986 */ /* 0x0001e4000c101108 */
[----:B0-----:R-:W-:-:S05]  /*5b000*/  PRMT R0, R81, 0x7771, RZ ;  /* 0x0000777151007816 */ /* 0x001fca00000000ff */
[----:B------:R3:W-:Y:S02]  /*5b010*/  @P5 STG.E.U8 desc[UR8][R170.64], R0 ;  /* 0x00000000aa005986 */ /* 0x0007e4000c101108 */
[----:B---3--:R-:W-:-:S05]  /*5b020*/  PRMT R0, R82, 0x7770, RZ ;  /* 0x0000777052007816 */ /* 0x008fca00000000ff */
[----:B------:R0:W-:Y:S02]  /*5b030*/  @P6 STG.E.U8 desc[UR8][R168.64], R0 ;  /* 0x00000000a8006986 */ /* 0x0001e4000c101108 */
[----:B0-----:R-:W-:-:S05]  /*5b040*/  PRMT R0, R82, 0x7771, RZ ;  /* 0x0000777152007816 */ /* 0x001fca00000000ff */
[----:B------:R0:W-:Y:S02]  /*5b050*/  @P2 STG.E.U8 desc[UR8][R174.64], R0 ;  /* 0x00000000ae002986 */ /* 0x0001e4000c101108 */
[----:B0-----:R-:W-:-:S05]  /*5b060*/  PRMT R0, R83, 0x7770, RZ ;  /* 0x0000777053007816 */ /* 0x001fca00000000ff */
[----:B------:R0:W-:Y:S02]  /*5b070*/  @P3 STG.E.U8 desc[UR8][R172.64], R0 ;  /* 0x00000000ac003986 */ /* 0x0001e4000c101108 */
[----:B0-----:R-:W-:Y:S02]  /*5b080*/  PRMT R0, R83, 0x7771, RZ ;  /* 0x0000777153007816 */ /* 0x001fe400000000ff */
[----:B------:R-:W2:Y:S04]  /*5b090*/  LDL.LU.64 R172, [R1+0xdd0] ;  /* 0x000dd00001ac7983 */ /* 0x000ea80000300a00 */
[----:B------:R0:W-:Y:S04]  /*5b0a0*/  @P0 STG.E.U8 desc[UR8][R176.64], R0 ;  /* 0x00000000b0000986 */ /* 0x0001e8000c101108 */
[----:B0-----:R-:W3:Y:S04]  /*5b0b0*/  LDL.LU.64 R176, [R1+0xde0] ;  /* 0x000de00001b07983 */ /* 0x001ee80000300a00 */
[----:B------:R-:W4:Y:S04]  /*5b0c0*/  LDL.LU.64 R170, [R1+0xde8] ;  /* 0x000de80001aa7983 */ /* 0x000f280000300a00 */
[----:B------:R-:W4:Y:S01]  /*5b0d0*/  LDL.LU.64 R168, [R1+0xdf0] ;  /* 0x000df00001a87983 */ /* 0x000f220000300a00 */
[----:B------:R-:W-:-:S02]  /*5b0e0*/  LOP3.LUT P1, RZ, R245, 0x200000, RZ, 0xc0, !PT ;  /* 0x00200000f5ff7812 */ /* 0x000fc4000782c0ff */
[----:B------:R-:W-:-:S11]  /*5b0f0*/  PRMT R0, R80, 0x7772, RZ ;  /* 0x0000777250007816 */ /* 0x000fd600000000ff */
[----:B------:R0:W-:Y:S01]  /*5b100*/  @P1 STG.E.U8 desc[UR8][R178.64], R0 ;  /* 0x00000000b2001986 */ /* 0x0001e2000c101108 */
[C---:B------:R-:W-:Y:S02]  /*5b110*/  LOP3.LUT P1, RZ, R245.reuse, 0x2000, RZ, 0xc0, !PT ;  /* 0x00002000f5ff7812 */ /* 0x040fe4000782c0ff */
[----:B------:R-:W-:Y:S02]  /*5b120*/  LOP3.LUT R8, R8, 0xfffffffb, RZ, 0xc0, !PT ;  /* 0xfffffffb08087812 */ /* 0x000fe400078ec0ff */
[C---:B------:R-:W-:Y:S02]  /*5b130*/  LOP3.LUT P2, RZ, R245.reuse, 0x100000, RZ, 0xc0, !PT ;  /* 0x00100000f5ff7812 */ /* 0x040fe4000784c0ff */
[----:B------:R-:W-:Y:S01]  /*5b140*/  LOP3.LUT P3, RZ, R245, 0x80000, RZ, 0xc0, !PT ;  /* 0x00080000f5ff7812 */ /* 0x000fe2000786c0ff */
[----:B0-----:R-:W4:Y:S06]  /*5b150*/  LDL.LU.64 R178, [R1+0xe08] ;  /* 0x000e080001b27983 */ /* 0x001f2c0000300a00 */
[----:B------:R-:W-:-:S02]  /*5b160*/  @P1 LOP3.LUT R8, R8, 0x4, RZ, 0xfc, !PT ;  /* 0x0000000408081812 */ /* 0x000fc400078efcff */
[C---:B------:R-:W-:Y:S01]  /*5b170*/  LOP3.LUT P1, RZ, R245.reuse, 0x4000, RZ, 0xc0, !PT ;  /* 0x00004000f5ff7812 */ /* 0x040fe2000782c0ff */
[----:B------:R-:W4:Y:S01]  /*5b180*/  LDL.LU.64 R174, [R1+0xe10] ;  /* 0x000e100001ae7983 */ /* 0x000f220000300a00 */
[----:B------:R-:W-:Y:S02]  /*5b190*/  LOP3.LUT R8, R8, 0xfffffff7, RZ, 0xc0, !PT ;  /* 0xfffffff708087812 */ /* 0x000fe400078ec0ff */
[----:B------:R-:W-:Y:S01]  /*5b1a0*/  LOP3.LUT P5, RZ, R245, 0x40000, RZ, 0xc0, !PT ;  /* 0x00040000f5ff7812 */ /* 0x000fe200078ac0ff */
[----:B------:R-:W4:Y:S08]  /*5b1b0*/  LDL.LU.64 R160, [R1+0xe20] ;  /* 0x000e200001a07983 */ /* 0x000f300000300a00 */
[----:B------:R-:W-:-:S02]  /*5b1c0*/  @P1 LOP3.LUT R8, R8, 0x8, RZ, 0xfc, !PT ;  /* 0x0000000808081812 */ /* 0x000fc400078efcff */
[C---:B------:R-:W-:Y:S02]  /*5b1d0*/  LOP3.LUT P1, RZ, R245.reuse, 0x8000, RZ, 0xc0, !PT ;  /* 0x00008000f5ff7812 */ /* 0x040fe4000782c0ff */
[----:B------:R-:W-:Y:S02]  /*5b1e0*/  LOP3.LUT R8, R8, 0xffffffef, RZ, 0xc0, !PT ;  /* 0xffffffef08087812 */ /* 0x000fe400078ec0ff */
[----:B------:R-:W-:Y:S02]  /*5b1f0*/  LOP3.LUT P4, RZ, R245, 0x20000, RZ, 0xc0, !PT ;  /* 0x00020000f5ff7812 */ /* 0x000fe4000788c0ff */
[----:B------:R-:W-:Y:S02]  /*5b200*/  PRMT R80, R80, 0x7773, RZ ;  /* 0x0000777350507816 */ /* 0x000fe400000000ff */
[----:B------:R-:W-:-:S05]  /*5b210*/  PRMT R0, R81, 0x7772, RZ ;  /* 0x0000777251007816 */ /* 0x000fca00000000ff */
[----:B------:R-:W-:Y:S02]  /*5b220*/  @P1 LOP3.LUT R8, R8, 0x10, RZ, 0xfc, !PT ;  /* 0x0000001008081812 */ /* 0x000fe400078efcff */
[----:B------:R-:W-:Y:S02]  /*5b230*/  LOP3.LUT P1, RZ, R245, 0x10000, RZ, 0xc0, !PT ;  /* 0x00010000f5ff7812 */ /* 0x000fe4000782c0ff */
[----:B------:R-:W-:Y:S01]  /*5b240*/  PRMT R81, R81, 0x7773, RZ ;  /* 0x0000777351517816 */ /* 0x000fe200000000ff */
[----:B--2---:R0:W-:Y:S04]  /*5b250*/  @P2 STG.E.U8 desc[UR8][R172.64], R80 ;  /* 0x00000050ac002986 */ /* 0x0041e8000c101108 */
[----:B0-----:R-:W2:Y:S04]  /*5b260*/  LDL.LU.64 R172, [R1+0xe00] ;  /* 0x000e000001ac7983 */ /* 0x001ea80000300a00 */
[----:B---3--:R0:W-:Y:S04]  /*5b270*/  @P3 STG.E.U8 desc[UR8][R176.64], R0 ;  /* 0x00000000b0003986 */ /* 0x0081e8000c101108 */
[----:B----4-:R-:W-:Y:S01]  /*5b280*/  @P5 STG.E.U8 desc[UR8][R170.64], R81 ;  /* 0x00000051aa005986 */ /* 0x010fe2000c101108 */
[----:B0-----:R-:W-:-:S03]  /*5b290*/  PRMT R0, R82, 0x7772, RZ ;  /* 0x0000777252007816 */ /* 0x001fc600000000ff */
[----:B------:R-:W3:Y:S01]  /*5b2a0*/  LDL.LU.64 R176, [R1+0xdd8] ;  /* 0x000dd80001b07983 */ /* 0x000ee20000300a00 */
[----:B------:R-:W-:-:S03]  /*5b2b0*/  PRMT R82, R82, 0x7773, RZ ;  /* 0x0000777352527816 */ /* 0x000fc600000000ff */
[----:B------:R-:W-:Y:S04]  /*5b2c0*/  @P4 STG.E.U8 desc[UR8][R168.64], R0 ;  /* 0x00000000a8004986 */ /* 0x000fe8000c101108 */
[----:B------:R-:W4:Y:S04]  /*5b2d0*/  LDL.LU.64 R166, [R1+0xd70] ;  /* 0x000d700001a67983 */ /* 0x000f280000300a00 */
[----:B------:R-:W4:Y:S04]  /*5b2e0*/  LDL.LU.64 R164, [R1+0xd48] ;  /* 0x000d480001a47983 */ /* 0x000f280000300a00 */
[----:B------:R0:W-:Y:S04]  /*5b2f0*/  @P1 STG.E.U8 desc[UR8][R76.64], R82 ;  /* 0x000000524c001986 */ /* 0x0001e8000c101108 */
[----:B0-----:R-:W2:Y:S01]  /*5b300*/  LDL.LU.64 R76, [R1+0x1318] ;  /* 0x00131800014c7983 */ /* 0x001ea20000300a00 */
        /* <DEDUP_REMOVED lines=9> */
[----:B------:R-:W-:-:S04]  /*5b3a0*/  @P0 LOP3.LUT R8, R8, 0x2, RZ, 0xfc, !PT ;  /* 0x0000000208080812 */ /* 0x000fc800078efcff */
[----:B------:R-:W-:Y:S02]  /*5b3b0*/  LOP3.LUT P1, RZ, R8, 0x10, RZ, 0xc0, !PT ;  /* 0x0000001008ff7812 */ /* 0x000fe4000782c0ff */
[C---:B------:R-:W-:Y:S02]  /*5b3c0*/  PRMT R0, R83.reuse, 0x7772, RZ ;  /* 0x0000777253007816 */ /* 0x040fe400000000ff */
[----:B------:R-:W-:-:S09]  /*5b3d0*/  PRMT R83, R83, 0x7773, RZ ;  /* 0x0000777353537816 */ /* 0x000fd200000000ff */
[----:B------:R0:W-:Y:S01]  /*5b3e0*/  @P1 STG.E.U8 desc[UR8][R178.64], R0 ;  /* 0x00000000b2001986 */ /* 0x0001e2000c101108 */
[----:B------:R-:W-:-:S03]  /*5b3f0*/  LOP3.LUT P1, RZ, R8, 0x8, RZ, 0xc0, !PT ;  /* 0x0000000808ff7812 */ /* 0x000fc6000782c0ff */
[----:B0-----:R-:W4:Y:S10]  /*5b400*/  LDL.LU.64 R178, [R1+0xcc8] ;  /* 0x000cc80001b27983 */ /* 0x001f340000300a00 */
[----:B------:R0:W-:Y:S01]  /*5b410*/  @P1 STG.E.U8 desc[UR8][R174.64], R83 ;  /* 0x00000053ae001986 */ /* 0x0001e2000c101108 */
[----:B------:R-:W-:-:S03]  /*5b420*/  LOP3.LUT P1, RZ, R8, 0x4, RZ, 0xc0, !PT ;  /* 0x0000000408ff7812 */ /* 0x000fc6000782c0ff */
[----:B------:R-:W4:Y:S04]  /*5b430*/  LDL.LU.64 R168, [R1+0xca0] ;  /* 0x000ca00001a87983 */ /* 0x000f280000300a00 */
[----:B0-----:R-:W4:Y:S01]  /*5b440*/  LDL.LU.64 R174, [R1+0xc38] ;  /* 0x000c380001ae7983 */ /* 0x001f220000300a00 */
[----:B--2---:R-:W-:-:S05]  /*5b450*/  PRMT R0, R76, 0x7770, RZ ;  /* 0x000077704c007816 */ /* 0x004fca00000000ff */
[----:B------:R0:W-:Y:S04]  /*5b460*/  @P1 STG.E.U8 desc[UR8][R78.64], R0 ;  /* 0x000000004e001986 */ /* 0x0001e8000c101108 */
[----:B0-----:R-:W2:Y:S01]  /*5b470*/  LDL.LU.64 R78, [R1+0x1310] ;  /* 0x00131000014e7983 */ /* 0x001ea20000300a00 */
[C---:B------:R-:W-:Y:S02]  /*5b480*/  LOP3.LUT P6, RZ, R245.reuse, 0x1000, RZ, 0xc0, !PT ;  /* 0x00001000f5ff7812 */ /* 0x040fe400078cc0ff */
[----:B------:R-:W-:Y:S02]  /*5b490*/  LOP3.LUT P0, RZ, R245, 0x800, RZ, 0xc0, !PT ;  /* 0x00000800f5ff7812 */ /* 0x000fe4000780c0ff */
[----:B------:R-:W-:Y:S02]  /*5b4a0*/  PRMT R0, R76, 0x7771, RZ ;  /* 0x000077714c007816 */ /* 0x000fe400000000ff */
[----:B------:R-:W-:-:S07]  /*5b4b0*/  PRMT R2, R77, 0x7770, RZ ;  /* 0x000077704d027816 */ /* 0x000fce00000000ff */
[----:B------:R-:W-:Y:S04]  /*5b4c0*/  @P6 STG.E.U8 desc[UR8][R160.64], R0 ;  /* 0x00000000a0006986 */ /* 0x000fe8000c101108 */
[----:B------:R0:W-:Y:S01]  /*5b4d0*/  @P0 STG.E.U8 desc[UR8][R172.64], R2 ;  /* 0x00000002ac000986 */ /* 0x0001e2000c101108 */
[C---:B------:R-:W-:Y:S02]  /*5b4e0*/  LOP3.LUT P0, RZ, R8.reuse, 0x2, RZ, 0xc0, !PT ;  /* 0x0000000208ff7812 */ /* 0x040fe4000780c0ff */
[----:B------:R-:W-:Y:S02]  /*5b4f0*/  PRMT R5, R77, 0x7771, RZ ;  /* 0x000077714d057816 */ /* 0x000fe400000000ff */
[C---:B------:R-:W-:Y:S02]  /*5b500*/  LOP3.LUT P2, RZ, R245.reuse, 0x80, RZ, 0xc0, !PT ;  /* 0x00000080f5ff7812 */ /* 0x040fe4000784c0ff */
[----:B------:R-:W-:Y:S01]  /*5b510*/  LOP3.LUT P3, RZ, R245, 0x40, RZ, 0xc0, !PT ;  /* 0x00000040f5ff7812 */ /* 0x000fe2000786c0ff */
[----:B0-----:R-:W4:Y:S06]  /*5b520*/  LDL.LU.64 R172, [R1+0xc10] ;  /* 0x000c100001ac7983 */ /* 0x001f2c0000300a00 */
[----:B---3--:R0:W-:Y:S01]  /*5b530*/  @P0 STG.E.U8 desc[UR8][R176.64], R5 ;  /* 0x00000005b0000986 */ /* 0x0081e2000c101108 */
[----:B------:R-:W-:-:S03]  /*5b540*/  LOP3.LUT P0, RZ, R8, 0x1, RZ, 0xc0, !PT ;  /* 0x0000000108ff7812 */ /* 0x000fc6000780c0ff */
[----:B0-----:R-:W3:Y:S01]  /*5b550*/  LDL.LU.64 R176, [R1+0xbb8] ;  /* 0x000bb80001b07983 */ /* 0x001ee20000300a00 */
[----:B--2---:R-:W-:-:S09]  /*5b560*/  PRMT R6, R78, 0x7770, RZ ;  /* 0x000077704e067816 */ /* 0x004fd200000000ff */
[----:B----4-:R-:W-:Y:S01]  /*5b570*/  @P0 STG.E.U8 desc[UR8][R166.64], R6 ;  /* 0x00000006a6000986 */ /* 0x010fe2000c101108 */
[----:B------:R-:W-:Y:S02]  /*5b580*/  LOP3.LUT P0, RZ, R3, 0x80000000, RZ, 0xc0, !PT ;  /* 0x8000000003ff7812 */ /* 0x000fe4000780c0ff */
[----:B------:R-:W-:Y:S02]  /*5b590*/  PRMT R7, R78, 0x7771, RZ ;  /* 0x000077714e077816 */ /* 0x000fe400000000ff */
[C---:B------:R-:W-:Y:S02]  /*5b5a0*/  PRMT R8, R79.reuse, 0x7770, RZ ;  /* 0x000077704f087816 */ /* 0x040fe400000000ff */
[----:B------:R-:W-:-:S07]  /*5b5b0*/  PRMT R0, R79, 0x7771, RZ ;  /* 0x000077714f007816 */ /* 0x000fce00000000ff */
[----:B------:R-:W-:Y:S04]  /*5b5c0*/  @P0 STG.E.U8 desc[UR8][R164.64], R7 ;  /* 0x00000007a4000986 */ /* 0x000fe8000c101108 */
[----:B------:R-:W-:Y:S04]  /*5b5d0*/  @P2 STG.E.U8 desc[UR8][R170.64], R8 ;  /* 0x00000008aa002986 */ /* 0x000fe8000c101108 */
[----:B------:R0:W-:Y:S04]  /*5b5e0*/  @P3 STG.E.U8 desc[UR8][R178.64], R0 ;  /* 0x00000000b2003986 */ /* 0x0001e8000c101108 */
[----:B0-----:R-:W2:Y:S01]  /*5b5f0*/  LDL.LU.64 R178, [R1+0xb90] ;  /* 0x000b900001b27983 */ /* 0x001ea20000300a00 */
[----:B------:R-:W-:-:S02]  /*5b600*/  LOP3.LUT P5, RZ, R245, 0x20, RZ, 0xc0, !PT ;  /* 0x00000020f5ff7812 */ /* 0x000fc400078ac0ff */
[C---:B------:R-:W-:Y:S02]  /*5b610*/  LOP3.LUT P4, RZ, R245.reuse, 0x10, RZ, 0xc0, !PT ;  /* 0x00000010f5ff7812 */ /* 0x040fe4000788c0ff */
[C---:B------:R-:W-:Y:S02]  /*5b620*/  LOP3.LUT P1, RZ, R245.reuse, 0x8, RZ, 0xc0, !PT ;  /* 0x00000008f5ff7812 */ /* 0x040fe4000782c0ff */
[C---:B------:R-:W-:Y:S02]  /*5b630*/  LOP3.LUT P6, RZ, R245.reuse, 0x4, RZ, 0xc0, !PT ;  /* 0x00000004f5ff7812 */ /* 0x040fe400078cc0ff */
[C---:B------:R-:W-:Y:S02]  /*5b640*/  LOP3.LUT P0, RZ, R245.reuse, 0x2, RZ, 0xc0, !PT ;  /* 0x00000002f5ff7812 */ /* 0x040fe4000780c0ff */
[----:B------:R-:W-:Y:S02]  /*5b650*/  LOP3.LUT P2, RZ, R245, 0x1, RZ, 0xc0, !PT ;  /* 0x00000001f5ff7812 */ /* 0x000fe4000784c0ff */
[----:B------:R-:W-:-:S02]  /*5b660*/  PRMT R2, R76, 0x7772, RZ ;  /* 0x000077724c027816 */ /* 0x000fc400000000ff */
[----:B------:R-:W-:Y:S02]  /*5b670*/  PRMT R76, R76, 0x7773, RZ ;  /* 0x000077734c4c7816 */ /* 0x000fe400000000ff */
[C---:B------:R-:W-:Y:S02]  /*5b680*/  PRMT R5, R77.reuse, 0x7772, RZ ;  /* 0x000077724d057816 */ /* 0x040fe400000000ff */
[----:B------:R-:W-:Y:S01]  /*5b690*/  PRMT R77, R77, 0x7773, RZ ;  /* 0x000077734d4d7816 */ /* 0x000fe200000000ff */
[----:B------:R0:W-:Y:S01]  /*5b6a0*/  @P5 STG.E.U8 desc[UR8][R168.64], R2 ;  /* 0x00000002a8005986 */ /* 0x0001e2000c101108 */
[C---:B------:R-:W-:Y:S02]  /*5b6b0*/  PRMT R6, R78.reuse, 0x7772, RZ ;  /* 0x000077724e067816 */ /* 0x040fe400000000ff */
[----:B------:R-:W-:Y:S01]  /*5b6c0*/  PRMT R78, R78, 0x7773, RZ ;  /* 0x000077734e4e7816 */ /* 0x000fe200000000ff */
[----:B------:R1:W-:Y:S04]  /*5b6d0*/  @P4 STG.E.U8 desc[UR8][R174.64], R76 ;  /* 0x0000004cae004986 */ /* 0x0003e8000c101108 */
[----:B------:R4:W-:Y:S04]  /*5b6e0*/  @P1 STG.E.U8 desc[UR8][R172.64], R5 ;  /* 0x00000005ac001986 */ /* 0x0009e8000c101108 */
[----:B0-----:R-:W2:Y:S04]  /*5b6f0*/  LDL.LU.64 R168, [R1+0xb10] ;  /* 0x000b100001a87983 */ /* 0x001ea80000300a00 */
[----:B-1----:R-:W2:Y:S04]  /*5b700*/  LDL.LU.64 R174, [R1+0x150] ;  /* 0x0001500001ae7983 */ /* 0x002ea80000300a00 */
[----:B---3--:R0:W-:Y:S04]  /*5b710*/  @P6 STG.E.U8 desc[UR8][R176.64], R77 ;  /* 0x0000004db0006986 */ /* 0x0081e8000c101108 */
[----:B----4-:R-:W3:Y:S04]  /*5b720*/  LDL.LU.64 R172, [R1+0x140] ;  /* 0x0001400001ac7983 */ /* 0x010ee80000300a00 */
[----:B0-----:R-:W4:Y:S04]  /*5b730*/  LDL.LU.64 R176, [R1+0x138] ;  /* 0x0001380001b07983 */ /* 0x001f280000300a00 */
[----:B------:R-:W4:Y:S04]  /*5b740*/  LDL.LU.64 R162, [R1+0x130] ;  /* 0x0001300001a27983 */ /* 0x000f280000300a00 */
[----:B------:R-:W4:Y:S04]  /*5b750*/  LDL.LU.64 R160, [R1+0x128] ;  /* 0x0001280001a07983 */ /* 0x000f280000300a00 */
[----:B--2---:R-:W-:Y:S04]  /*5b760*/  @P0 STG.E.U8 desc[UR8][R178.64], R6 ;  /* 0x00000006b2000986 */ /* 0x004fe8000c101108 */
[----:B------:R0:W-:Y:S04]  /*5b770*/  @P2 STG.E.U8 desc[UR8][R72.64], R78 ;  /* 0x0000004e48002986 */ /* 0x0001e8000c101108 */
[----:B0-----:R-:W2:Y:S01]  /*5b780*/  LDL.LU.64 R72, [R1+0x1308] ;  /* 0x0013080001487983 */ /* 0x001ea20000300a00 */
[----:B------:R-:W-:-:S02]  /*5b790*/  LOP3.LUT P4, RZ, R244, 0x4000000, RZ, 0xc0, !PT ;  /* 0x04000000f4ff7812 */ /* 0x000fc4000788c0ff */
[C---:B------:R-:W-:Y:S01]  /*5b7a0*/  LOP3.LUT P3, RZ, R244.reuse, 0x80000000, RZ, 0xc0, !PT ;  /* 0x80000000f4ff7812 */ /* 0x040fe2000786c0ff */
[----:B------:R-:W4:Y:S01]  /*5b7b0*/  LDL.LU.64 R178, [R1+0x120] ;  /* 0x0001200001b27983 */ /* 0x000f220000300a00 */
[----:B------:R-:W-:Y:S02]  /*5b7c0*/  P2R R9, PR, RZ, 0x10 ;  /* 0x00000010ff097803 */ /* 0x000fe40000000000 */
[C---:B------:R-:W-:Y:S01]  /*5b7d0*/  LOP3.LUT P4, RZ, R244.reuse, 0x8000000, RZ, 0xc0, !PT ;  /* 0x08000000f4ff7812 */ /* 0x040fe2000788c0ff */
[----:B------:R-:W4:Y:S03]  /*5b7e0*/  LDL.LU.64 R166, [R1+0x118] ;  /* 0x0001180001a67983 */ /* 0x000f260000300a00 */
[----:B------:R-:W-:Y:S01]  /*5b7f0*/  P2R R8, PR, RZ, 0x10 ;  /* 0x00000010ff087803 */ /* 0x000fe20000000000 */
[----:B------:R-:W4:Y:S01]  /*5b800*/  LDL.LU.64 R164, [R1+0x110] ;  /* 0x0001100001a47983 */ /* 0x000f220000300a00 */
[----:B------:R-:W-:-:S02]  /*5b810*/  LOP3.LUT P4, RZ, R244, 0x10000000, RZ, 0xc0, !PT ;  /* 0x10000000f4ff7812 */ /* 0x000fc4000788c0ff */
[C---:B------:R-:W-:Y:S01]  /*5b820*/  LOP3.LUT P5, RZ, R244.reuse, 0x40000000, RZ, 0xc0, !PT ;  /* 0x40000000f4ff7812 */ /* 0x040fe200078ac0ff */
[----:B------:R-:W4:Y:S01]  /*5b830*/  LDL.LU.64 R170, [R1+0x108] ;  /* 0x0001080001aa7983 */ /* 0x000f220000300a00 */
[----:B------:R-:W-:Y:S02]  /*5b840*/  P2R R7, PR, RZ, 0x10 ;  /* 0x00000010ff077803 */ /* 0x000fe40000000000 */
[----:B------:R-:W-:Y:S02]  /*5b850*/  LOP3.LUT P4, RZ, R244, 0x20000000, RZ, 0xc0, !PT ;  /* 0x20000000f4ff7812 */ /* 0x000fe4000788c0ff */
[C---:B------:R-:W-:Y:S02]  /*5b860*/  PRMT R0, R79.reuse, 0x7772, RZ ;  /* 0x000077724f007816 */ /* 0x040fe400000000ff */
[----:B------:R-:W-:-:S03]  /*5b870*/  PRMT R79, R79, 0x7773, RZ ;  /* 0x000077734f4f7816 */ /* 0x000fc600000000ff */
[----:B------:R-:W-:Y:S04]  /*5b880*/  @P3 STG.E.U8 desc[UR8][R168.64], R0 ;  /* 0x00000000a8003986 */ /* 0x000fe8000c101108 */
[----:B------:R-:W-:Y:S01]  /*5b890*/  @P5 STG.E.U8 desc[UR8][R174.64], R79 ;  /* 0x0000004fae005986 */ /* 0x000fe2000c101108 */
[----:B--2---:R-:W-:-:S05]  /*5b8a0*/  PRMT R2, R72, 0x7770, RZ ;  /* 0x0000777048027816 */ /* 0x004fca00000000ff */
[----:B------:R0:W-:Y:S04]  /*5b8b0*/  @P4 STG.E.U8 desc[UR8][R74.64], R2 ;  /* 0x000000024a004986 */ /* 0x0001e8000c101108 */
[----:B0-----:R-:W2:Y:S01]  /*5b8c0*/  LDL.LU.64 R74, [R1+0x1300] ;  /* 0x00130000014a7983 */ /* 0x001ea20000300a00 */
[----:B------:R-:W-:Y:S02]  /*5b8d0*/  ISETP.NE.AND P4, PT, R7, RZ, PT ;  /* 0x000000ff0700720c */ /* 0x000fe40003f85270 */
[----:B------:R-:W-:Y:S01]  /*5b8e0*/  PRMT R5, R72, 0x7771, RZ ;  /* 0x0000777148057816 */ /* 0x000fe200000000ff */
[----:B------:R-:W2:Y:S01]  /*5b8f0*/  LDL.LU.64 R168, [R1+0x100] ;  /* 0x0001000001a87983 */ /* 0x000ea20000300a00 */
[----:B------:R-:W-:Y:S02]  /*5b900*/  LOP3.LUT P6, RZ, R244, 0x200000, RZ, 0xc0, !PT ;  /* 0x00200000f4ff7812 */ /* 0x000fe400078cc0ff */
[----:B------:R-:W-:Y:S01]  /*5b910*/  PRMT R6, R73, 0x7770, RZ ;  /* 0x0000777049067816 */ /* 0x000fe200000000ff */
[----:B------:R-:W2:Y:S06]  /*5b920*/  LDL.LU.64 R174, [R1+0xf8] ;  /* 0x0000f80001ae7983 */ /* 0x000eac0000300a00 */
[----:B---3--:R0:W-:Y:S01]  /*5b930*/  @P4 STG.E.U8 desc[UR8][R172.64], R5 ;  /* 0x00000005ac004986 */ /* 0x0081e2000c101108 */
[----:B------:R-:W-:-:S02]  /*5b940*/  ISETP.NE.AND P4, PT, R8, RZ, PT ;  /* 0x000000ff0800720c */ /* 0x000fc40003f85270 */
[----:B------:R-:W-:Y:S02]  /*5b950*/  P2R R80, PR, RZ, 0x40 ;  /* 0x00000040ff507803 */ /* 0x000fe40000000000 */
[----:B------:R-:W-:-:S04]  /*5b960*/  LOP3.LUT P6, RZ, R244, 0x400000, RZ, 0xc0, !PT ;  /* 0x00400000f4ff7812 */ /* 0x000fc800078cc0ff */
[----:B------:R-:W-:Y:S02]  /*5b970*/  P2R R77, PR, RZ, 0x40 ;  /* 0x00000040ff4d7803 */ /* 0x000fe40000000000 */
[C---:B------:R-:W-:Y:S01]  /*5b980*/  LOP3.LUT P6, RZ, R244.reuse, 0x800000, RZ, 0xc0, !PT ;  /* 0x00800000f4ff7812 */ /* 0x040fe200078cc0ff */
[----:B0-----:R-:W3:Y:S01]  /*5b990*/  LDL.LU.64 R172, [R1+0xf0] ;  /* 0x0000f00001ac7983 */ /* 0x001ee20000300a00 */
[----:B------:R-:W-:-:S03]  /*5b9a0*/  LOP3.LUT P1, RZ, R244, 0x2000000, RZ, 0xc0, !PT ;  /* 0x02000000f4ff7812 */ /* 0x000fc6000782c0ff */
[----:B----4-:R0:W-:Y:S01]  /*5b9b0*/  @P4 STG.E.U8 desc[UR8][R176.64], R6 ;  /* 0x00000006b0004986 */ /* 0x0101e2000c101108 */
[----:B------:R-:W-:Y:S02]  /*5b9c0*/  ISETP.NE.AND P4, PT, R9, RZ, PT ;  /* 0x000000ff0900720c */ /* 0x000fe40003f85270 */
[----:B------:R-:W-:Y:S02]  /*5b9d0*/  P2R R76, PR, RZ, 0x40 ;  /* 0x00000040ff4c7803 */ /* 0x000fe40000000000 */
[----:B------:R-:W-:Y:S02]  /*5b9e0*/  LOP3.LUT P6, RZ, R244, 0x1000000, RZ, 0xc0, !PT ;  /* 0x01000000f4ff7812 */ /* 0x000fe400078cc0ff */
[----:B------:R-:W-:Y:S01]  /*5b9f0*/  PRMT R7, R73, 0x7771, RZ ;  /* 0x0000777149077816 */ /* 0x000fe200000000ff */
[----:B0-----:R-:W4:Y:S06]  /*5ba00*/  LDL.LU.64 R176, [R1+0xe8] ;  /* 0x0000e80001b07983 */ /* 0x001f2c0000300a00 */
[----:B------:R-:W-:Y:S01]  /*5ba10*/  @P4 STG.E.U8 desc[UR8][R162.64], R7 ;  /* 0x00000007a2004986 */ /* 0x000fe2000c101108 */
[----:B--2---:R-:W-:-:S02]  /*5ba20*/  PRMT R0, R74, 0x7770, RZ ;  /* 0x000077704a007816 */ /* 0x004fc400000000ff */
[----:B------:R-:W-:-:S03]  /*5ba30*/  PRMT R8, R74, 0x7771, RZ ;  /* 0x000077714a087816 */ /* 0x000fc600000000ff */
[----:B------:R-:W-:Y:S04]  /*5ba40*/  @P1 STG.E.U8 desc[UR8][R160.64], R0 ;  /* 0x00000000a0001986 */ /* 0x000fe8000c101108 */
[----:B------:R0:W-:Y:S04]  /*5ba50*/  @P6 STG.E.U8 desc[UR8][R178.64], R8 ;  /* 0x00000008b2006986 */ /* 0x0001e8000c101108 */
[----:B0-----:R-:W2:Y:S01]  /*5ba60*/  LDL.LU.64 R178, [R1+0xe0] ;  /* 0x0000e00001b27983 */ /* 0x001ea20000300a00 */
[----:B------:R-:W-:Y:S02]  /*5ba70*/  ISETP.NE.AND P6, PT, R76, RZ, PT ;  /* 0x000000ff4c00720c */ /* 0x000fe40003fc5270 */
[----:B------:R-:W-:-:S02]  /*5ba80*/  PRMT R2, R75, 0x7770, RZ ;  /* 0x000077704b027816 */ /* 0x000fc400000000ff */
[----:B------:R-:W-:-:S09]  /*5ba90*/  PRMT R5, R75, 0x7771, RZ ;  /* 0x000077714b057816 */ /* 0x000fd200000000ff */
[----:B------:R0:W-:Y:S01]  /*5baa0*/  @P6 STG.E.U8 desc[UR8][R166.64], R2 ;  /* 0x00000002a6006986 */ /* 0x0001e2000c101108 */
[----:B------:R-:W-:Y:S02]  /*5bab0*/  ISETP.NE.AND P6, PT, R77, RZ, PT ;  /* 0x000000ff4d00720c */ /* 0x000fe40003fc5270 */
[C---:B------:R-:W-:Y:S02]  /*5bac0*/  LOP3.LUT P0, RZ, R244.reuse, 0x100000, RZ, 0xc0, !PT ;  /* 0x00100000f4ff7812 */ /* 0x040fe4000780c0ff */
[C---:B------:R-:W-:Y:S02]  /*5bad0*/  LOP3.LUT P2, RZ, R244.reuse, 0x80000, RZ, 0xc0, !PT ;  /* 0x00080000f4ff7812 */ /* 0x040fe4000784c0ff */
[C---:B------:R-:W-:Y:S02]  /*5bae0*/  LOP3.LUT P3, RZ, R244.reuse, 0x40000, RZ, 0xc0, !PT ;  /* 0x00040000f4ff7812 */ /* 0x040fe4000786c0ff */
[----:B------:R-:W-:-:S05]  /*5baf0*/  LOP3.LUT P5, RZ, R244, 0x20000, RZ, 0xc0, !PT ;  /* 0x00020000f4ff7812 */ /* 0x000fca00078ac0ff */
[----:B------:R1:W-:Y:S01]  /*5bb00*/  @P6 STG.E.U8 desc[UR8][R164.64], R5 ;  /* 0x00000005a4006986 */ /* 0x0003e2000c101108 */
[----:B------:R-:W-:Y:S02]  /*5bb10*/  ISETP.NE.AND P6, PT, R80, RZ, PT ;  /* 0x000000ff5000720c */ /* 0x000fe40003fc5270 */
[C---:B------:R-:W-:Y:S02]  /*5bb20*/  LOP3.LUT P4, RZ, R244.reuse, 0x10000, RZ, 0xc0, !PT ;  /* 0x00010000f4ff7812 */ /* 0x040fe4000788c0ff */
[----:B------:R-:W-:Y:S02]  /*5bb30*/  LOP3.LUT P1, RZ, R244, 0x8000, RZ, 0xc0, !PT ;  /* 0x00008000f4ff7812 */ /* 0x000fe4000782c0ff */
[C---:B------:R-:W-:Y:S02]  /*5bb40*/  PRMT R6, R72.reuse, 0x7772, RZ ;  /* 0x0000777248067816 */ /* 0x040fe400000000ff */
[----:B------:R-:W-:Y:S02]  /*5bb50*/  PRMT R72, R72, 0x7773, RZ ;  /* 0x0000777348487816 */ /* 0x000fe400000000ff */
[----:B------:R-:W-:-:S02]  /*5bb60*/  PRMT R0, R73, 0x7772, RZ ;  /* 0x0000777249007816 */ /* 0x000fc400000000ff */
[----:B------:R-:W-:Y:S01]  /*5bb70*/  PRMT R73, R73, 0x7773, RZ ;  /* 0x0000777349497816 */ /* 0x000fe200000000ff */
[----:B------:R-:W-:Y:S01]  /*5bb80*/  @P6 STG.E.U8 desc[UR8][R170.64], R6 ;  /* 0x00000006aa006986 */ /* 0x000fe2000c101108 */
[C---:B0-----:R-:W-:Y:S02]  /*5bb90*/  PRMT R2, R74.reuse, 0x7772, RZ ;  /* 0x000077724a027816 */ /* 0x041fe400000000ff */
[----:B------:R-:W-:Y:S01]  /*5bba0*/  PRMT R74, R74, 0x7773, RZ ;  /* 0x000077734a4a7816 */ /* 0x000fe200000000ff */
[----:B------:R-:W-:Y:S01]  /*5bbb0*/  @P0 STG.E.U8 desc[UR8][R168.64], R72 ;  /* 0x00000048a8000986 */ /* 0x000fe2000c101108 */
[----:B-1----:R-:W-:-:S03]  /*5bbc0*/  PRMT R5, R75, 0x7772, RZ ;  /* 0x000077724b057816 */ /* 0x002fc600000000ff */
[----:B------:R-:W-:Y:S04]  /*5bbd0*/  @P2 STG.E.U8 desc[UR8][R174.64], R0 ;  /* 0x00000000ae002986 */ /* 0x000fe8000c101108 */
[----:B---3--:R0:W-:Y:S04]  /*5bbe0*/  @P3 STG.E.U8 desc[UR8][R172.64], R73 ;  /* 0x00000049ac003986 */ /* 0x0081e8000c101108 */
[----:B----4-:R1:W-:Y:S04]  /*5bbf0*/  @P5 STG.E.U8 desc[UR8][R176.64], R2 ;  /* 0x00000002b0005986 */ /* 0x0103e8000c101108 */
[----:B0-----:R-:W3:Y:S04]  /*5bc00*/  LDL.LU.64 R172, [R1+0xc8] ;  /* 0x0000c80001ac7983 */ /* 0x001ee80000300a00 */
[----:B-1----:R-:W4:Y:S04]  /*5bc10*/  LDL.LU.64 R176, [R1+0xb8] ;  /* 0x0000b80001b07983 */ /* 0x002f280000300a00 */
[----:B--2---:R0:W-:Y:S04]  /*5bc20*/  @P4 STG.E.U8 desc[UR8][R178.64], R74 ;  /* 0x0000004ab2004986 */ /* 0x0041e8000c101108 */
[----:B------:R1:W-:Y:S04]  /*5bc30*/  @P1 STG.E.U8 desc[UR8][R68.64], R5 ;  /* 0x0000000544001986 */ /* 0x0003e8000c101108 */
[----:B0-----:R-:W2:Y:S04]  /*5bc40*/  LDL.LU.64 R178, [R1+0xb0] ;  /* 0x0000b00001b27983 */ /* 0x001ea80000300a00 */
[----:B-1----:R-:W3:Y:S01]  /*5bc50*/  LDL.LU.64 R68, [R1+0x12f8] ;  /* 0x0012f80001447983 */ /* 0x002ee20000300a00 */
[----:B------:R-:W-:-:S02]  /*5bc60*/  LOP3.LUT P6, RZ, R244, 0x4000, RZ, 0xc0, !PT ;  /* 0x00004000f4ff7812 */ /* 0x000fc400078cc0ff */
[C---:B------:R-:W-:Y:S01]  /*5bc70*/  LOP3.LUT P0, RZ, R244.reuse, 0x2000, RZ, 0xc0, !PT ;  /* 0x00002000f4ff7812 */ /* 0x040fe2000780c0ff */
[----:B------:R-:W2:Y:S01]  /*5bc80*/  LDL.LU.64 R162, [R1+0xa8] ;  /* 0x0000a80001a27983 */ /* 0x000ea20000300a00 */
[C---:B------:R-:W-:Y:S02]  /*5bc90*/  LOP3.LUT P2, RZ, R244.reuse, 0x1000, RZ, 0xc0, !PT ;  /* 0x00001000f4ff7812 */ /* 0x040fe4000784c0ff */
[----:B------:R-:W-:Y:S01]  /*5bca0*/  PRMT R75, R75, 0x7773, RZ ;  /* 0x000077734b4b7816 */ /* 0x000fe200000000ff */
[----:B------:R-:W2:Y:S04]  /*5bcb0*/  LDL.LU.64 R160, [R1+0xa0] ;  /* 0x0000a00001a07983 */ /* 0x000ea80000300a00 */
[----:B------:R-:W2:Y:S04]  /*5bcc0*/  LDL.LU.64 R170, [R1+0x98] ;  /* 0x0000980001aa7983 */ /* 0x000ea80000300a00 */
[----:B------:R0:W-:Y:S04]  /*5bcd0*/  @P6 STG.E.U8 desc[UR8][R242.64], R75 ;  /* 0x0000004bf2006986 */ /* 0x0001e8000c101108 */
[----:B0-----:R-:W2:Y:S04]  /*5bce0*/  LDL.LU.64 R242, [R1+0x12f0] ;  /* 0x0012f00001f27983 */ /* 0x001ea80000300a00 */
[----:B------:R-:W2:Y:S04]  /*5bcf0*/  LDL.LU.64 R166, [R1+0x90] ;  /* 0x0000900001a67983 */ /* 0x000ea80000300a00 */
[----:B------:R-:W2:Y:S04]  /*5bd00*/  LDL.LU.64 R164, [R1+0x88] ;  /* 0x0000880001a47983 */ /* 0x000ea80000300a00 */
[----:B------:R-:W2:Y:S01]  /*5bd10*/  LDL.LU.64 R168, [R1+0x80] ;  /* 0x0000800001a87983 */ /* 0x000ea20000300a00 */
[----:B------:R-:W-:-:S04]  /*5bd20*/  LOP3.LUT P5, RZ, R244, 0x80, RZ, 0xc0, !PT ;  /* 0x00000080f4ff7812 */ /* 0x000fc800078ac0ff */
[----:B------:R-:W-:Y:S02]  /*5bd30*/  P2R R72, PR, RZ, 0x20 ;  /* 0x00000020ff487803 */ /* 0x000fe40000000000 */
[----:B------:R-:W-:-:S04]  /*5bd40*/  LOP3.LUT P5, RZ, R244, 0x100, RZ, 0xc0, !PT ;  /* 0x00000100f4ff7812 */ /* 0x000fc800078ac0ff */
[----:B------:R-:W-:Y:S02]  /*5bd50*/  P2R R9, PR, RZ, 0x20 ;  /* 0x00000020ff097803 */ /* 0x000fe40000000000 */
[C---:B------:R-:W-:Y:S02]  /*5bd60*/  LOP3.LUT P5, RZ, R244.reuse, 0x200, RZ, 0xc0, !PT ;  /* 0x00000200f4ff7812 */ /* 0x040fe400078ac0ff */
[C---:B------:R-:W-:Y:S02]  /*5bd70*/  LOP3.LUT P3, RZ, R244.reuse, 0x800, RZ, 0xc0, !PT ;  /* 0x00000800f4ff7812 */ /* 0x040fe4000786c0ff */
[----:B------:R-:W-:Y:S02]  /*5bd80*/  P2R R8, PR, RZ, 0x20 ;  /* 0x00000020ff087803 */ /* 0x000fe40000000000 */
[----:B------:R-:W-:Y:S02]  /*5bd90*/  LOP3.LUT P5, RZ, R244, 0x400, RZ, 0xc0, !PT ;  /* 0x00000400f4ff7812 */ /* 0x000fe400078ac0ff */
[----:B---3--:R-:W-:-:S02]  /*5bda0*/  PRMT R0, R68, 0x7770, RZ ;  /* 0x0000777044007816 */ /* 0x008fc400000000ff */
[----:B------:R-:W-:-:S03]  /*5bdb0*/  PRMT R6, R68, 0x7771, RZ ;  /* 0x0000777144067816 */ /* 0x000fc600000000ff */
[----:B------:R-:W-:Y:S04]  /*5bdc0*/  @P0 STG.E.U8 desc[UR8][R172.64], R0 ;  /* 0x00000000ac000986 */ /* 0x000fe8000c101108 */
[----:B------:R0:W-:Y:S04]  /*5bdd0*/  @P2 STG.E.U8 desc[UR8][R70.64], R6 ;  /* 0x0000000646002986 */ /* 0x0001e8000c101108 */
[----:B0-----:R-:W3:Y:S04]  /*5bde0*/  LDL.LU.64 R70, [R1+0x12e8] ;  /* 0x0012e80001467983 */ /* 0x001ee80000300a00 */
[----:B------:R-:W3:Y:S01]  /*5bdf0*/  LDL.LU.64 R174, [R1+0x78] ;  /* 0x0000780001ae7983 */ /* 0x000ee20000300a00 */
[----:B------:R-:W-:-:S02]  /*5be00*/  PRMT R2, R69, 0x7770, RZ ;  /* 0x0000777045027816 */ /* 0x000fc400000000ff */
[----:B------:R-:W-:Y:S01]  /*5be10*/  PRMT R7, R69, 0x7771, RZ ;  /* 0x0000777145077816 */ /* 0x000fe200000000ff */
[----:B------:R-:W3:Y:S04]  /*5be20*/  LDL.LU.64 R172, [R1+0x70] ;  /* 0x0000700001ac7983 */ /* 0x000ee80000300a00 */
[----:B----4-:R0:W-:Y:S04]  /*5be30*/  @P3 STG.E.U8 desc[UR8][R176.64], R2 ;  /* 0x00000002b0003986 */ /* 0x0101e8000c101108 */
[----:B--2---:R1:W-:Y:S04]  /*5be40*/  @P5 STG.E.U8 desc[UR8][R178.64], R7 ;  /* 0x00000007b2005986 */ /* 0x0043e8000c101108 */
[----:B0-----:R-:W2:Y:S04]  /*5be50*/  LDL.LU.64 R176, [R1+0x68] ;  /* 0x0000680001b07983 */ /* 0x001ea80000300a00 */
[----:B-1----:R-:W4:Y:S01]  /*5be60*/  LDL.LU.64 R178, [R1+0x60] ;  /* 0x0000600001b27983 */ /* 0x002f220000300a00 */
[----:B------:R-:W-:-:S02]  /*5be70*/  ISETP.NE.AND P5, PT, R8, RZ, PT ;  /* 0x000000ff0800720c */ /* 0x000fc40003fa5270 */
        /* <DEDUP_REMOVED lines=8> */
[----:B------:R-:W-:-:S02]  /*5bf00*/  PRMT R2, R68, 0x7772, RZ ;  /* 0x0000777244027816 */ /* 0x000fc400000000ff */
[----:B------:R-:W-:Y:S02]  /*5bf10*/  PRMT R68, R68, 0x7773, RZ ;  /* 0x0000777344447816 */ /* 0x000fe400000000ff */
[C---:B------:R-:W-:Y:S02]  /*5bf20*/  LOP3.LUT P6, RZ, R244.reuse, 0x2, RZ, 0xc0, !PT ;  /* 0x00000002f4ff7812 */ /* 0x040fe400078cc0ff */
[----:B------:R-:W-:Y:S02]  /*5bf30*/  LOP3.LUT P0, RZ, R244, 0x1, RZ, 0xc0, !PT ;  /* 0x00000001f4ff7812 */ /* 0x000fe4000780c0ff */
[----:B------:R-:W-:Y:S02]  /*5bf40*/  LOP3.LUT P2, RZ, R243, 0x80000000, RZ, 0xc0, !PT ;  /* 0x80000000f3ff7812 */ /* 0x000fe4000784c0ff */
[----:B---3--:R-:W-:-:S05]  /*5bf50*/  PRMT R5, R70, 0x7770, RZ ;  /* 0x0000777046057816 */ /* 0x008fca00000000ff */
[----:B------:R0:W-:Y:S01]  /*5bf60*/  @P5 STG.E.U8 desc[UR8][R162.64], R5 ;  /* 0x00000005a2005986 */ /* 0x0001e2000c101108 */
[----:B------:R-:W-:Y:S02]  /*5bf70*/  ISETP.NE.AND P5, PT, R9, RZ, PT ;  /* 0x000000ff0900720c */ /* 0x000fe40003fa5270 */
[----:B------:R-:W-:Y:S02]  /*5bf80*/  PRMT R8, R70, 0x7771, RZ ;  /* 0x0000777146087816 */ /* 0x000fe400000000ff */
[----:B------:R-:W-:-:S09]  /*5bf90*/  PRMT R0, R71, 0x7770, RZ ;  /* 0x0000777047007816 */ /* 0x000fd200000000ff */
[----:B------:R-:W-:Y:S01]  /*5bfa0*/  @P5 STG.E.U8 desc[UR8][R160.64], R8 ;  /* 0x00000008a0005986 */ /* 0x000fe2000c101108 */
[----:B------:R-:W-:Y:S02]  /*5bfb0*/  ISETP.NE.AND P5, PT, R72, RZ, PT ;  /* 0x000000ff4800720c */ /* 0x000fe40003fa5270 */
[----:B------:R-:W-:-:S11]  /*5bfc0*/  PRMT R6, R71, 0x7771, RZ ;  /* 0x0000777147067816 */ /* 0x000fd600000000ff */
[----:B------:R1:W-:Y:S04]  /*5bfd0*/  @P5 STG.E.U8 desc[UR8][R170.64], R0 ;  /* 0x00000000aa005986 */ /* 0x0003e8000c101108 */
[----:B------:R-:W-:Y:S04]  /*5bfe0*/  @P4 STG.E.U8 desc[UR8][R166.64], R6 ;  /* 0x00000006a6004986 */ /* 0x000fe8000c101108 */
[----:B------:R3:W-:Y:S01]  /*5bff0*/  @P1 STG.E.U8 desc[UR8][R164.64], R2 ;  /* 0x00000002a4001986 */ /* 0x0007e2000c101108 */
[----:B------:R-:W-:Y:S02]  /*5c000*/  ISETP.NE.AND P1, PT, R73, RZ, PT ;  /* 0x000000ff4900720c */ /* 0x000fe40003f25270 */
[----:B0-----:R-:W-:Y:S01]  /*5c010*/  PRMT R5, R69, 0x7772, RZ ;  /* 0x0000777245057816 */ /* 0x001fe200000000ff */
[----:B-1----:R-:W4:Y:S10]  /*5c020*/  LDL.LU.64 R170, [R1+0x50] ;  /* 0x0000500001aa7983 */ /* 0x002f340000300a00 */
[----:B------:R0:W-:Y:S01]  /*5c030*/  @P1 STG.E.U8 desc[UR8][R168.64], R68 ;  /* 0x00000044a8001986 */ /* 0x0001e2000c101108 */
[----:B------:R-:W-:-:S02]  /*5c040*/  ISETP.NE.AND P1, PT, R74, RZ, PT ;  /* 0x000000ff4a00720c */ /* 0x000fc40003f25270 */
[----:B------:R-:W-:Y:S02]  /*5c050*/  PRMT R69, R69, 0x7773, RZ ;  /* 0x0000777345457816 */ /* 0x000fe400000000ff */
[----:B------:R-:W-:Y:S02]  /*5c060*/  PRMT R0, R70, 0x7772, RZ ;  /* 0x0000777246007816 */ /* 0x000fe400000000ff */
[----:B---3--:R-:W-:Y:S01]  /*5c070*/  PRMT R2, R71, 0x7772, RZ ;  /* 0x0000777247027816 */ /* 0x008fe200000000ff */
[----:B0-----:R-:W3:Y:S06]  /*5c080*/  LDL.LU.64 R168, [R1+0x48] ;  /* 0x0000480001a87983 */ /* 0x001eec0000300a00 */
[----:B------:R0:W-:Y:S01]  /*5c090*/  @P1 STG.E.U8 desc[UR8][R174.64], R5 ;  /* 0x00000005ae001986 */ /* 0x0001e2000c101108 */
[----:B------:R-:W-:-:S02]  /*5c0a0*/  ISETP.NE.AND P1, PT, R76, RZ, PT ;  /* 0x000000ff4c00720c */ /* 0x000fc40003f25270 */
[----:B------:R-:W-:Y:S01]  /*5c0b0*/  PRMT R70, R70, 0x7773, RZ ;  /* 0x0000777346467816 */ /* 0x000fe200000000ff */
[----:B0-----:R-:W3:Y:S10]  /*5c0c0*/  LDL.LU.64 R174, [R1+0x38] ;  /* 0x0000380001ae7983 */ /* 0x001ef40000300a00 */
[----:B------:R0:W-:Y:S04]  /*5c0d0*/  @P1 STG.E.U8 desc[UR8][R172.64], R69 ;  /* 0x00000045ac001986 */ /* 0x0001e8000c101108 */
[----:B--2---:R-:W-:Y:S04]  /*5c0e0*/  @P6 STG.E.U8 desc[UR8][R176.64], R0 ;  /* 0x00000000b0006986 */ /* 0x004fe8000c101108 */
[----:B----4-:R-:W-:Y:S04]  /*5c0f0*/  @P0 STG.E.U8 desc[UR8][R178.64], R70 ;  /* 0x00000046b2000986 */ /* 0x010fe8000c101108 */
[----:B0-----:R-:W2:Y:S04]  /*5c100*/  LDL.LU.64 R172, [R1+0x30] ;  /* 0x0000300001ac7983 */ /* 0x001ea80000300a00 */
[----:B------:R0:W-:Y:S04]  /*5c110*/  @P2 STG.E.U8 desc[UR8][R64.64], R2 ;  /* 0x0000000240002986 */ /* 0x0001e8000c101108 */
[----:B0-----:R-:W4:Y:S01]  /*5c120*/  LDL.LU.64 R64, [R1+0x12e0] ;  /* 0x0012e00001407983 */ /* 0x001f220000300a00 */
[----:B------:R-:W-:-:S02]  /*5c130*/  LOP3.LUT P3, RZ, R243, 0x40000000, RZ, 0xc0, !PT ;  /* 0x40000000f3ff7812 */ /* 0x000fc4000786c0ff */
[C---:B------:R-:W-:Y:S01]  /*5c140*/  LOP3.LUT P5, RZ, R243.reuse, 0x20000000, RZ, 0xc0, !PT ;  /* 0x20000000f3ff7812 */ /* 0x040fe200078ac0ff */
[----:B------:R-:W2:Y:S01]  /*5c150*/  LDL.LU.64 R176, [R1+0x28] ;  /* 0x0000280001b07983 */ /* 0x000ea20000300a00 */
[----:B------:R-:W-:Y:S02]  /*5c160*/  LOP3.LUT P4, RZ, R243, 0x10000000, RZ, 0xc0, !PT ;  /* 0x10000000f3ff7812 */ /* 0x000fe4000788c0ff */
[----:B------:R-:W-:Y:S01]  /*5c170*/  PRMT R71, R71, 0x7773, RZ ;  /* 0x0000777347477816 */ /* 0x000fe200000000ff */
[----:B------:R-:W2:Y:S06]  /*5c180*/  LDL.LU.64 R178, [R1+0x20] ;  /* 0x0000200001b27983 */ /* 0x000eac0000300a00 */
[----:B------:R-:W-:Y:S01]  /*5c190*/  @P3 STG.E.U8 desc[UR8][R170.64], R71 ;  /* 0x00000047aa003986 */ /* 0x000fe2000c101108 */
[----:B----4-:R-:W-:-:S02]  /*5c1a0*/  PRMT R5, R64, 0x7770, RZ ;  /* 0x0000777040057816 */ /* 0x010fc400000000ff */
[----:B------:R-:W-:-:S03]  /*5c1b0*/  PRMT R6, R64, 0x7771, RZ ;  /* 0x0000777140067816 */ /* 0x000fc600000000ff */
[----:B---3--:R-:W-:Y:S04]  /*5c1c0*/  @P5 STG.E.U8 desc[UR8][R168.64], R5 ;  /* 0x00000005a8005986 */ /* 0x008fe8000c101108 */
[----:B------:R0:W-:Y:S04]  /*5c1d0*/  @P4 STG.E.U8 desc[UR8][R66.64], R6 ;  /* 0x0000000642004986 */ /* 0x0001e8000c101108 */
[----:B0-----:R-:W3:Y:S01]  /*5c1e0*/  LDL.LU.64 R66, [R1+0x12d8] ;  /* 0x0012d80001427983 */ /* 0x001ee20000300a00 */
[----:B------:R-:W-:-:S04]  /*5c1f0*/  LOP3.LUT P3, RZ, R243, 0x100000, RZ, 0xc0, !PT ;  /* 0x00100000f3ff7812 */ /* 0x000fc8000786c0ff */
[----:B------:R-:W-:Y:S02]  /*5c200*/  P2R R69, PR, RZ, 0x8 ;  /* 0x00000008ff457803 */ /* 0x000fe40000000000 */
[C---:B------:R-:W-:Y:S02]  /*5c210*/  LOP3.LUT P3, RZ, R243.reuse, 0x200000, RZ, 0xc0, !PT ;  /* 0x00200000f3ff7812 */ /* 0x040fe4000786c0ff */
[C---:B------:R-:W-:Y:S02]  /*5c220*/  LOP3.LUT P1, RZ, R243.reuse, 0x8000000, RZ, 0xc0, !PT ;  /* 0x08000000f3ff7812 */ /* 0x040fe4000782c0ff */
[----:B------:R-:W-:Y:S02]  /*5c230*/  P2R R68, PR, RZ, 0x8 ;  /* 0x00000008ff447803 */ /* 0x000fe40000000000 */
[C---:B------:R-:W-:Y:S02]  /*5c240*/  LOP3.LUT P3, RZ, R243.reuse, 0x400000, RZ, 0xc0, !PT ;  /* 0x00400000f3ff7812 */ /* 0x040fe4000786c0ff */
[----:B------:R-:W-:-:S02]  /*5c250*/  LOP3.LUT P6, RZ, R243, 0x4000000, RZ, 0xc0, !PT ;  /* 0x04000000f3ff7812 */ /* 0x000fc400078cc0ff */
[C---:B------:R-:W-:Y:S02]  /*5c260*/  LOP3.LUT P0, RZ, R243.reuse, 0x2000000, RZ, 0xc0, !PT ;  /* 0x02000000f3ff7812 */ /* 0x040fe4000780c0ff */
[C---:B------:R-:W-:Y:S02]  /*5c270*/  LOP3.LUT P2, RZ, R243.reuse, 0x1000000, RZ, 0xc0, !PT ;  /* 0x01000000f3ff7812 */ /* 0x040fe4000784c0ff */
[----:B------:R-:W-:Y:S02]  /*5c280*/  P2R R9, PR, RZ, 0x8 ;  /* 0x00000008ff097803 */ /* 0x000fe40000000000 */
[----:B------:R-:W-:Y:S02]  /*5c290*/  LOP3.LUT P3, RZ, R243, 0x800000, RZ, 0xc0, !PT ;  /* 0x00800000f3ff7812 */ /* 0x000fe4000786c0ff */
[C---:B------:R-:W-:Y:S02]  /*5c2a0*/  PRMT R0, R65.reuse, 0x7770, RZ ;  /* 0x0000777041007816 */ /* 0x040fe400000000ff */
[----:B------:R-:W-:-:S03]  /*5c2b0*/  PRMT R7, R65, 0x7771, RZ ;  /* 0x0000777141077816 */ /* 0x000fc600000000ff */
[----:B------:R0:W-:Y:S04]  /*5c2c0*/  @P1 STG.E.U8 desc[UR8][R174.64], R0 ;  /* 0x00000000ae001986 */ /* 0x0001e8000c101108 */
[----:B--2---:R-:W-:Y:S01]  /*5c2d0*/  @P6 STG.E.U8 desc[UR8][R172.64], R7 ;  /* 0x00000007ac006986 */ /* 0x004fe2000c101108 */
[C---:B0-----:R-:W-:Y:S02]  /*5c2e0*/  PRMT R0, R64.reuse, 0x7772, RZ ;  /* 0x0000777240007816 */ /* 0x041fe400000000ff */
[----:B------:R-:W-:Y:S02]  /*5c2f0*/  PRMT R64, R64, 0x7773, RZ ;  /* 0x0000777340407816 */ /* 0x000fe400000000ff */
[C---:B---3--:R-:W-:Y:S02]  /*5c300*/  PRMT R2, R66.reuse, 0x7770, RZ ;  /* 0x0000777042027816 */ /* 0x048fe400000000ff */
[----:B------:R-:W-:-:S02]  /*5c310*/  PRMT R8, R66, 0x7771, RZ ;  /* 0x0000777142087816 */ /* 0x000fc400000000ff */
[----:B------:R-:W-:Y:S01]  /*5c320*/  PRMT R5, R67, 0x7770, RZ ;  /* 0x0000777043057816 */ /* 0x000fe200000000ff */
[----:B------:R-:W-:Y:S04]  /*5c330*/  @P0 STG.E.U8 desc[UR8][R176.64], R2 ;  /* 0x00000002b0000986 */ /* 0x000fe8000c101108 */
[----:B------:R-:W-:Y:S04]  /*5c340*/  @P2 STG.E.U8 desc[UR8][R178.64], R8 ;  /* 0x00000008b2002986 */ /* 0x000fe8000c101108 */
[----:B------:R0:W-:Y:S01]  /*5c350*/  @P3 STG.E.U8 desc[UR8][R56.64], R5 ;  /* 0x0000000538003986 */ /* 0x0001e2000c101108 */
[----:B------:R-:W-:-:S02]  /*5c360*/  ISETP.NE.AND P3, PT, R9, RZ, PT ;  /* 0x000000ff0900720c */ /* 0x000fc40003f65270 */
[----:B------:R-:W-:Y:S01]  /*5c370*/  PRMT R6, R67, 0x7771, RZ ;  /* 0x0000777143067816 */ /* 0x000fe200000000ff */
[----:B0-----:R-:W2:Y:S10]  /*5c380*/  LDL.LU.64 R56, [R1+0x12d0] ;  /* 0x0012d00001387983 */ /* 0x001eb40000300a00 */
[----:B------:R0:W-:Y:S01]  /*5c390*/  @P3 STG.E.U8 desc[UR8][R58.64], R6 ;  /* 0x000000063a003986 */ /* 0x0001e2000c101108 */
[----:B------:R-:W-:-:S03]  /*5c3a0*/  ISETP.NE.AND P3, PT, R68, RZ, PT ;  /* 0x000000ff4400720c */ /* 0x000fc60003f65270 */
[----:B0-----:R-:W3:Y:S10]  /*5c3b0*/  LDL.LU.64 R58, [R1+0x12c8] ;  /* 0x0012c800013a7983 */ /* 0x001ef40000300a00 */
[----:B------:R0:W-:Y:S04]  /*5c3c0*/  @P3 STG.E.U8 desc[UR8][R60.64], R0 ;  /* 0x000000003c003986 */ /* 0x0001e8000c101108 */
[----:B0-----:R-:W4:Y:S01]  /*5c3d0*/  LDL.LU.64 R60, [R1+0x12c0] ;  /* 0x0012c000013c7983 */ /* 0x001f220000300a00 */
[----:B------:R-:W-:-:S13]  /*5c3e0*/  ISETP.NE.AND P3, PT, R69, RZ, PT ;  /* 0x000000ff4500720c */ /* 0x000fda0003f65270 */
[----:B------:R0:W-:Y:S04]  /*5c3f0*/  @P3 STG.E.U8 desc[UR8][R62.64], R64 ;  /* 0x000000403e003986 */ /* 0x0001e8000c101108 */
[----:B0-----:R-:W2:Y:S01]  /*5c400*/  LDL.LU.64 R62, [R1+0x12b8] ;  /* 0x0012b800013e7983 */ /* 0x001ea20000300a00 */
        /* <DEDUP_REMOVED lines=9> */
[----:B------:R-:W-:-:S05]  /*5c4a0*/  PRMT R65, R65, 0x7773, RZ ;  /* 0x0000777341417816 */ /* 0x000fca00000000ff */
[----:B------:R-:W-:Y:S04]  /*5c4b0*/  @P5 STG.E.U8 desc[UR8][R12.64], R7 ;  /* 0x000000070c005986 */ /* 0x000fe8000c101108 */
[----:B------:R-:W-:Y:S01]  /*5c4c0*/  @P4 STG.E.U8 desc[UR8][R14.64], R65 ;  /* 0x000000410e004986 */ /* 0x000fe2000c101108 */
[----:B------:R-:W-:Y:S02]  /*5c4d0*/  ISETP.NE.AND P4, PT, R70, RZ, PT ;  /* 0x000000ff4600720c */ /* 0x000fe40003f85270 */
[C---:B------:R-:W-:Y:S02]  /*5c4e0*/  PRMT R5, R66.reuse, 0x7772, RZ ;  /* 0x0000777242057816 */ /* 0x040fe400000000ff */
        /* <DEDUP_REMOVED lines=9> */
[C---:B------:R-:W-:Y:S02]  /*5c580*/  PRMT R69, R67.reuse, 0x7772, RZ ;  /* 0x0000777243457816 */ /* 0x040fe400000000ff */
[----:B------:R-:W-:-:S09]  /*5c590*/  PRMT R67, R67, 0x7773, RZ ;  /* 0x0000777343437816 */ /* 0x000fd200000000ff */
[----:B------:R-:W-:Y:S04]  /*5c5a0*/  @P4 STG.E.U8 desc[UR8][R20.64], R69 ;  /* 0x0000004514004986 */ /* 0x000fe8000c101108 */
[----:B------:R-:W-:Y:S01]  /*5c5b0*/  @P1 STG.E.U8 desc[UR8][R22.64], R67 ;  /* 0x0000004316001986 */ /* 0x000fe2000c101108 */
[C---:B------:R-:W-:Y:S02]  /*5c5c0*/  LOP3.LUT P3, RZ, R243.reuse, 0x400, RZ, 0xc0, !PT ;  /* 0x00000400f3ff7812 */ /* 0x040fe4000786c0ff */
[C---:B------:R-:W-:Y:S02]  /*5c5d0*/  LOP3.LUT P5, RZ, R243.reuse, 0x200, RZ, 0xc0, !PT ;  /* 0x00000200f3ff7812 */ /* 0x040fe400078ac0ff */
[----:B------:R-:W-:Y:S02]  /*5c5e0*/  LOP3.LUT P1, RZ, R243, 0x100, RZ, 0xc0, !PT ;  /* 0x00000100f3ff7812 */ /* 0x000fe4000782c0ff */
[----:B------:R-:W-:-:S04]  /*5c5f0*/  LOP3.LUT P4, RZ, R4, 0x10000000, RZ, 0xc0, !PT ;  /* 0x1000000004ff7812 */ /* 0x000fc8000788c0ff */
[----:B0-----:R-:W-:Y:S02]  /*5c600*/  P2R R16, PR, RZ, 0x10 ;  /* 0x00000010ff107803 */ /* 0x001fe40000000000 */
[----:B------:R-:W-:-:S04]  /*5c610*/  LOP3.LUT P4, RZ, R4, 0x20000000, RZ, 0xc0, !PT ;  /* 0x2000000004ff7812 */ /* 0x000fc8000788c0ff */
[----:B------:R-:W-:Y:S02]  /*5c620*/  P2R R14, PR, RZ, 0x10 ;  /* 0x00000010ff0e7803 */ /* 0x000fe40000000000 */
[----:B------:R-:W-:-:S04]  /*5c630*/  LOP3.LUT P4, RZ, R4, 0x40000000, RZ, 0xc0, !PT ;  /* 0x4000000004ff7812 */ /* 0x000fc8000788c0ff */
[----:B------:R-:W-:Y:S02]  /*5c640*/  P2R R12, PR, RZ, 0x10 ;  /* 0x00000010ff0c7803 */ /* 0x000fe40000000000 */
[----:B------:R-:W-:-:S04]  /*5c650*/  LOP3.LUT P4, RZ, R4, 0x80000000, RZ, 0xc0, !PT ;  /* 0x8000000004ff7812 */ /* 0x000fc8000788c0ff */
[----:B------:R-:W-:Y:S02]  /*5c660*/  P2R R8, PR, RZ, 0x10 ;  /* 0x00000010ff087803 */ /* 0x000fe40000000000 */
[----:B------:R-:W-:Y:S02]  /*5c670*/  LOP3.LUT P4, RZ, R243, 0x1, RZ, 0xc0, !PT ;  /* 0x00000001f3ff7812 */ /* 0x000fe4000788c0ff */
[C---:B----4-:R-:W-:Y:S02]  /*5c680*/  PRMT R7, R60.reuse, 0x7770, RZ ;  /* 0x000077703c077816 */ /* 0x050fe400000000ff */
[----:B------:R-:W-:Y:S02]  /*5c690*/  PRMT R13, R60, 0x7771, RZ ;  /* 0x000077713c0d7816 */ /* 0x000fe400000000ff */
[----:B------:R-:W-:Y:S01]  /*5c6a0*/  PRMT R5, R61, 0x7770, RZ ;  /* 0x000077703d057816 */ /* 0x000fe200000000ff */
[----:B------:R0:W-:Y:S04]  /*5c6b0*/  @P6 STG.E.U8 desc[UR8][R24.64], R7 ;  /* 0x0000000718006986 */ /* 0x0001e8000c101108 */
[----:B------:R4:W-:Y:S04]  /*5c6c0*/  @P0 STG.E.U8 desc[UR8][R26.64], R13 ;  /* 0x0000000d1a000986 */ /* 0x0009e8000c101108 */
[----:B------:R3:W-:Y:S01]  /*5c6d0*/  @P2 STG.E.U8 desc[UR8][R28.64], R5 ;  /* 0x000000051c002986 */ /* 0x0007e2000c101108 */
[----:B------:R-:W-:-:S04]  /*5c6e0*/  LOP3.LUT P2, RZ, R243, 0x4, RZ, 0xc0, !PT ;  /* 0x00000004f3ff7812 */ /* 0x000fc8000784c0ff */
[----:B------:R-:W-:Y:S02]  /*5c6f0*/  P2R R6, PR, RZ, 0x4 ;  /* 0x00000004ff067803 */ /* 0x000fe40000000000 */
[----:B------:R-:W-:-:S04]  /*5c700*/  LOP3.LUT P2, RZ, R243, 0x8, RZ, 0xc0, !PT ;  /* 0x00000008f3ff7812 */ /* 0x000fc8000784c0ff */
[----:B------:R-:W-:Y:S02]  /*5c710*/  P2R R2, PR, RZ, 0x4 ;  /* 0x00000004ff027803 */ /* 0x000fe40000000000 */
[C---:B------:R-:W-:Y:S02]  /*5c720*/  LOP3.LUT P2, RZ, R243.reuse, 0x10, RZ, 0xc0, !PT ;  /* 0x00000010f3ff7812 */ /* 0x040fe4000784c0ff */
[C---:B------:R-:W-:Y:S02]  /*5c730*/  LOP3.LUT P6, RZ, R243.reuse, 0x80, RZ, 0xc0, !PT ;  /* 0x00000080f3ff7812 */ /* 0x040fe400078cc0ff */
[C---:B------:R-:W-:Y:S02]  /*5c740*/  LOP3.LUT P0, RZ, R243.reuse, 0x40, RZ, 0xc0, !PT ;  /* 0x00000040f3ff7812 */ /* 0x040fe4000780c0ff */
[----:B------:R-:W-:Y:S02]  /*5c750*/  P2R R0, PR, RZ, 0x4 ;  /* 0x00000004ff007803 */ /* 0x000fe40000000000 */
[----:B------:R-:W-:-:S02]  /*5c760*/  LOP3.LUT P2, RZ, R243, 0x20, RZ, 0xc0, !PT ;  /* 0x00000020f3ff7812 */ /* 0x000fc4000784c0ff */
[----:B-1----:R-:W-:Y:S02]  /*5c770*/  PRMT R9, R61, 0x7771, RZ ;  /* 0x000077713d097816 */ /* 0x002fe400000000ff */
[C---:B--2---:R-:W-:Y:S02]  /*5c780*/  PRMT R15, R62.reuse, 0x7770, RZ ;  /* 0x000077703e0f7816 */ /* 0x044fe400000000ff */
[----:B------:R-:W-:Y:S02]  /*5c790*/  PRMT R17, R62, 0x7771, RZ ;  /* 0x000077713e117816 */ /* 0x000fe400000000ff */
[C---:B0-----:R-:W-:Y:S01]  /*5c7a0*/  PRMT R7, R63.reuse, 0x7770, RZ ;  /* 0x000077703f077816 */ /* 0x041fe200000000ff */
[----:B------:R0:W-:Y:S01]  /*5c7b0*/  @P3 STG.E.U8 desc[UR8][R30.64], R9 ;  /* 0x000000091e003986 */ /* 0x0001e2000c101108 */
[----:B----4-:R-:W-:Y:S02]  /*5c7c0*/  PRMT R13, R63, 0x7771, RZ ;  /* 0x000077713f0d7816 */ /* 0x010fe400000000ff */
[----:B---3--:R-:W-:Y:S01]  /*5c7d0*/  PRMT R5, R60, 0x7772, RZ ;  /* 0x000077723c057816 */ /* 0x008fe200000000ff */
[----:B------:R1:W-:Y:S04]  /*5c7e0*/  @P5 STG.E.U8 desc[UR8][R32.64], R15 ;  /* 0x0000000f20005986 */ /* 0x0003e8000c101108 */
[----:B------:R-:W-:Y:S04]  /*5c7f0*/  @P1 STG.E.U8 desc[UR8][R34.64], R17 ;  /* 0x0000001122001986 */ /* 0x000fe8000c101108 */
[----:B------:R2:W-:Y:S04]  /*5c800*/  @P6 STG.E.U8 desc[UR8][R36.64], R7 ;  /* 0x0000000724006986 */ /* 0x0005e8000c101108 */
[----:B------:R3:W-:Y:S04]  /*5c810*/  @P0 STG.E.U8 desc[UR8][R38.64], R13 ;  /* 0x0000000d26000986 */ /* 0x0007e8000c101108 */
[----:B------:R4:W-:Y:S01]  /*5c820*/  @P2 STG.E.U8 desc[UR8][R40.64], R5 ;  /* 0x0000000528002986 */ /* 0x0009e2000c101108 */
[----:B------:R-:W-:-:S02]  /*5c830*/  ISETP.NE.AND P2, PT, R0, RZ, PT ;  /* 0x000000ff0000720c */ /* 0x000fc40003f45270 */
[----:B0-----:R-:W-:Y:S02]  /*5c840*/  PRMT R9, R60, 0x7773, RZ ;  /* 0x000077733c097816 */ /* 0x001fe400000000ff */
[----:B-1----:R-:W-:-:S09]  /*5c850*/  PRMT R15, R61, 0x7772, RZ ;  /* 0x000077723d0f7816 */ /* 0x002fd200000000ff */
[----:B------:R0:W-:Y:S01]  /*5c860*/  @P2 STG.E.U8 desc[UR8][R42.64], R9 ;  /* 0x000000092a002986 */ /* 0x0001e2000c101108 */
[----:B------:R-:W-:Y:S02]  /*5c870*/  ISETP.NE.AND P2, PT, R2, RZ, PT ;  /* 0x000000ff0200720c */ /* 0x000fe40003f45270 */
[----:B------:R-:W-:Y:S02]  /*5c880*/  LOP3.LUT P3, RZ, R243, 0x2, RZ, 0xc0, !PT ;  /* 0x00000002f3ff7812 */ /* 0x000fe4000786c0ff */
[----:B------:R-:W-:-:S09]  /*5c890*/  PRMT R61, R61, 0x7773, RZ ;  /* 0x000077733d3d7816 */ /* 0x000fd200000000ff */
[----:B------:R1:W-:Y:S01]  /*5c8a0*/  @P2 STG.E.U8 desc[UR8][R44.64], R15 ;  /* 0x0000000f2c002986 */ /* 0x0003e2000c101108 */
[----:B------:R-:W-:Y:S02]  /*5c8b0*/  ISETP.NE.AND P2, PT, R6, RZ, PT ;  /* 0x000000ff0600720c */ /* 0x000fe40003f45270 */
[C---:B--2---:R-:W-:Y:S02]  /*5c8c0*/  PRMT R7, R62.reuse, 0x7772, RZ ;  /* 0x000077723e077816 */ /* 0x044fe400000000ff */
[----:B---3--:R-:W-:-:S09]  /*5c8d0*/  PRMT R13, R62, 0x7773, RZ ;  /* 0x000077733e0d7816 */ /* 0x008fd200000000ff */
[----:B------:R-:W-:Y:S04]  /*5c8e0*/  @P2 STG.E.U8 desc[UR8][R46.64], R61 ;  /* 0x0000003d2e002986 */ /* 0x000fe8000c101108 */
[----:B------:R2:W-:Y:S04]  /*5c8f0*/  @P3 STG.E.U8 desc[UR8][R48.64], R7 ;  /* 0x0000000730003986 */ /* 0x0005e8000c101108 */
[----:B------:R3:W-:Y:S01]  /*5c900*/  @P4 STG.E.U8 desc[UR8][R50.64], R13 ;  /* 0x0000000d32004986 */ /* 0x0007e2000c101108 */
[----:B------:R-:W-:Y:S02]  /*5c910*/  ISETP.NE.AND P4, PT, R8, RZ, PT ;  /* 0x000000ff0800720c */ /* 0x000fe40003f85270 */
[----:B----4-:R-:W-:-:S02]  /*5c920*/  PRMT R5, R63, 0x7772, RZ ;  /* 0x000077723f057816 */ /* 0x010fc400000000ff */
[----:B------:R-:W-:-:S09]  /*5c930*/  PRMT R63, R63, 0x7773, RZ ;  /* 0x000077733f3f7816 */ /* 0x000fd200000000ff */
[----:B------:R4:W-:Y:S01]  /*5c940*/  @P4 STG.E.U8 desc[UR8][R52.64], R5 ;  /* 0x0000000534004986 */ /* 0x0009e2000c101108 */
[----:B------:R-:W-:Y:S02]  /*5c950*/  ISETP.NE.AND P4, PT, R12, RZ, PT ;  /* 0x000000ff0c00720c */ /* 0x000fe40003f85270 */
[----:B0-----:R-:W-:-:S11]  /*5c960*/  PRMT R9, R56, 0x7770, RZ ;  /* 0x0000777038097816 */ /* 0x001fd600000000ff */
[----:B------:R-:W-:Y:S01]  /*5c970*/  @P4 STG.E.U8 desc[UR8][R54.64], R63 ;  /* 0x0000003f36004986 */ /* 0x000fe2000c101108 */
[----:B------:R-:W-:Y:S02]  /*5c980*/  ISETP.NE.AND P4, PT, R14, RZ, PT ;  /* 0x000000ff0e00720c */ /* 0x000fe40003f85270 */
[----:B-1----:R-:W-:-:S11]  /*5c990*/  PRMT R15, R56, 0x7771, RZ ;  /* 0x00007771380f7816 */ /* 0x002fd600000000ff */
[----:B------:R0:W-:Y:S01]  /*5c9a0*/  @P4 STG.E.U8 desc[UR8][R180.64], R9 ;  /* 0x00000009b4004986 */ /* 0x0001e2000c101108 */
[----:B------:R-:W-:Y:S02]  /*5c9b0*/  ISETP.NE.AND P4, PT, R16, RZ, PT ;  /* 0x000000ff1000720c */ /* 0x000fe40003f85270 */
[C---:B------:R-:W-:Y:S02]  /*5c9c0*/  LOP3.LUT P1, RZ, R4.reuse, 0x8000000, RZ, 0xc0, !PT ;  /* 0x0800000004ff7812 */ /* 0x040fe4000782c0ff */
[C---:B------:R-:W-:Y:S02]  /*5c9d0*/  LOP3.LUT P5, RZ, R4.reuse, 0x4000000, RZ, 0xc0, !PT ;  /* 0x0400000004ff7812 */ /* 0x040fe400078ac0ff */
[----:B------:R-:W-:-:S07]  /*5c9e0*/  LOP3.LUT P6, RZ, R4, 0x2000000, RZ, 0xc0, !PT ;  /* 0x0200000004ff7812 */ /* 0x000fce00078cc0ff */
[----:B------:R1:W-:Y:S01]  /*5c9f0*/  @P4 STG.E.U8 desc[UR8][R182.64], R15 ;  /* 0x0000000fb6004986 */ /* 0x0003e2000c101108 */
[C---:B------:R-:W-:Y:S02]  /*5ca00*/  LOP3.LUT P4, RZ, R4.reuse, 0x10000, RZ, 0xc0, !PT ;  /* 0x0001000004ff7812 */ /* 0x040fe4000788c0ff */
[C---:B--2---:R-:W-:Y:S02]  /*5ca10*/  PRMT R7, R57.reuse, 0x7770, RZ ;  /* 0x0000777039077816 */ /* 0x044fe400000000ff */
[----:B------:R-:W-:Y:S02]  /*5ca20*/  P2R R6, PR, RZ, 0x10 ;  /* 0x00000010ff067803 */ /* 0x000fe40000000000 */
[----:B------:R-:W-:Y:S02]  /*5ca30*/  LOP3.LUT P4, RZ, R4, 0x20000, RZ, 0xc0, !PT ;  /* 0x0002000004ff7812 */ /* 0x000fe4000788c0ff */
[----:B---3--:R-:W-:Y:S02]  /*5ca40*/  PRMT R13, R57, 0x7771, RZ ;  /* 0x00007771390d7816 */ /* 0x008fe400000000ff */
[----:B----4-:R-:W-:-:S02]  /*5ca50*/  PRMT R5, R58, 0x7770, RZ ;  /* 0x000077703a057816 */ /* 0x010fc400000000ff */
[----:B------:R-:W-:Y:S01]  /*5ca60*/  P2R R2, PR, RZ, 0x10 ;  /* 0x00000010ff027803 */ /* 0x000fe20000000000 */
[----:B------:R2:W-:Y:S01]  /*5ca70*/  @P1 STG.E.U8 desc[UR8][R184.64], R7 ;  /* 0x00000007b8001986 */ /* 0x0005e2000c101108 */
[C---:B------:R-:W-:Y:S02]  /*5ca80*/  LOP3.LUT P0, RZ, R4.reuse, 0x1000000, RZ, 0xc0, !PT ;  /* 0x0100000004ff7812 */ /* 0x040fe4000780c0ff */
[C---:B------:R-:W-:Y:S01]  /*5ca90*/  LOP3.LUT P4, RZ, R4.reuse, 0x40000, RZ, 0xc0, !PT ;  /* 0x0004000004ff7812 */ /* 0x040fe2000788c0ff */
[----:B------:R3:W-:Y:S01]  /*5caa0*/  @P5 STG.E.U8 desc[UR8][R186.64], R13 ;  /* 0x0000000dba005986 */ /* 0x0007e2000c101108 */
[C---:B------:R-:W-:Y:S02]  /*5cab0*/  LOP3.LUT P2, RZ, R4.reuse, 0x800000, RZ, 0xc0, !PT ;  /* 0x0080000004ff7812 */ /* 0x040fe4000784c0ff */
[C---:B------:R-:W-:Y:S01]  /*5cac0*/  LOP3.LUT P3, RZ, R4.reuse, 0x400000, RZ, 0xc0, !PT ;  /* 0x0040000004ff7812 */ /* 0x040fe2000786c0ff */
[----:B------:R4:W-:Y:S01]  /*5cad0*/  @P6 STG.E.U8 desc[UR8][R188.64], R5 ;  /* 0x00000005bc006986 */ /* 0x0009e2000c101108 */
[----:B------:R-:W-:-:S02]  /*5cae0*/  LOP3.LUT P1, RZ, R4, 0x200000, RZ, 0xc0, !PT ;  /* 0x0020000004ff7812 */ /* 0x000fc4000782c0ff */
[C---:B------:R-:W-:Y:S02]  /*5caf0*/  LOP3.LUT P6, RZ, R4.reuse, 0x100000, RZ, 0xc0, !PT ;  /* 0x0010000004ff7812 */ /* 0x040fe400078cc0ff */
[----:B------:R-:W-:Y:S02]  /*5cb00*/  P2R R0, PR, RZ, 0x10 ;  /* 0x00000010ff007803 */ /* 0x000fe40000000000 */
[----:B------:R-:W-:Y:S02]  /*5cb10*/  LOP3.LUT P4, RZ, R4, 0x80000, RZ, 0xc0, !PT ;  /* 0x0008000004ff7812 */ /* 0x000fe4000788c0ff */
[----:B------:R-:W-:Y:S02]  /*5cb20*/  PRMT R17, R58, 0x7771, RZ ;  /* 0x000077713a117816 */ /* 0x000fe400000000ff */
[C---:B0-----:R-:W-:Y:S02]  /*5cb30*/  PRMT R9, R59.reuse, 0x7770, RZ ;  /* 0x000077703b097816 */ /* 0x041fe400000000ff */
[----:B-1----:R-:W-:-:S02]  /*5cb40*/  PRMT R15, R59, 0x7771, RZ ;  /* 0x000077713b0f7816 */ /* 0x002fc400000000ff */
[C---:B--2---:R-:W-:Y:S01]  /*5cb50*/  PRMT R7, R56.reuse, 0x7772, RZ ;  /* 0x0000777238077816 */ /* 0x044fe200000000ff */
[----:B------:R-:W-:Y:S01]  /*5cb60*/  @P0 STG.E.U8 desc[UR8][R190.64], R17 ;  /* 0x00000011be000986 */ /* 0x000fe2000c101108 */
[----:B---3--:R-:W-:Y:S02]  /*5cb70*/  PRMT R13, R56, 0x7773, RZ ;  /* 0x00007773380d7816 */ /* 0x008fe400000000ff */
[----:B----4-:R-:W-:Y:S01]  /*5cb80*/  PRMT R5, R57, 0x7772, RZ ;  /* 0x0000777239057816 */ /* 0x010fe200000000ff */
[----:B------:R0:W-:Y:S04]  /*5cb90*/  @P2 STG.E.U8 desc[UR8][R192.64], R9 ;  /* 0x00000009c0002986 */ /* 0x0001e8000c101108 */
[----:B------:R1:W-:Y:S04]  /*5cba0*/  @P3 STG.E.U8 desc[UR8][R194.64], R15 ;  /* 0x0000000fc2003986 */ /* 0x0003e8000c101108 */
[----:B------:R-:W-:Y:S04]  /*5cbb0*/  @P1 STG.E.U8 desc[UR8][R196.64], R7 ;  /* 0x00000007c4001986 */ /* 0x000fe8000c101108 */
[----:B------:R-:W-:Y:S04]  /*5cbc0*/  @P6 STG.E.U8 desc[UR8][R198.64], R13 ;  /* 0x0000000dc6006986 */ /* 0x000fe8000c101108 */
[----:B------:R-:W-:Y:S01]  /*5cbd0*/  @P4 STG.E.U8 desc[UR8][R200.64], R5 ;  /* 0x00000005c8004986 */ /* 0x000fe2000c101108 */
[----:B------:R-:W-:-:S02]  /*5cbe0*/  ISETP.NE.AND P4, PT, R0, RZ, PT ;  /* 0x000000ff0000720c */ /* 0x000fc40003f85270 */
[----:B------:R-:W-:Y:S02]  /*5cbf0*/  PRMT R57, R57, 0x7773, RZ ;  /* 0x0000777339397816 */ /* 0x000fe400000000ff */
[----:B------:R-:W-:-:S09]  /*5cc00*/  LOP3.LUT P3, RZ, R4, 0x400, RZ, 0xc0, !PT ;  /* 0x0000040004ff7812 */ /* 0x000fd2000786c0ff */
[----:B------:R-:W-:Y:S01]  /*5cc10*/  @P4 STG.E.U8 desc[UR8][R202.64], R57 ;  /* 0x00000039ca004986 */ /* 0x000fe2000c101108 */
[----:B------:R-:W-:Y:S02]  /*5cc20*/  ISETP.NE.AND P4, PT, R2, RZ, PT ;  /* 0x000000ff0200720c */ /* 0x000fe40003f85270 */
[----:B------:R-:W-:Y:S02]  /*5cc30*/  P2R R18, PR, RZ, 0x8 ;  /* 0x00000008ff127803 */ /* 0x000fe40000000000 */
[----:B------:R-:W-:Y:S02]  /*5cc40*/  LOP3.LUT P3, RZ, R4, 0x800, RZ, 0xc0, !PT ;  /* 0x0000080004ff7812 */ /* 0x000fe4000786c0ff */
[----:B0-----:R-:W-:Y:S02]  /*5cc50*/  PRMT R9, R58, 0x7772, RZ ;  /* 0x000077723a097816 */ /* 0x001fe400000000ff */
[----:B------:R-:W-:Y:S02]  /*5cc60*/  P2R R16, PR, RZ, 0x8 ;  /* 0x00000008ff107803 */ /* 0x000fe40000000000 */
[----:B------:R-:W-:-:S03]  /*5cc70*/  LOP3.LUT P3, RZ, R4, 0x1000, RZ, 0xc0, !PT ;  /* 0x0000100004ff7812 */ /* 0x000fc6000786c0ff */
[----:B------:R-:W-:Y:S01]  /*5cc80*/  @P4 STG.E.U8 desc[UR8][R204.64], R9 ;  /* 0x00000009cc004986 */ /* 0x000fe2000c101108 */
[----:B------:R-:W-:Y:S02]  /*5cc90*/  ISETP.NE.AND P4, PT, R6, RZ, PT ;  /* 0x000000ff0600720c */ /* 0x000fe40003f85270 */
[----:B------:R-:W-:Y:S02]  /*5cca0*/  P2R R14, PR, RZ, 0x8 ;  /* 0x00000008ff0e7803 */ /* 0x000fe40000000000 */
[----:B------:R-:W-:Y:S02]  /*5ccb0*/  LOP3.LUT P3, RZ, R4, 0x2000, RZ, 0xc0, !PT ;  /* 0x0000200004ff7812 */ /* 0x000fe4000786c0ff */
[----:B-1----:R-:W-:Y:S02]  /*5ccc0*/  PRMT R15, R58, 0x7773, RZ ;  /* 0x000077733a0f7816 */ /* 0x002fe400000000ff */
[----:B------:R-:W-:Y:S02]  /*5ccd0*/  P2R R12, PR, RZ, 0x8 ;  /* 0x00000008ff0c7803 */ /* 0x000fe40000000000 */
[----:B------:R-:W-:-:S02]  /*5cce0*/  LOP3.LUT P3, RZ, R4, 0x4000, RZ, 0xc0, !PT ;  /* 0x0000400004ff7812 */ /* 0x000fc4000786c0ff */
[C---:B------:R-:W-:Y:S01]  /*5ccf0*/  LOP3.LUT P2, RZ, R4.reuse, 0x200, RZ, 0xc0, !PT ;  /* 0x0000020004ff7812 */ /* 0x040fe2000784c0ff */
[----:B------:R-:W-:Y:S01]  /*5cd00*/  @P4 STG.E.U8 desc[UR8][R206.64], R15 ;  /* 0x0000000fce004986 */ /* 0x000fe2000c101108 */
[----:B------:R-:W-:Y:S02]  /*5cd10*/  P2R R8, PR, RZ, 0x8 ;  /* 0x00000008ff087803 */ /* 0x000fe40000000000 */
[C---:B------:R-:W-:Y:S02]  /*5cd20*/  LOP3.LUT P3, RZ, R4.reuse, 0x8000, RZ, 0xc0, !PT ;  /* 0x0000800004ff7812 */ /* 0x040fe4000786c0ff */
[C---:B------:R-:W-:Y:S02]  /*5cd30*/  LOP3.LUT P1, RZ, R4.reuse, 0x100, RZ, 0xc0, !PT ;  /* 0x0000010004ff7812 */ /* 0x040fe4000782c0ff */
[C---:B------:R-:W-:Y:S02]  /*5cd40*/  LOP3.LUT P0, RZ, R4.reuse, 0x80, RZ, 0xc0, !PT ;  /* 0x0000008004ff7812 */ /* 0x040fe4000780c0ff */
[----:B------:R-:W-:-:S02]  /*5cd50*/  LOP3.LUT P6, RZ, R4, 0x40, RZ, 0xc0, !PT ;  /* 0x0000004004ff7812 */ /* 0x000fc400078cc0ff */
[C---:B------:R-:W-:Y:S02]  /*5cd60*/  LOP3.LUT P5, RZ, R4.reuse, 0x20, RZ, 0xc0, !PT ;  /* 0x0000002004ff7812 */ /* 0x040fe400078ac0ff */
[----:B------:R-:W-:Y:S02]  /*5cd70*/  LOP3.LUT P4, RZ, R4, 0x10, RZ, 0xc0, !PT ;  /* 0x0000001004ff7812 */ /* 0x000fe4000788c0ff */
[----:B------:R-:W0:Y:S01]  /*5cd80*/  LDS.128 R4, [R242] ;  /* 0x00000000f2047984 */ /* 0x000e220000000c00 */
[----:B------:R-:W-:-:S05]  /*5cd90*/  PRMT R17, R59, 0x7772, RZ ;  /* 0x000077723b117816 */ /* 0x000fca00000000ff */
[----:B------:R1:W-:Y:S01]  /*5cda0*/  @P3 STG.E.U8 desc[UR8][R208.64], R17 ;  /* 0x00000011d0003986 */ /* 0x0003e2000c101108 */
[----:B------:R-:W-:Y:S02]  /*5cdb0*/  ISETP.NE.AND P3, PT, R8, RZ, PT ;  /* 0x000000ff0800720c */ /* 0x000fe40003f65270 */
[----:B------:R-:W-:-:S11]  /*5cdc0*/  PRMT R59, R59, 0x7773, RZ ;  /* 0x000077733b3b7816 */ /* 0x000fd600000000ff */
[----:B------:R-:W-:Y:S01]  /*5cdd0*/  @P3 STG.E.U8 desc[UR8][R210.64], R59 ;  /* 0x0000003bd2003986 */ /* 0x000fe2000c101108 */
[----:B------:R-:W-:Y:S02]  /*5cde0*/  ISETP.NE.AND P3, PT, R12, RZ, PT ;  /* 0x000000ff0c00720c */ /* 0x000fe40003f65270 */
[----:B0-----:R-:W-:-:S11]  /*5cdf0*/  PRMT R13, R4, 0x7770, RZ ;  /* 0x00007770040d7816 */ /* 0x001fd600000000ff */
[----:B------:R0:W-:Y:S01]  /*5ce00*/  @P3 STG.E.U8 desc[UR8][R212.64], R13 ;  /* 0x0000000dd4003986 */ /* 0x0001e2000c101108 */
[----:B------:R-:W-:Y:S02]  /*5ce10*/  ISETP.NE.AND P3, PT, R14, RZ, PT ;  /* 0x000000ff0e00720c */ /* 0x000fe40003f65270 */
[----:B------:R-:W-:Y:S02]  /*5ce20*/  PRMT R19, R4, 0x7771, RZ ;  /* 0x0000777104137816 */ /* 0x000fe400000000ff */
[----:B------:R-:W-:-:S09]  /*5ce30*/  PRMT R9, R5, 0x7770, RZ ;  /* 0x0000777005097816 */ /* 0x000fd200000000ff */
[----:B------:R2:W-:Y:S01]  /*5ce40*/  @P3 STG.E.U8 desc[UR8][R214.64], R19 ;  /* 0x00000013d6003986 */ /* 0x0005e2000c101108 */
[----:B------:R-:W-:Y:S02]  /*5ce50*/  ISETP.NE.AND P3, PT, R16, RZ, PT ;  /* 0x000000ff1000720c */ /* 0x000fe40003f65270 */
[----:B------:R-:W-:-:S11]  /*5ce60*/  PRMT R15, R5, 0x7771, RZ ;  /* 0x00007771050f7816 */ /* 0x000fd600000000ff */
[----:B------:R3:W-:Y:S01]  /*5ce70*/  @P3 STG.E.U8 desc[UR8][R216.64], R9 ;  /* 0x00000009d8003986 */ /* 0x0007e2000c101108 */
[----:B------:R-:W-:Y:S02]  /*5ce80*/  ISETP.NE.AND P3, PT, R18, RZ, PT ;  /* 0x000000ff1200720c */ /* 0x000fe40003f65270 */
[C---:B-1----:R-:W-:Y:S02]  /*5ce90*/  PRMT R17, R6.reuse, 0x7770, RZ ;  /* 0x0000777006117816 */ /* 0x042fe400000000ff */
[----:B------:R-:W-:Y:S02]  /*5cea0*/  PRMT R21, R6, 0x7771, RZ ;  /* 0x0000777106157816 */ /* 0x000fe400000000ff */
[C---:B0-----:R-:W-:Y:S02]  /*5ceb0*/  PRMT R13, R7.reuse, 0x7770, RZ ;  /* 0x00007770070d7816 */ /* 0x041fe400000000ff */
[----:B--2---:R-:W-:Y:S02]  /*5cec0*/  PRMT R19, R7, 0x7771, RZ ;  /* 0x0000777107137816 */ /* 0x004fe400000000ff */
[----:B---3--:R-:W-:-:S03]  /*5ced0*/  PRMT R9, R4, 0x7772, RZ ;  /* 0x0000777204097816 */ /* 0x008fc600000000ff */
[----:B------:R0:W-:Y:S01]  /*5cee0*/  @P3 STG.E.U8 desc[UR8][R218.64], R15 ;  /* 0x0000000fda003986 */ /* 0x0001e2000c101108 */
[----:B------:R-:W-:-:S03]  /*5cef0*/  LOP3.LUT P3, RZ, R3, 0x40000000, RZ, 0xc0, !PT ;  /* 0x4000000003ff7812 */ /* 0x000fc6000786c0ff */
        /* <DEDUP_REMOVED lines=9> */
[----:B------:R-:W-:Y:S02]  /*5cf90*/  LOP3.LUT P5, RZ, R3, 0x2000000, RZ, 0xc0, !PT ;  /* 0x0200000003ff7812 */ /* 0x000fe400078ac0ff */
[----:B------:R-:W-:Y:S02]  /*5cfa0*/  PRMT R3, R4, 0x7773, RZ ;  /* 0x0000777304037816 */ /* 0x000fe400000000ff */
[C---:B0-----:R-:W-:Y:S02]  /*5cfb0*/  PRMT R15, R5.reuse, 0x7772, RZ ;  /* 0x00007772050f7816 */ /* 0x041fe400000000ff */
[----:B------:R-:W-:Y:S02]  /*5cfc0*/  PRMT R5, R5, 0x7773, RZ ;  /* 0x0000777305057816 */ /* 0x000fe400000000ff */
[C---:B-1----:R-:W-:Y:S01]  /*5cfd0*/  PRMT R17, R6.reuse, 0x7772, RZ ;  /* 0x0000777206117816 */ /* 0x042fe200000000ff */
[----:B------:R3:W-:Y:S01]  /*5cfe0*/  @P4 STG.E.U8 desc[UR8][R230.64], R3 ;  /* 0x00000003e6004986 */ /* 0x0007e2000c101108 */
[----:B--2---:R-:W-:-:S02]  /*5cff0*/  PRMT R21, R6, 0x7773, RZ ;  /* 0x0000777306157816 */ /* 0x004fc400000000ff */
[C---:B------:R-:W-:Y:S01]  /*5d000*/  PRMT R23, R7.reuse, 0x7772, RZ ;  /* 0x0000777207177816 */ /* 0x040fe200000000ff */
[----:B------:R3:W-:Y:S04]  /*5d010*/  @P3 STG.E.U8 desc[UR8][R232.64], R15 ;  /* 0x0000000fe8003986 */ /* 0x0007e8000c101108 */
[----:B------:R3:W-:Y:S04]  /*5d020*/  @P2 STG.E.U8 desc[UR8][R234.64], R5 ;  /* 0x00000005ea002986 */ /* 0x0007e8000c101108 */
[----:B------:R3:W-:Y:S04]  /*5d030*/  @P1 STG.E.U8 desc[UR8][R236.64], R17 ;  /* 0x00000011ec001986 */ /* 0x0007e8000c101108 */
[----:B------:R3:W-:Y:S01]  /*5d040*/  @P0 STG.E.U8 desc[UR8][R238.64], R21 ;  /* 0x00000015ee000986 */ /* 0x0007e2000c101108 */
[----:B------:R-:W-:-:S03]  /*5d050*/  PRMT R7, R7, 0x7773, RZ ;  /* 0x0000777307077816 */ /* 0x000fc600000000ff */
[----:B------:R3:W-:Y:S01]  /*5d060*/  @P6 STG.E.U8 desc[UR8][R240.64], R23 ;  /* 0x00000017f0006986 */ /* 0x0007e2000c101108 */
[----:B------:R-:W-:Y:S05]  /*5d070*/  @!P5 EXIT ;  /* 0x000000000000d94d */ /* 0x000fea0003800000 */
[----:B------:R-:W-:Y:S01]  /*5d080*/  STG.E.U8 desc[UR8][R10.64], R7 ;  /* 0x000000070a007986 */ /* 0x000fe2000c101108 */
[----:B------:R-:W-:Y:S05]  /*5d090*/  EXIT ;  /* 0x000000000000794d */ /* 0x000fea0003800000 */
.L_x_3:
[----:B------:R-:W-:-:S00]  /*5d0a0*/  BRA `(.L_x_3) ;  /* 0xfffffffc00fc7947 */ /* 0x000fc0000383ffff */
[----:B------:R-:W-:-:S00]  /*5d0b0*/  NOP ;  /* 0x0000000000007918 */ /* 0x000fc00000000000 */
        /* <DEDUP_REMOVED lines=12> */
.L_x_4:


//--------------------- .nv.shared.matmul_kernel  --------------------------
	.section	.nv.shared.matmul_kernel,"aw",@nobits
	.sectionflags	@""
	.align	16
	.zero		1024


//--------------------- .nv.shared.reserved.0     --------------------------
	.section	.nv.shared.reserved.0,"aw",@nobits
	.weak		__nv_reservedSMEM_offset_0_alias
	.size		__nv_reservedSMEM_offset_0_alias, 0, 0
	.other		__nv_reservedSMEM_offset_0_alias,@"STO_CUDA_RESERVED_SHARED STV_DEFAULT"
__nv_reservedSMEM_offset_0_alias:
	.zero		0


//--------------------- .nv.constant0.matmul_kernel --------------------------
	.section	.nv.constant0.matmul_kernel,"a",@progbits
	.sectionflags	@""
	.align	4
.nv.constant0.matmul_kernel:
	.zero		608


//--------------------- SYMBOLS --------------------------

	.type		.nv.reservedSmem.offset0,@object
	.size		.nv.reservedSmem.offset0,0x4
